	.target	sm_90a

	.elftype	@"ET_EXEC"


//--------------------- .note.nv.tkinfo           --------------------------
	.section	.note.nv.tkinfo,"",@"SHT_NOTE"
	.sectionflags	@"SHF_NOTE_NV_TKINFO"
	.tkinfo
        /*0018*/ 	.word	0x00000002
        /*0030*/ 	.string	""
        /*0030*/ 	.string	"ptxas"
        /*0030*/ 	.string	"Cuda compilation tools, release 13.0, V13.0.88"
        /*0030*/ 	.string	"Build cuda_13.0.r13.0/compiler.36424714_0"
        /*0030*/ 	.string	"-arch sm_90a -m 64 "



//--------------------- .note.nv.cuinfo           --------------------------
	.section	.note.nv.cuinfo,"",@"SHT_NOTE"
	.sectionflags	@"SHF_NOTE_NV_CUINFO"
        /*0018*/ 	.short	0x0002
        /*001a*/ 	.short	0x005a
        /*001c*/ 	.short	0x0082
	.zero		2


//--------------------- .nv.info                  --------------------------
	.section	.nv.info,"",@"SHT_CUDA_INFO"
	.align	4


	//----- nvinfo : EIATTR_REGCOUNT
	.align		4
        /*0000*/ 	.byte	0x04, 0x2f
        /*0002*/ 	.short	(.L_12 - .L_11)
	.align		4
.L_11:
        /*0004*/ 	.word	index@(_ZN5flash25flash_bwd_dot_do_o_kernelILb1E23Flash_bwd_kernel_traitsILi32ELi128ELi128ELi8ELi4ELi4ELi4ELb0ELb0EN7cutlass6half_tE19Flash_kernel_traitsILi32ELi128ELi128ELi8ES3_EEEEvNS_16Flash_bwd_paramsE)
        /*0008*/ 	.word	0x00000020


	//----- nvinfo : EIATTR_FRAME_SIZE
	.align		4
.L_12:
        /*000c*/ 	.byte	0x04, 0x11
        /*000e*/ 	.short	(.L_14 - .L_13)
	.align		4
.L_13:
        /*0010*/ 	.word	index@(_ZN5flash25flash_bwd_dot_do_o_kernelILb1E23Flash_bwd_kernel_traitsILi32ELi128ELi128ELi8ELi4ELi4ELi4ELb0ELb0EN7cutlass6half_tE19Flash_kernel_traitsILi32ELi128ELi128ELi8ES3_EEEEvNS_16Flash_bwd_paramsE)
        /*0014*/ 	.word	0x00000000


	//----- nvinfo : EIATTR_REGCOUNT
	.align		4
.L_14:
        /*0018*/ 	.byte	0x04, 0x2f
        /*001a*/ 	.short	(.L_16 - .L_15)
	.align		4
.L_15:
        /*001c*/ 	.word	index@(_ZN5flash25flash_bwd_dot_do_o_kernelILb0E23Flash_bwd_kernel_traitsILi32ELi128ELi128ELi8ELi4ELi4ELi4ELb0ELb0EN7cutlass6half_tE19Flash_kernel_traitsILi32ELi128ELi128ELi8ES3_EEEEvNS_16Flash_bwd_paramsE)
        /*0020*/ 	.word	0x00000020


	//----- nvinfo : EIATTR_FRAME_SIZE
	.align		4
.L_16:
        /*0024*/ 	.byte	0x04, 0x11
        /*0026*/ 	.short	(.L_18 - .L_17)
	.align		4
.L_17:
        /*0028*/ 	.word	index@(_ZN5flash25flash_bwd_dot_do_o_kernelILb0E23Flash_bwd_kernel_traitsILi32ELi128ELi128ELi8ELi4ELi4ELi4ELb0ELb0EN7cutlass6half_tE19Flash_kernel_traitsILi32ELi128ELi128ELi8ES3_EEEEvNS_16Flash_bwd_paramsE)
        /*002c*/ 	.word	0x00000000


	//----- nvinfo : EIATTR_REGCOUNT
	.align		4
.L_18:
        /*0030*/ 	.byte	0x04, 0x2f
        /*0032*/ 	.short	(.L_20 - .L_19)
	.align		4
.L_19:
        /*0034*/ 	.word	index@(_ZN5flash44flash_bwd_dq_dk_dv_loop_seqk_parallel_kernelI23Flash_bwd_kernel_traitsILi32ELi128ELi128ELi8ELi4ELi4ELi4ELb0ELb0EN7cutlass6half_tE19Flash_kernel_traitsILi32ELi128ELi128ELi8ES3_EELb0ELb1ELb0ELb1ELb0ELb0ELb1EEEvNS_16Flash_bwd_paramsE)
        /*0038*/ 	.word	0x000000ff


	//----- nvinfo : EIATTR_FRAME_SIZE
	.align		4
.L_20:
        /*003c*/ 	.byte	0x04, 0x11
        /*003e*/ 	.short	(.L_22 - .L_21)
	.align		4
.L_21:
        /*0040*/ 	.word	index@(_ZN5flash44flash_bwd_dq_dk_dv_loop_seqk_parallel_kernelI23Flash_bwd_kernel_traitsILi32ELi128ELi128ELi8ELi4ELi4ELi4ELb0ELb0EN7cutlass6half_tE19Flash_kernel_traitsILi32ELi128ELi128ELi8ES3_EELb0ELb1ELb0ELb1ELb0ELb0ELb1EEEvNS_16Flash_bwd_paramsE)
        /*0044*/ 	.word	0x00000128


	//----- nvinfo : EIATTR_REGCOUNT
	.align		4
.L_22:
        /*0048*/ 	.byte	0x04, 0x2f
        /*004a*/ 	.short	(.L_24 - .L_23)
	.align		4
.L_23:
        /*004c*/ 	.word	index@(_ZN5flash44flash_bwd_dq_dk_dv_loop_seqk_parallel_kernelI23Flash_bwd_kernel_traitsILi32ELi128ELi128ELi8ELi4ELi4ELi4ELb0ELb0EN7cutlass6half_tE19Flash_kernel_traitsILi32ELi128ELi128ELi8ES3_EELb1ELb1ELb0ELb1ELb0ELb0ELb0EEEvNS_16Flash_bwd_paramsE)
        /*0050*/ 	.word	0x000000ff


	//----- nvinfo : EIATTR_FRAME_SIZE
	.align		4
.L_24:
        /*0054*/ 	.byte	0x04, 0x11
        /*0056*/ 	.short	(.L_26 - .L_25)
	.align		4
.L_25:
        /*0058*/ 	.word	index@(_ZN5flash44flash_bwd_dq_dk_dv_loop_seqk_parallel_kernelI23Flash_bwd_kernel_traitsILi32ELi128ELi128ELi8ELi4ELi4ELi4ELb0ELb0EN7cutlass6half_tE19Flash_kernel_traitsILi32ELi128ELi128ELi8ES3_EELb1ELb1ELb0ELb1ELb0ELb0ELb0EEEvNS_16Flash_bwd_paramsE)
        /*005c*/ 	.word	0x00000008


	//----- nvinfo : EIATTR_REGCOUNT
	.align		4
.L_26:
        /*0060*/ 	.byte	0x04, 0x2f
        /*0062*/ 	.short	(.L_28 - .L_27)
	.align		4
.L_27:
        /*0064*/ 	.word	index@(_ZN5flash44flash_bwd_dq_dk_dv_loop_seqk_parallel_kernelI23Flash_bwd_kernel_traitsILi32ELi128ELi128ELi8ELi4ELi4ELi4ELb0ELb0EN7cutlass6half_tE19Flash_kernel_traitsILi32ELi128ELi128ELi8ES3_EELb0ELb1ELb0ELb0ELb0ELb1ELb1EEEvNS_16Flash_bwd_paramsE)
        /*0068*/ 	.word	0x000000ff


	//----- nvinfo : EIATTR_FRAME_SIZE
	.align		4
.L_28:
        /*006c*/ 	.byte	0x04, 0x11
        /*006e*/ 	.short	(.L_30 - .L_29)
	.align		4
.L_29:
        /*0070*/ 	.word	index@(_ZN5flash44flash_bwd_dq_dk_dv_loop_seqk_parallel_kernelI23Flash_bwd_kernel_traitsILi32ELi128ELi128ELi8ELi4ELi4ELi4ELb0ELb0EN7cutlass6half_tE19Flash_kernel_traitsILi32ELi128ELi128ELi8ES3_EELb0ELb1ELb0ELb0ELb0ELb1ELb1EEEvNS_16Flash_bwd_paramsE)
        /*0074*/ 	.word	0x00000088


	//----- nvinfo : EIATTR_REGCOUNT
	.align		4
.L_30:
        /*0078*/ 	.byte	0x04, 0x2f
        /*007a*/ 	.short	(.L_32 - .L_31)
	.align		4
.L_31:
        /*007c*/ 	.word	index@(_ZN5flash44flash_bwd_dq_dk_dv_loop_seqk_parallel_kernelI23Flash_bwd_kernel_traitsILi32ELi128ELi128ELi8ELi4ELi4ELi4ELb0ELb0EN7cutlass6half_tE19Flash_kernel_traitsILi32ELi128ELi128ELi8ES3_EELb1ELb1ELb0ELb0ELb0ELb1ELb0EEEvNS_16Flash_bwd_paramsE)
        /*0080*/ 	.word	0x000000fd


	//----- nvinfo : EIATTR_FRAME_SIZE
	.align		4
.L_32:
        /*0084*/ 	.byte	0x04, 0x11
        /*0086*/ 	.short	(.L_34 - .L_33)
	.align		4
.L_33:
        /*0088*/ 	.word	index@(_ZN5flash44flash_bwd_dq_dk_dv_loop_seqk_parallel_kernelI23Flash_bwd_kernel_traitsILi32ELi128ELi128ELi8ELi4ELi4ELi4ELb0ELb0EN7cutlass6half_tE19Flash_kernel_traitsILi32ELi128ELi128ELi8ES3_EELb1ELb1ELb0ELb0ELb0ELb1ELb0EEEvNS_16Flash_bwd_paramsE)
        /*008c*/ 	.word	0x00000000


	//----- nvinfo : EIATTR_REGCOUNT
	.align		4
.L_34:
        /*0090*/ 	.byte	0x04, 0x2f
        /*0092*/ 	.short	(.L_36 - .L_35)
	.align		4
.L_35:
        /*0094*/ 	.word	index@(_ZN5flash44flash_bwd_dq_dk_dv_loop_seqk_parallel_kernelI23Flash_bwd_kernel_traitsILi32ELi128ELi128ELi8ELi4ELi4ELi4ELb0ELb0EN7cutlass6half_tE19Flash_kernel_traitsILi32ELi128ELi128ELi8ES3_EELb0ELb1ELb0ELb0ELb1ELb1ELb1EEEvNS_16Flash_bwd_paramsE)
        /*0098*/ 	.word	0x000000ff


	//----- nvinfo : EIATTR_FRAME_SIZE
	.align		4
.L_36:
        /*009c*/ 	.byte	0x04, 0x11
        /*009e*/ 	.short	(.L_38 - .L_37)
	.align		4
.L_37:
        /*00a0*/ 	.word	index@(_ZN5flash44flash_bwd_dq_dk_dv_loop_seqk_parallel_kernelI23Flash_bwd_kernel_traitsILi32ELi128ELi128ELi8ELi4ELi4ELi4ELb0ELb0EN7cutlass6half_tE19Flash_kernel_traitsILi32ELi128ELi128ELi8ES3_EELb0ELb1ELb0ELb0ELb1ELb1ELb1EEEvNS_16Flash_bwd_paramsE)
        /*00a4*/ 	.word	0x00000088


	//----- nvinfo : EIATTR_REGCOUNT
	.align		4
.L_38:
        /*00a8*/ 	.byte	0x04, 0x2f
        /*00aa*/ 	.short	(.L_40 - .L_39)
	.align		4
.L_39:
        /*00ac*/ 	.word	index@(_ZN5flash44flash_bwd_dq_dk_dv_loop_seqk_parallel_kernelI23Flash_bwd_kernel_traitsILi32ELi128ELi128ELi8ELi4ELi4ELi4ELb0ELb0EN7cutlass6half_tE19Flash_kernel_traitsILi32ELi128ELi128ELi8ES3_EELb1ELb1ELb0ELb0ELb1ELb1ELb0EEEvNS_16Flash_bwd_paramsE)
        /*00b0*/ 	.word	0x000000f8


	//----- nvinfo : EIATTR_FRAME_SIZE
	.align		4
.L_40:
        /*00b4*/ 	.byte	0x04, 0x11
        /*00b6*/ 	.short	(.L_42 - .L_41)
	.align		4
.L_41:
        /*00b8*/ 	.word	index@(_ZN5flash44flash_bwd_dq_dk_dv_loop_seqk_parallel_kernelI23Flash_bwd_kernel_traitsILi32ELi128ELi128ELi8ELi4ELi4ELi4ELb0ELb0EN7cutlass6half_tE19Flash_kernel_traitsILi32ELi128ELi128ELi8ES3_EELb1ELb1ELb0ELb0ELb1ELb1ELb0EEEvNS_16Flash_bwd_paramsE)
        /*00bc*/ 	.word	0x00000000


	//----- nvinfo : EIATTR_REGCOUNT
	.align		4
.L_42:
        /*00c0*/ 	.byte	0x04, 0x2f
        /*00c2*/ 	.short	(.L_44 - .L_43)
	.align		4
.L_43:
        /*00c4*/ 	.word	index@(_ZN5flash44flash_bwd_dq_dk_dv_loop_seqk_parallel_kernelI23Flash_bwd_kernel_traitsILi32ELi128ELi128ELi8ELi4ELi4ELi4ELb0ELb0EN7cutlass6half_tE19Flash_kernel_traitsILi32ELi128ELi128ELi8ES3_EELb0ELb1ELb0ELb0ELb0ELb0ELb1EEEvNS_16Flash_bwd_paramsE)
        /*00c8*/ 	.word	0x000000ff


	//----- nvinfo : EIATTR_FRAME_SIZE
	.align		4
.L_44:
        /*00cc*/ 	.byte	0x04, 0x11
        /*00ce*/ 	.short	(.L_46 - .L_45)
	.align		4
.L_45:
        /*00d0*/ 	.word	index@(_ZN5flash44flash_bwd_dq_dk_dv_loop_seqk_parallel_kernelI23Flash_bwd_kernel_traitsILi32ELi128ELi128ELi8ELi4ELi4ELi4ELb0ELb0EN7cutlass6half_tE19Flash_kernel_traitsILi32ELi128ELi128ELi8ES3_EELb0ELb1ELb0ELb0ELb0ELb0ELb1EEEvNS_16Flash_bwd_paramsE)
        /*00d4*/ 	.word	0x00000098


	//----- nvinfo : EIATTR_REGCOUNT
	.align		4
.L_46:
        /*00d8*/ 	.byte	0x04, 0x2f
        /*00da*/ 	.short	(.L_48 - .L_47)
	.align		4
.L_47:
        /*00dc*/ 	.word	index@(_ZN5flash44flash_bwd_dq_dk_dv_loop_seqk_parallel_kernelI23Flash_bwd_kernel_traitsILi32ELi128ELi128ELi8ELi4ELi4ELi4ELb0ELb0EN7cutlass6half_tE19Flash_kernel_traitsILi32ELi128ELi128ELi8ES3_EELb1ELb1ELb0ELb0ELb0ELb0ELb0EEEvNS_16Flash_bwd_paramsE)
        /*00e0*/ 	.word	0x000000ff


	//----- nvinfo : EIATTR_FRAME_SIZE
	.align		4
.L_48:
        /*00e4*/ 	.byte	0x04, 0x11
        /*00e6*/ 	.short	(.L_50 - .L_49)
	.align		4
.L_49:
        /*00e8*/ 	.word	index@(_ZN5flash44flash_bwd_dq_dk_dv_loop_seqk_parallel_kernelI23Flash_bwd_kernel_traitsILi32ELi128ELi128ELi8ELi4ELi4ELi4ELb0ELb0EN7cutlass6half_tE19Flash_kernel_traitsILi32ELi128ELi128ELi8ES3_EELb1ELb1ELb0ELb0ELb0ELb0ELb0EEEvNS_16Flash_bwd_paramsE)
        /*00ec*/ 	.word	0x00000000


	//----- nvinfo : EIATTR_REGCOUNT
	.align		4
.L_50:
        /*00f0*/ 	.byte	0x04, 0x2f
        /*00f2*/ 	.short	(.L_52 - .L_51)
	.align		4
.L_51:
        /*00f4*/ 	.word	index@(_ZN5flash27flash_bwd_convert_dq_kernelI23Flash_bwd_kernel_traitsILi32ELi128ELi128ELi8ELi4ELi4ELi4ELb0ELb0EN7cutlass6half_tE19Flash_kernel_traitsILi32ELi128ELi128ELi8ES3_EEEEvNS_16Flash_bwd_paramsEi)
        /*00f8*/ 	.word	0x00000028


	//----- nvinfo : EIATTR_FRAME_SIZE
	.align		4
.L_52:
        /*00fc*/ 	.byte	0x04, 0x11
        /*00fe*/ 	.short	(.L_54 - .L_53)
	.align		4
.L_53:
        /*0100*/ 	.word	index@(_ZN5flash27flash_bwd_convert_dq_kernelI23Flash_bwd_kernel_traitsILi32ELi128ELi128ELi8ELi4ELi4ELi4ELb0ELb0EN7cutlass6half_tE19Flash_kernel_traitsILi32ELi128ELi128ELi8ES3_EEEEvNS_16Flash_bwd_paramsEi)
        /*0104*/ 	.word	0x00000000


	//----- nvinfo : EIATTR_REGCOUNT
	.align		4
.L_54:
        /*0108*/ 	.byte	0x04, 0x2f
        /*010a*/ 	.short	(.L_56 - .L_55)
	.align		4
.L_55:
        /*010c*/ 	.word	index@(_ZN5flash25flash_bwd_dot_do_o_kernelILb1E23Flash_bwd_kernel_traitsILi32ELi128ELi128ELi8ELi4ELi4ELi4ELb1ELb0EN7cutlass6half_tE19Flash_kernel_traitsILi32ELi128ELi128ELi8ES3_EEEEvNS_16Flash_bwd_paramsE)
        /*0110*/ 	.word	0x00000020


	//----- nvinfo : EIATTR_FRAME_SIZE
	.align		4
.L_56:
        /*0114*/ 	.byte	0x04, 0x11
        /*0116*/ 	.short	(.L_58 - .L_57)
	.align		4
.L_57:
        /*0118*/ 	.word	index@(_ZN5flash25flash_bwd_dot_do_o_kernelILb1E23Flash_bwd_kernel_traitsILi32ELi128ELi128ELi8ELi4ELi4ELi4ELb1ELb0EN7cutlass6half_tE19Flash_kernel_traitsILi32ELi128ELi128ELi8ES3_EEEEvNS_16Flash_bwd_paramsE)
        /*011c*/ 	.word	0x00000000


	//----- nvinfo : EIATTR_REGCOUNT
	.align		4
.L_58:
        /*0120*/ 	.byte	0x04, 0x2f
        /*0122*/ 	.short	(.L_60 - .L_59)
	.align		4
.L_59:
        /*0124*/ 	.word	index@(_ZN5flash25flash_bwd_dot_do_o_kernelILb0E23Flash_bwd_kernel_traitsILi32ELi128ELi128ELi8ELi4ELi4ELi4ELb1ELb0EN7cutlass6half_tE19Flash_kernel_traitsILi32ELi128ELi128ELi8ES3_EEEEvNS_16Flash_bwd_paramsE)
        /*0128*/ 	.word	0x00000020


	//----- nvinfo : EIATTR_FRAME_SIZE
	.align		4
.L_60:
        /*012c*/ 	.byte	0x04, 0x11
        /*012e*/ 	.short	(.L_62 - .L_61)
	.align		4
.L_61:
        /*0130*/ 	.word	index@(_ZN5flash25flash_bwd_dot_do_o_kernelILb0E23Flash_bwd_kernel_traitsILi32ELi128ELi128ELi8ELi4ELi4ELi4ELb1ELb0EN7cutlass6half_tE19Flash_kernel_traitsILi32ELi128ELi128ELi8ES3_EEEEvNS_16Flash_bwd_paramsE)
        /*0134*/ 	.word	0x00000000


	//----- nvinfo : EIATTR_REGCOUNT
	.align		4
.L_62:
        /*0138*/ 	.byte	0x04, 0x2f
        /*013a*/ 	.short	(.L_64 - .L_63)
	.align		4
.L_63:
        /*013c*/ 	.word	index@(_ZN5flash44flash_bwd_dq_dk_dv_loop_seqk_parallel_kernelI23Flash_bwd_kernel_traitsILi32ELi128ELi128ELi8ELi4ELi4ELi4ELb1ELb0EN7cutlass6half_tE19Flash_kernel_traitsILi32ELi128ELi128ELi8ES3_EELb0ELb1ELb0ELb1ELb0ELb0ELb1EEEvNS_16Flash_bwd_paramsE)
        /*0140*/ 	.word	0x000000ff


	//----- nvinfo : EIATTR_FRAME_SIZE
	.align		4
.L_64:
        /*0144*/ 	.byte	0x04, 0x11
        /*0146*/ 	.short	(.L_66 - .L_65)
	.align		4
.L_65:
        /*0148*/ 	.word	index@(_ZN5flash44flash_bwd_dq_dk_dv_loop_seqk_parallel_kernelI23Flash_bwd_kernel_traitsILi32ELi128ELi128ELi8ELi4ELi4ELi4ELb1ELb0EN7cutlass6half_tE19Flash_kernel_traitsILi32ELi128ELi128ELi8ES3_EELb0ELb1ELb0ELb1ELb0ELb0ELb1EEEvNS_16Flash_bwd_paramsE)
        /*014c*/ 	.word	0x00000108


	//----- nvinfo : EIATTR_REGCOUNT
	.align		4
.L_66:
        /*0150*/ 	.byte	0x04, 0x2f
        /*0152*/ 	.short	(.L_68 - .L_67)
	.align		4
.L_67:
        /*0154*/ 	.word	index@(_ZN5flash44flash_bwd_dq_dk_dv_loop_seqk_parallel_kernelI23Flash_bwd_kernel_traitsILi32ELi128ELi128ELi8ELi4ELi4ELi4ELb1ELb0EN7cutlass6half_tE19Flash_kernel_traitsILi32ELi128ELi128ELi8ES3_EELb1ELb1ELb0ELb1ELb0ELb0ELb0EEEvNS_16Flash_bwd_paramsE)
        /*0158*/ 	.word	0x000000ff


	//----- nvinfo : EIATTR_FRAME_SIZE
	.align		4
.L_68:
        /*015c*/ 	.byte	0x04, 0x11
        /*015e*/ 	.short	(.L_70 - .L_69)
	.align		4
.L_69:
        /*0160*/ 	.word	index@(_ZN5flash44flash_bwd_dq_dk_dv_loop_seqk_parallel_kernelI23Flash_bwd_kernel_traitsILi32ELi128ELi128ELi8ELi4ELi4ELi4ELb1ELb0EN7cutlass6half_tE19Flash_kernel_traitsILi32ELi128ELi128ELi8ES3_EELb1ELb1ELb0ELb1ELb0ELb0ELb0EEEvNS_16Flash_bwd_paramsE)
        /*0164*/ 	.word	0x00000078


	//----- nvinfo : EIATTR_REGCOUNT
	.align		4
.L_70:
        /*0168*/ 	.byte	0x04, 0x2f
        /*016a*/ 	.short	(.L_72 - .L_71)
	.align		4
.L_71:
        /*016c*/ 	.word	index@(_ZN5flash44flash_bwd_dq_dk_dv_loop_seqk_parallel_kernelI23Flash_bwd_kernel_traitsILi32ELi128ELi128ELi8ELi4ELi4ELi4ELb1ELb0EN7cutlass6half_tE19Flash_kernel_traitsILi32ELi128ELi128ELi8ES3_EELb0ELb1ELb0ELb0ELb0ELb1ELb1EEEvNS_16Flash_bwd_paramsE)
        /*0170*/ 	.word	0x000000ff


	//----- nvinfo : EIATTR_FRAME_SIZE
	.align		4
.L_72:
        /*0174*/ 	.byte	0x04, 0x11
        /*0176*/ 	.short	(.L_74 - .L_73)
	.align		4
.L_73:
        /*0178*/ 	.word	index@(_ZN5flash44flash_bwd_dq_dk_dv_loop_seqk_parallel_kernelI23Flash_bwd_kernel_traitsILi32ELi128ELi128ELi8ELi4ELi4ELi4ELb1ELb0EN7cutlass6half_tE19Flash_kernel_traitsILi32ELi128ELi128ELi8ES3_EELb0ELb1ELb0ELb0ELb0ELb1ELb1EEEvNS_16Flash_bwd_paramsE)
        /*017c*/ 	.word	0x00000100


	//----- nvinfo : EIATTR_REGCOUNT
	.align		4
.L_74:
        /*0180*/ 	.byte	0x04, 0x2f
        /*0182*/ 	.short	(.L_76 - .L_75)
	.align		4
.L_75:
        /*0184*/ 	.word	index@(_ZN5flash44flash_bwd_dq_dk_dv_loop_seqk_parallel_kernelI23Flash_bwd_kernel_traitsILi32ELi128ELi128ELi8ELi4ELi4ELi4ELb1ELb0EN7cutlass6half_tE19Flash_kernel_traitsILi32ELi128ELi128ELi8ES3_EELb1ELb1ELb0ELb0ELb0ELb1ELb0EEEvNS_16Flash_bwd_paramsE)
        /*0188*/ 	.word	0x000000ff


	//----- nvinfo : EIATTR_FRAME_SIZE
	.align		4
.L_76:
        /*018c*/ 	.byte	0x04, 0x11
        /*018e*/ 	.short	(.L_78 - .L_77)
	.align		4
.L_77:
        /*0190*/ 	.word	index@(_ZN5flash44flash_bwd_dq_dk_dv_loop_seqk_parallel_kernelI23Flash_bwd_kernel_traitsILi32ELi128ELi128ELi8ELi4ELi4ELi4ELb1ELb0EN7cutlass6half_tE19Flash_kernel_traitsILi32ELi128ELi128ELi8ES3_EELb1ELb1ELb0ELb0ELb0ELb1ELb0EEEvNS_16Flash_bwd_paramsE)
        /*0194*/ 	.word	0x00000000


	//----- nvinfo : EIATTR_REGCOUNT
	.align		4
.L_78:
        /*0198*/ 	.byte	0x04, 0x2f
        /*019a*/ 	.short	(.L_80 - .L_79)
	.align		4
.L_79:
        /*019c*/ 	.word	index@(_ZN5flash44flash_bwd_dq_dk_dv_loop_seqk_parallel_kernelI23Flash_bwd_kernel_traitsILi32ELi128ELi128ELi8ELi4ELi4ELi4ELb1ELb0EN7cutlass6half_tE19Flash_kernel_traitsILi32ELi128ELi128ELi8ES3_EELb0ELb1ELb0ELb0ELb1ELb1ELb1EEEvNS_16Flash_bwd_paramsE)
        /*01a0*/ 	.word	0x000000ff


	//----- nvinfo : EIATTR_FRAME_SIZE
	.align		4
.L_80:
        /*01a4*/ 	.byte	0x04, 0x11
        /*01a6*/ 	.short	(.L_82 - .L_81)
	.align		4
.L_81:
        /*01a8*/ 	.word	index@(_ZN5flash44flash_bwd_dq_dk_dv_loop_seqk_parallel_kernelI23Flash_bwd_kernel_traitsILi32ELi128ELi128ELi8ELi4ELi4ELi4ELb1ELb0EN7cutlass6half_tE19Flash_kernel_traitsILi32ELi128ELi128ELi8ES3_EELb0ELb1ELb0ELb0ELb1ELb1ELb1EEEvNS_16Flash_bwd_paramsE)
        /*01ac*/ 	.word	0x000000f8


	//----- nvinfo : EIATTR_REGCOUNT
	.align		4
.L_82:
        /*01b0*/ 	.byte	0x04, 0x2f
        /*01b2*/ 	.short	(.L_84 - .L_83)
	.align		4
.L_83:
        /*01b4*/ 	.word	index@(_ZN5flash44flash_bwd_dq_dk_dv_loop_seqk_parallel_kernelI23Flash_bwd_kernel_traitsILi32ELi128ELi128ELi8ELi4ELi4ELi4ELb1ELb0EN7cutlass6half_tE19Flash_kernel_traitsILi32ELi128ELi128ELi8ES3_EELb1ELb1ELb0ELb0ELb1ELb1ELb0EEEvNS_16Flash_bwd_paramsE)
        /*01b8*/ 	.word	0x000000fe


	//----- nvinfo : EIATTR_FRAME_SIZE
	.align		4
.L_84:
        /*01bc*/ 	.byte	0x04, 0x11
        /*01be*/ 	.short	(.L_86 - .L_85)
	.align		4
.L_85:
        /*01c0*/ 	.word	index@(_ZN5flash44flash_bwd_dq_dk_dv_loop_seqk_parallel_kernelI23Flash_bwd_kernel_traitsILi32ELi128ELi128ELi8ELi4ELi4ELi4ELb1ELb0EN7cutlass6half_tE19Flash_kernel_traitsILi32ELi128ELi128ELi8ES3_EELb1ELb1ELb0ELb0ELb1ELb1ELb0EEEvNS_16Flash_bwd_paramsE)
        /*01c4*/ 	.word	0x00000000


	//----- nvinfo : EIATTR_REGCOUNT
	.align		4
.L_86:
        /*01c8*/ 	.byte	0x04, 0x2f
        /*01ca*/ 	.short	(.L_88 - .L_87)
	.align		4
.L_87:
        /*01cc*/ 	.word	index@(_ZN5flash44flash_bwd_dq_dk_dv_loop_seqk_parallel_kernelI23Flash_bwd_kernel_traitsILi32ELi128ELi128ELi8ELi4ELi4ELi4ELb1ELb0EN7cutlass6half_tE19Flash_kernel_traitsILi32ELi128ELi128ELi8ES3_EELb0ELb1ELb0ELb0ELb0ELb0ELb1EEEvNS_16Flash_bwd_paramsE)
        /*01d0*/ 	.word	0x000000ff


	//----- nvinfo : EIATTR_FRAME_SIZE
	.align		4
.L_88:
        /*01d4*/ 	.byte	0x04, 0x11
        /*01d6*/ 	.short	(.L_90 - .L_89)
	.align		4
.L_89:
        /*01d8*/ 	.word	index@(_ZN5flash44flash_bwd_dq_dk_dv_loop_seqk_parallel_kernelI23Flash_bwd_kernel_traitsILi32ELi128ELi128ELi8ELi4ELi4ELi4ELb1ELb0EN7cutlass6half_tE19Flash_kernel_traitsILi32ELi128ELi128ELi8ES3_EELb0ELb1ELb0ELb0ELb0ELb0ELb1EEEvNS_16Flash_bwd_paramsE)
        /*01dc*/ 	.word	0x00000108


	//----- nvinfo : EIATTR_REGCOUNT
	.align		4
.L_90:
        /*01e0*/ 	.byte	0x04, 0x2f
        /*01e2*/ 	.short	(.L_92 - .L_91)
	.align		4
.L_91:
        /*01e4*/ 	.word	index@(_ZN5flash44flash_bwd_dq_dk_dv_loop_seqk_parallel_kernelI23Flash_bwd_kernel_traitsILi32ELi128ELi128ELi8ELi4ELi4ELi4ELb1ELb0EN7cutlass6half_tE19Flash_kernel_traitsILi32ELi128ELi128ELi8ES3_EELb1ELb1ELb0ELb0ELb0ELb0ELb0EEEvNS_16Flash_bwd_paramsE)
        /*01e8*/ 	.word	0x000000ff


	//----- nvinfo : EIATTR_FRAME_SIZE
	.align		4
.L_92:
        /*01ec*/ 	.byte	0x04, 0x11
        /*01ee*/ 	.short	(.L_94 - .L_93)
	.align		4
.L_93:
        /*01f0*/ 	.word	index@(_ZN5flash44flash_bwd_dq_dk_dv_loop_seqk_parallel_kernelI23Flash_bwd_kernel_traitsILi32ELi128ELi128ELi8ELi4ELi4ELi4ELb1ELb0EN7cutlass6half_tE19Flash_kernel_traitsILi32ELi128ELi128ELi8ES3_EELb1ELb1ELb0ELb0ELb0ELb0ELb0EEEvNS_16Flash_bwd_paramsE)
        /*01f4*/ 	.word	0x00000000


	//----- nvinfo : EIATTR_REGCOUNT
	.align		4
.L_94:
        /*01f8*/ 	.byte	0x04, 0x2f
        /*01fa*/ 	.short	(.L_96 - .L_95)
	.align		4
.L_95:
        /*01fc*/ 	.word	index@(_ZN5flash27flash_bwd_convert_dq_kernelI23Flash_bwd_kernel_traitsILi32ELi128ELi128ELi8ELi4ELi4ELi4ELb1ELb0EN7cutlass6half_tE19Flash_kernel_traitsILi32ELi128ELi128ELi8ES3_EEEEvNS_16Flash_bwd_paramsEi)
        /*0200*/ 	.word	0x00000028


	//----- nvinfo : EIATTR_FRAME_SIZE
	.align		4
.L_96:
        /*0204*/ 	.byte	0x04, 0x11
        /*0206*/ 	.short	(.L_98 - .L_97)
	.align		4
.L_97:
        /*0208*/ 	.word	index@(_ZN5flash27flash_bwd_convert_dq_kernelI23Flash_bwd_kernel_traitsILi32ELi128ELi128ELi8ELi4ELi4ELi4ELb1ELb0EN7cutlass6half_tE19Flash_kernel_traitsILi32ELi128ELi128ELi8ES3_EEEEvNS_16Flash_bwd_paramsEi)
        /*020c*/ 	.word	0x00000000


	//----- nvinfo : EIATTR_REGCOUNT
	.align		4
.L_98:
        /*0210*/ 	.byte	0x04, 0x2f
        /*0212*/ 	.short	(.L_100 - .L_99)
	.align		4
.L_99:
        /*0214*/ 	.word	index@(_ZN5flash44flash_bwd_dq_dk_dv_loop_seqk_parallel_kernelI23Flash_bwd_kernel_traitsILi32ELi128ELi128ELi8ELi4ELi4ELi4ELb1ELb0EN7cutlass6half_tE19Flash_kernel_traitsILi32ELi128ELi128ELi8ES3_EELb0ELb1ELb0ELb1ELb0ELb0ELb0EEEvNS_16Flash_bwd_paramsE)
        /*0218*/ 	.word	0x000000ff


	//----- nvinfo : EIATTR_FRAME_SIZE
	.align		4
.L_100:
        /*021c*/ 	.byte	0x04, 0x11
        /*021e*/ 	.short	(.L_102 - .L_101)
	.align		4
.L_101:
        /*0220*/ 	.word	index@(_ZN5flash44flash_bwd_dq_dk_dv_loop_seqk_parallel_kernelI23Flash_bwd_kernel_traitsILi32ELi128ELi128ELi8ELi4ELi4ELi4ELb1ELb0EN7cutlass6half_tE19Flash_kernel_traitsILi32ELi128ELi128ELi8ES3_EELb0ELb1ELb0ELb1ELb0ELb0ELb0EEEvNS_16Flash_bwd_paramsE)
        /*0224*/ 	.word	0x00000080


	//----- nvinfo : EIATTR_REGCOUNT
	.align		4
.L_102:
        /*0228*/ 	.byte	0x04, 0x2f
        /*022a*/ 	.short	(.L_104 - .L_103)
	.align		4
.L_103:
        /*022c*/ 	.word	index@(_ZN5flash44flash_bwd_dq_dk_dv_loop_seqk_parallel_kernelI23Flash_bwd_kernel_traitsILi32ELi128ELi128ELi8ELi4ELi4ELi4ELb1ELb0EN7cutlass6half_tE19Flash_kernel_traitsILi32ELi128ELi128ELi8ES3_EELb0ELb1ELb0ELb0ELb0ELb1ELb0EEEvNS_16Flash_bwd_paramsE)
        /*0230*/ 	.word	0x000000ff


	//----- nvinfo : EIATTR_FRAME_SIZE
	.align		4
.L_104:
        /*0234*/ 	.byte	0x04, 0x11
        /*0236*/ 	.short	(.L_106 - .L_105)
	.align		4
.L_105:
        /*0238*/ 	.word	index@(_ZN5flash44flash_bwd_dq_dk_dv_loop_seqk_parallel_kernelI23Flash_bwd_kernel_traitsILi32ELi128ELi128ELi8ELi4ELi4ELi4ELb1ELb0EN7cutlass6half_tE19Flash_kernel_traitsILi32ELi128ELi128ELi8ES3_EELb0ELb1ELb0ELb0ELb0ELb1ELb0EEEvNS_16Flash_bwd_paramsE)
        /*023c*/ 	.word	0x00000000


	//----- nvinfo : EIATTR_REGCOUNT
	.align		4
.L_106:
        /*0240*/ 	.byte	0x04, 0x2f
        /*0242*/ 	.short	(.L_108 - .L_107)
	.align		4
.L_107:
        /*0244*/ 	.word	index@(_ZN5flash44flash_bwd_dq_dk_dv_loop_seqk_parallel_kernelI23Flash_bwd_kernel_traitsILi32ELi128ELi128ELi8ELi4ELi4ELi4ELb1ELb0EN7cutlass6half_tE19Flash_kernel_traitsILi32ELi128ELi128ELi8ES3_EELb0ELb1ELb0ELb0ELb1ELb1ELb0EEEvNS_16Flash_bwd_paramsE)
        /*0248*/ 	.word	0x000000ff


	//----- nvinfo : EIATTR_FRAME_SIZE
	.align		4
.L_108:
        /*024c*/ 	.byte	0x04, 0x11
        /*024e*/ 	.short	(.L_110 - .L_109)
	.align		4
.L_109:
        /*0250*/ 	.word	index@(_ZN5flash44flash_bwd_dq_dk_dv_loop_seqk_parallel_kernelI23Flash_bwd_kernel_traitsILi32ELi128ELi128ELi8ELi4ELi4ELi4ELb1ELb0EN7cutlass6half_tE19Flash_kernel_traitsILi32ELi128ELi128ELi8ES3_EELb0ELb1ELb0ELb0ELb1ELb1ELb0EEEvNS_16Flash_bwd_paramsE)
        /*0254*/ 	.word	0x00000000


	//----- nvinfo : EIATTR_REGCOUNT
	.align		4
.L_110:
        /*0258*/ 	.byte	0x04, 0x2f
        /*025a*/ 	.short	(.L_112 - .L_111)
	.align		4
.L_111:
        /*025c*/ 	.word	index@(_ZN5flash44flash_bwd_dq_dk_dv_loop_seqk_parallel_kernelI23Flash_bwd_kernel_traitsILi32ELi128ELi128ELi8ELi4ELi4ELi4ELb1ELb0EN7cutlass6half_tE19Flash_kernel_traitsILi32ELi128ELi128ELi8ES3_EELb0ELb1ELb0ELb0ELb0ELb0ELb0EEEvNS_16Flash_bwd_paramsE)
        /*0260*/ 	.word	0x000000ff


	//----- nvinfo : EIATTR_FRAME_SIZE
	.align		4
.L_112:
        /*0264*/ 	.byte	0x04, 0x11
        /*0266*/ 	.short	(.L_114 - .L_113)
	.align		4
.L_113:
        /*0268*/ 	.word	index@(_ZN5flash44flash_bwd_dq_dk_dv_loop_seqk_parallel_kernelI23Flash_bwd_kernel_traitsILi32ELi128ELi128ELi8ELi4ELi4ELi4ELb1ELb0EN7cutlass6half_tE19Flash_kernel_traitsILi32ELi128ELi128ELi8ES3_EELb0ELb1ELb0ELb0ELb0ELb0ELb0EEEvNS_16Flash_bwd_paramsE)
        /*026c*/ 	.word	0x00000008


	//----- nvinfo : EIATTR_MIN_STACK_SIZE
	.align		4
.L_114:
        /*0270*/ 	.byte	0x04, 0x12
        /*0272*/ 	.short	(.L_116 - .L_115)
	.align		4
.L_115:
        /*0274*/ 	.word	index@(_ZN5flash44flash_bwd_dq_dk_dv_loop_seqk_parallel_kernelI23Flash_bwd_kernel_traitsILi32ELi128ELi128ELi8ELi4ELi4ELi4ELb1ELb0EN7cutlass6half_tE19Flash_kernel_traitsILi32ELi128ELi128ELi8ES3_EELb0ELb1ELb0ELb0ELb0ELb0ELb0EEEvNS_16Flash_bwd_paramsE)
        /*0278*/ 	.word	0x00000008


	//----- nvinfo : EIATTR_MIN_STACK_SIZE
	.align		4
.L_116:
        /*027c*/ 	.byte	0x04, 0x12
        /*027e*/ 	.short	(.L_118 - .L_117)
	.align		4
.L_117:
        /*0280*/ 	.word	index@(_ZN5flash44flash_bwd_dq_dk_dv_loop_seqk_parallel_kernelI23Flash_bwd_kernel_traitsILi32ELi128ELi128ELi8ELi4ELi4ELi4ELb1ELb0EN7cutlass6half_tE19Flash_kernel_traitsILi32ELi128ELi128ELi8ES3_EELb0ELb1ELb0ELb0ELb1ELb1ELb0EEEvNS_16Flash_bwd_paramsE)
        /*0284*/ 	.word	0x00000000


	//----- nvinfo : EIATTR_MIN_STACK_SIZE
	.align		4
.L_118:
        /*0288*/ 	.byte	0x04, 0x12
        /*028a*/ 	.short	(.L_120 - .L_119)
	.align		4
.L_119:
        /*028c*/ 	.word	index@(_ZN5flash44flash_bwd_dq_dk_dv_loop_seqk_parallel_kernelI23Flash_bwd_kernel_traitsILi32ELi128ELi128ELi8ELi4ELi4ELi4ELb1ELb0EN7cutlass6half_tE19Flash_kernel_traitsILi32ELi128ELi128ELi8ES3_EELb0ELb1ELb0ELb0ELb0ELb1ELb0EEEvNS_16Flash_bwd_paramsE)
        /*0290*/ 	.word	0x00000000


	//----- nvinfo : EIATTR_MIN_STACK_SIZE
	.align		4
.L_120:
        /*0294*/ 	.byte	0x04, 0x12
        /*0296*/ 	.short	(.L_122 - .L_121)
	.align		4
.L_121:
        /*0298*/ 	.word	index@(_ZN5flash44flash_bwd_dq_dk_dv_loop_seqk_parallel_kernelI23Flash_bwd_kernel_traitsILi32ELi128ELi128ELi8ELi4ELi4ELi4ELb1ELb0EN7cutlass6half_tE19Flash_kernel_traitsILi32ELi128ELi128ELi8ES3_EELb0ELb1ELb0ELb1ELb0ELb0ELb0EEEvNS_16Flash_bwd_paramsE)
        /*029c*/ 	.word	0x00000080


	//----- nvinfo : EIATTR_MIN_STACK_SIZE
	.align		4
.L_122:
        /*02a0*/ 	.byte	0x04, 0x12
        /*02a2*/ 	.short	(.L_124 - .L_123)
	.align		4
.L_123:
        /*02a4*/ 	.word	index@(_ZN5flash27flash_bwd_convert_dq_kernelI23Flash_bwd_kernel_traitsILi32ELi128ELi128ELi8ELi4ELi4ELi4ELb1ELb0EN7cutlass6half_tE19Flash_kernel_traitsILi32ELi128ELi128ELi8ES3_EEEEvNS_16Flash_bwd_paramsEi)
        /*02a8*/ 	.word	0x00000000


	//----- nvinfo : EIATTR_MIN_STACK_SIZE
	.align		4
.L_124:
        /*02ac*/ 	.byte	0x04, 0x12
        /*02ae*/ 	.short	(.L_126 - .L_125)
	.align		4
.L_125:
        /*02b0*/ 	.word	index@(_ZN5flash44flash_bwd_dq_dk_dv_loop_seqk_parallel_kernelI23Flash_bwd_kernel_traitsILi32ELi128ELi128ELi8ELi4ELi4ELi4ELb1ELb0EN7cutlass6half_tE19Flash_kernel_traitsILi32ELi128ELi128ELi8ES3_EELb1ELb1ELb0ELb0ELb0ELb0ELb0EEEvNS_16Flash_bwd_paramsE)
        /*02b4*/ 	.word	0x00000000


	//----- nvinfo : EIATTR_MIN_STACK_SIZE
	.align		4
.L_126:
        /*02b8*/ 	.byte	0x04, 0x12
        /*02ba*/ 	.short	(.L_128 - .L_127)
	.align		4
.L_127:
        /*02bc*/ 	.word	index@(_ZN5flash44flash_bwd_dq_dk_dv_loop_seqk_parallel_kernelI23Flash_bwd_kernel_traitsILi32ELi128ELi128ELi8ELi4ELi4ELi4ELb1ELb0EN7cutlass6half_tE19Flash_kernel_traitsILi32ELi128ELi128ELi8ES3_EELb0ELb1ELb0ELb0ELb0ELb0ELb1EEEvNS_16Flash_bwd_paramsE)
        /*02c0*/ 	.word	0x00000108


	//----- nvinfo : EIATTR_MIN_STACK_SIZE
	.align		4
.L_128:
        /*02c4*/ 	.byte	0x04, 0x12
        /*02c6*/ 	.short	(.L_130 - .L_129)
	.align		4
.L_129:
        /*02c8*/ 	.word	index@(_ZN5flash44flash_bwd_dq_dk_dv_loop_seqk_parallel_kernelI23Flash_bwd_kernel_traitsILi32ELi128ELi128ELi8ELi4ELi4ELi4ELb1ELb0EN7cutlass6half_tE19Flash_kernel_traitsILi32ELi128ELi128ELi8ES3_EELb1ELb1ELb0ELb0ELb1ELb1ELb0EEEvNS_16Flash_bwd_paramsE)
        /*02cc*/ 	.word	0x00000000


	//----- nvinfo : EIATTR_MIN_STACK_SIZE
	.align		4
.L_130:
        /*02d0*/ 	.byte	0x04, 0x12
        /*02d2*/ 	.short	(.L_132 - .L_131)
	.align		4
.L_131:
        /*02d4*/ 	.word	index@(_ZN5flash44flash_bwd_dq_dk_dv_loop_seqk_parallel_kernelI23Flash_bwd_kernel_traitsILi32ELi128ELi128ELi8ELi4ELi4ELi4ELb1ELb0EN7cutlass6half_tE19Flash_kernel_traitsILi32ELi128ELi128ELi8ES3_EELb0ELb1ELb0ELb0ELb1ELb1ELb1EEEvNS_16Flash_bwd_paramsE)
        /*02d8*/ 	.word	0x000000f8


	//----- nvinfo : EIATTR_MIN_STACK_SIZE
	.align		4
.L_132:
        /*02dc*/ 	.byte	0x04, 0x12
        /*02de*/ 	.short	(.L_134 - .L_133)
	.align		4
.L_133:
        /*02e0*/ 	.word	index@(_ZN5flash44flash_bwd_dq_dk_dv_loop_seqk_parallel_kernelI23Flash_bwd_kernel_traitsILi32ELi128ELi128ELi8ELi4ELi4ELi4ELb1ELb0EN7cutlass6half_tE19Flash_kernel_traitsILi32ELi128ELi128ELi8ES3_EELb1ELb1ELb0ELb0ELb0ELb1ELb0EEEvNS_16Flash_bwd_paramsE)
        /*02e4*/ 	.word	0x00000000


	//----- nvinfo : EIATTR_MIN_STACK_SIZE
	.align		4
.L_134:
        /*02e8*/ 	.byte	0x04, 0x12
        /*02ea*/ 	.short	(.L_136 - .L_135)
	.align		4
.L_135:
        /*02ec*/ 	.word	index@(_ZN5flash44flash_bwd_dq_dk_dv_loop_seqk_parallel_kernelI23Flash_bwd_kernel_traitsILi32ELi128ELi128ELi8ELi4ELi4ELi4ELb1ELb0EN7cutlass6half_tE19Flash_kernel_traitsILi32ELi128ELi128ELi8ES3_EELb0ELb1ELb0ELb0ELb0ELb1ELb1EEEvNS_16Flash_bwd_paramsE)
        /*02f0*/ 	.word	0x00000100


	//----- nvinfo : EIATTR_MIN_STACK_SIZE
	.align		4
.L_136:
        /*02f4*/ 	.byte	0x04, 0x12
        /*02f6*/ 	.short	(.L_138 - .L_137)
	.align		4
.L_137:
        /*02f8*/ 	.word	index@(_ZN5flash44flash_bwd_dq_dk_dv_loop_seqk_parallel_kernelI23Flash_bwd_kernel_traitsILi32ELi128ELi128ELi8ELi4ELi4ELi4ELb1ELb0EN7cutlass6half_tE19Flash_kernel_traitsILi32ELi128ELi128ELi8ES3_EELb1ELb1ELb0ELb1ELb0ELb0ELb0EEEvNS_16Flash_bwd_paramsE)
        /*02fc*/ 	.word	0x00000078


	//----- nvinfo : EIATTR_MIN_STACK_SIZE
	.align		4
.L_138:
        /*0300*/ 	.byte	0x04, 0x12
        /*0302*/ 	.short	(.L_140 - .L_139)
	.align		4
.L_139:
        /*0304*/ 	.word	index@(_ZN5flash44flash_bwd_dq_dk_dv_loop_seqk_parallel_kernelI23Flash_bwd_kernel_traitsILi32ELi128ELi128ELi8ELi4ELi4ELi4ELb1ELb0EN7cutlass6half_tE19Flash_kernel_traitsILi32ELi128ELi128ELi8ES3_EELb0ELb1ELb0ELb1ELb0ELb0ELb1EEEvNS_16Flash_bwd_paramsE)
        /*0308*/ 	.word	0x00000108


	//----- nvinfo : EIATTR_MIN_STACK_SIZE
	.align		4
.L_140:
        /*030c*/ 	.byte	0x04, 0x12
        /*030e*/ 	.short	(.L_142 - .L_141)
	.align		4
.L_141:
        /*0310*/ 	.word	index@(_ZN5flash25flash_bwd_dot_do_o_kernelILb0E23Flash_bwd_kernel_traitsILi32ELi128ELi128ELi8ELi4ELi4ELi4ELb1ELb0EN7cutlass6half_tE19Flash_kernel_traitsILi32ELi128ELi128ELi8ES3_EEEEvNS_16Flash_bwd_paramsE)
        /*0314*/ 	.word	0x00000000


	//----- nvinfo : EIATTR_MIN_STACK_SIZE
	.align		4
.L_142:
        /*0318*/ 	.byte	0x04, 0x12
        /*031a*/ 	.short	(.L_144 - .L_143)
	.align		4
.L_143:
        /*031c*/ 	.word	index@(_ZN5flash25flash_bwd_dot_do_o_kernelILb1E23Flash_bwd_kernel_traitsILi32ELi128ELi128ELi8ELi4ELi4ELi4ELb1ELb0EN7cutlass6half_tE19Flash_kernel_traitsILi32ELi128ELi128ELi8ES3_EEEEvNS_16Flash_bwd_paramsE)
        /*0320*/ 	.word	0x00000000


	//----- nvinfo : EIATTR_MIN_STACK_SIZE
	.align		4
.L_144:
        /*0324*/ 	.byte	0x04, 0x12
        /*0326*/ 	.short	(.L_146 - .L_145)
	.align		4
.L_145:
        /*0328*/ 	.word	index@(_ZN5flash27flash_bwd_convert_dq_kernelI23Flash_bwd_kernel_traitsILi32ELi128ELi128ELi8ELi4ELi4ELi4ELb0ELb0EN7cutlass6half_tE19Flash_kernel_traitsILi32ELi128ELi128ELi8ES3_EEEEvNS_16Flash_bwd_paramsEi)
        /*032c*/ 	.word	0x00000000


	//----- nvinfo : EIATTR_MIN_STACK_SIZE
	.align		4
.L_146:
        /*0330*/ 	.byte	0x04, 0x12
        /*0332*/ 	.short	(.L_148 - .L_147)
	.align		4
.L_147:
        /*0334*/ 	.word	index@(_ZN5flash44flash_bwd_dq_dk_dv_loop_seqk_parallel_kernelI23Flash_bwd_kernel_traitsILi32ELi128ELi128ELi8ELi4ELi4ELi4ELb0ELb0EN7cutlass6half_tE19Flash_kernel_traitsILi32ELi128ELi128ELi8ES3_EELb1ELb1ELb0ELb0ELb0ELb0ELb0EEEvNS_16Flash_bwd_paramsE)
        /*0338*/ 	.word	0x00000000


	//----- nvinfo : EIATTR_MIN_STACK_SIZE
	.align		4
.L_148:
        /*033c*/ 	.byte	0x04, 0x12
        /*033e*/ 	.short	(.L_150 - .L_149)
	.align		4
.L_149:
        /*0340*/ 	.word	index@(_ZN5flash44flash_bwd_dq_dk_dv_loop_seqk_parallel_kernelI23Flash_bwd_kernel_traitsILi32ELi128ELi128ELi8ELi4ELi4ELi4ELb0ELb0EN7cutlass6half_tE19Flash_kernel_traitsILi32ELi128ELi128ELi8ES3_EELb0ELb1ELb0ELb0ELb0ELb0ELb1EEEvNS_16Flash_bwd_paramsE)
        /*0344*/ 	.word	0x00000098


	//----- nvinfo : EIATTR_MIN_STACK_SIZE
	.align		4
.L_150:
        /*0348*/ 	.byte	0x04, 0x12
        /*034a*/ 	.short	(.L_152 - .L_151)
	.align		4
.L_151:
        /*034c*/ 	.word	index@(_ZN5flash44flash_bwd_dq_dk_dv_loop_seqk_parallel_kernelI23Flash_bwd_kernel_traitsILi32ELi128ELi128ELi8ELi4ELi4ELi4ELb0ELb0EN7cutlass6half_tE19Flash_kernel_traitsILi32ELi128ELi128ELi8ES3_EELb1ELb1ELb0ELb0ELb1ELb1ELb0EEEvNS_16Flash_bwd_paramsE)
        /*0350*/ 	.word	0x00000000


	//----- nvinfo : EIATTR_MIN_STACK_SIZE
	.align		4
.L_152:
        /*0354*/ 	.byte	0x04, 0x12
        /*0356*/ 	.short	(.L_154 - .L_153)
	.align		4
.L_153:
        /*0358*/ 	.word	index@(_ZN5flash44flash_bwd_dq_dk_dv_loop_seqk_parallel_kernelI23Flash_bwd_kernel_traitsILi32ELi128ELi128ELi8ELi4ELi4ELi4ELb0ELb0EN7cutlass6half_tE19Flash_kernel_traitsILi32ELi128ELi128ELi8ES3_EELb0ELb1ELb0ELb0ELb1ELb1ELb1EEEvNS_16Flash_bwd_paramsE)
        /*035c*/ 	.word	0x00000088


	//----- nvinfo : EIATTR_MIN_STACK_SIZE
	.align		4
.L_154:
        /*0360*/ 	.byte	0x04, 0x12
        /*0362*/ 	.short	(.L_156 - .L_155)
	.align		4
.L_155:
        /*0364*/ 	.word	index@(_ZN5flash44flash_bwd_dq_dk_dv_loop_seqk_parallel_kernelI23Flash_bwd_kernel_traitsILi32ELi128ELi128ELi8ELi4ELi4ELi4ELb0ELb0EN7cutlass6half_tE19Flash_kernel_traitsILi32ELi128ELi128ELi8ES3_EELb1ELb1ELb0ELb0ELb0ELb1ELb0EEEvNS_16Flash_bwd_paramsE)
        /*0368*/ 	.word	0x00000000


	//----- nvinfo : EIATTR_MIN_STACK_SIZE
	.align		4
.L_156:
        /*036c*/ 	.byte	0x04, 0x12
        /*036e*/ 	.short	(.L_158 - .L_157)
	.align		4
.L_157:
        /*0370*/ 	.word	index@(_ZN5flash44flash_bwd_dq_dk_dv_loop_seqk_parallel_kernelI23Flash_bwd_kernel_traitsILi32ELi128ELi128ELi8ELi4ELi4ELi4ELb0ELb0EN7cutlass6half_tE19Flash_kernel_traitsILi32ELi128ELi128ELi8ES3_EELb0ELb1ELb0ELb0ELb0ELb1ELb1EEEvNS_16Flash_bwd_paramsE)
        /*0374*/ 	.word	0x00000088


	//----- nvinfo : EIATTR_MIN_STACK_SIZE
	.align		4
.L_158:
        /*0378*/ 	.byte	0x04, 0x12
        /*037a*/ 	.short	(.L_160 - .L_159)
	.align		4
.L_159:
        /*037c*/ 	.word	index@(_ZN5flash44flash_bwd_dq_dk_dv_loop_seqk_parallel_kernelI23Flash_bwd_kernel_traitsILi32ELi128ELi128ELi8ELi4ELi4ELi4ELb0ELb0EN7cutlass6half_tE19Flash_kernel_traitsILi32ELi128ELi128ELi8ES3_EELb1ELb1ELb0ELb1ELb0ELb0ELb0EEEvNS_16Flash_bwd_paramsE)
        /*0380*/ 	.word	0x00000008


	//----- nvinfo : EIATTR_MIN_STACK_SIZE
	.align		4
.L_160:
        /*0384*/ 	.byte	0x04, 0x12
        /*0386*/ 	.short	(.L_162 - .L_161)
	.align		4
.L_161:
        /*0388*/ 	.word	index@(_ZN5flash44flash_bwd_dq_dk_dv_loop_seqk_parallel_kernelI23Flash_bwd_kernel_traitsILi32ELi128ELi128ELi8ELi4ELi4ELi4ELb0ELb0EN7cutlass6half_tE19Flash_kernel_traitsILi32ELi128ELi128ELi8ES3_EELb0ELb1ELb0ELb1ELb0ELb0ELb1EEEvNS_16Flash_bwd_paramsE)
        /*038c*/ 	.word	0x00000128


	//----- nvinfo : EIATTR_MIN_STACK_SIZE
	.align		4
.L_162:
        /*0390*/ 	.byte	0x04, 0x12
        /*0392*/ 	.short	(.L_164 - .L_163)
	.align		4
.L_163:
        /*0394*/ 	.word	index@(_ZN5flash25flash_bwd_dot_do_o_kernelILb0E23Flash_bwd_kernel_traitsILi32ELi128ELi128ELi8ELi4ELi4ELi4ELb0ELb0EN7cutlass6half_tE19Flash_kernel_traitsILi32ELi128ELi128ELi8ES3_EEEEvNS_16Flash_bwd_paramsE)
        /*0398*/ 	.word	0x00000000


	//----- nvinfo : EIATTR_MIN_STACK_SIZE
	.align		4
.L_164:
        /*039c*/ 	.byte	0x04, 0x12
        /*039e*/ 	.short	(.L_166 - .L_165)
	.align		4
.L_165:
        /*03a0*/ 	.word	index@(_ZN5flash25flash_bwd_dot_do_o_kernelILb1E23Flash_bwd_kernel_traitsILi32ELi128ELi128ELi8ELi4ELi4ELi4ELb0ELb0EN7cutlass6half_tE19Flash_kernel_traitsILi32ELi128ELi128ELi8ES3_EEEEvNS_16Flash_bwd_paramsE)
        /*03a4*/ 	.word	0x00000000
.L_166:


//--------------------- .nv.compat                --------------------------
	.section	.nv.compat,"",@"SHT_CUDA_COMPAT_INFO"
	.align	4
        /*0000*/ 	.byte	0x02, 0x09, 0x01, 0x00, 0x02, 0x02, 0x01, 0x00, 0x02, 0x05, 0x05, 0x00, 0x03, 0x07, 0x01, 0x01
        /*0010*/ 	.byte	0x02, 0x03, 0x00, 0x00, 0x02, 0x06, 0x01, 0x00, 0x04, 0x0b, 0x08, 0x00, 0x00, 0x00, 0x00, 0x00
        /*0020*/ 	.byte	0x00, 0x00, 0x00, 0x00


//--------------------- .nv.info._ZN5flash44flash_bwd_dq_dk_dv_loop_seqk_parallel_kernelI23Flash_bwd_kernel_traitsILi32ELi128ELi128ELi8ELi4ELi4ELi4ELb1ELb0EN7cutlass6half_tE19Flash_kernel_traitsILi32ELi128ELi128ELi8ES3_EELb0ELb1ELb0ELb0ELb0ELb0ELb0EEEvNS_16Flash_bwd_paramsE --------------------------
	.section	.nv.info._ZN5flash44flash_bwd_dq_dk_dv_loop_seqk_parallel_kernelI23Flash_bwd_kernel_traitsILi32ELi128ELi128ELi8ELi4ELi4ELi4ELb1ELb0EN7cutlass6half_tE19Flash_kernel_traitsILi32ELi128ELi128ELi8ES3_EELb0ELb1ELb0ELb0ELb0ELb0ELb0EEEvNS_16Flash_bwd_paramsE,"",@"SHT_CUDA_INFO"
	.sectionflags	@""
	.align	4


	//----- nvinfo : EIATTR_CUDA_API_VERSION
	.align		4
        /*0000*/ 	.byte	0x04, 0x37
        /*0002*/ 	.short	(.L_168 - .L_167)
.L_167:
        /*0004*/ 	.word	0x00000082


	//----- nvinfo : EIATTR_KPARAM_INFO
	.align		4
.L_168:
        /*0008*/ 	.byte	0x04, 0x17
        /*000a*/ 	.short	(.L_170 - .L_169)
.L_169:
        /*000c*/ 	.word	0x00000000
        /*0010*/ 	.short	0x0000
        /*0012*/ 	.short	0x0000
        /*0014*/ 	.byte	0x00, 0xf0, 0x01, 0x0a


	//----- nvinfo : EIATTR_SPARSE_MMA_MASK
	.align		4
.L_170:
        /*0018*/ 	.byte	0x03, 0x50
        /*001a*/ 	.short	0x0000


	//----- nvinfo : EIATTR_MAXREG_COUNT
	.align		4
        /*001c*/ 	.byte	0x03, 0x1b
        /*001e*/ 	.short	0x00ff


	//----- nvinfo : EIATTR_NUM_BARRIERS
	.align		4
        /*0020*/ 	.byte	0x02, 0x4c
        /*0022*/ 	.byte	0x01
	.zero		1


	//----- nvinfo : EIATTR_ANNOTATIONS
	.align		4
        /*0024*/ 	.byte	0x04, 0x55
        /*0026*/ 	.short	(.L_172 - .L_171)


	//   ....[0]....
.L_171:
        /*0028*/ 	.word	0x00000001
        /*002c*/ 	.byte	0x20, 0x0b, 0x00, 0x00, 0x01, 0x00, 0x00, 0x00, 0x50, 0x77, 0x00, 0x00


	//----- nvinfo : EIATTR_MERCURY_ISA_VERSION
	.align		4
.L_172:
        /*0038*/ 	.byte	0x03, 0x5f
        /*003a*/ 	.short	0x0101


	//----- nvinfo : EIATTR_EXIT_INSTR_OFFSETS
	.align		4
        /*003c*/ 	.byte	0x04, 0x1c
        /*003e*/ 	.short	(.L_174 - .L_173)


	//   ....[0]....
.L_173:
        /*0040*/ 	.word	0x000000a0


	//   ....[1]....
        /*0044*/ 	.word	0x00008410


	//----- nvinfo : EIATTR_CRS_STACK_SIZE
	.align		4
.L_174:
        /*0048*/ 	.byte	0x04, 0x1e
        /*004a*/ 	.short	(.L_176 - .L_175)
.L_175:
        /*004c*/ 	.word	0x00000000


	//----- nvinfo : EIATTR_CBANK_PARAM_SIZE
	.align		4
.L_176:
        /*0050*/ 	.byte	0x03, 0x19
        /*0052*/ 	.short	0x0280


	//----- nvinfo : EIATTR_PARAM_CBANK
	.align		4
        /*0054*/ 	.byte	0x04, 0x0a
        /*0056*/ 	.short	(.L_178 - .L_177)
	.align		4
.L_177:
        /*0058*/ 	.word	index@(.nv.constant0._ZN5flash44flash_bwd_dq_dk_dv_loop_seqk_parallel_kernelI23Flash_bwd_kernel_traitsILi32ELi128ELi128ELi8ELi4ELi4ELi4ELb1ELb0EN7cutlass6half_tE19Flash_kernel_traitsILi32ELi128ELi128ELi8ES3_EELb0ELb1ELb0ELb0ELb0ELb0ELb0EEEvNS_16Flash_bwd_paramsE)
        /*005c*/ 	.short	0x0210
        /*005e*/ 	.short	0x0280


	//----- nvinfo : EIATTR_SW_WAR
	.align		4
.L_178:
        /*0060*/ 	.byte	0x04, 0x36
        /*0062*/ 	.short	(.L_180 - .L_179)
.L_179:
        /*0064*/ 	.word	0x00000008
.L_180:


//--------------------- .nv.info._ZN5flash44flash_bwd_dq_dk_dv_loop_seqk_parallel_kernelI23Flash_bwd_kernel_traitsILi32ELi128ELi128ELi8ELi4ELi4ELi4ELb1ELb0EN7cutlass6half_tE19Flash_kernel_traitsILi32ELi128ELi128ELi8ES3_EELb0ELb1ELb0ELb0ELb1ELb1ELb0EEEvNS_16Flash_bwd_paramsE --------------------------
	.section	.nv.info._ZN5flash44flash_bwd_dq_dk_dv_loop_seqk_parallel_kernelI23Flash_bwd_kernel_traitsILi32ELi128ELi128ELi8ELi4ELi4ELi4ELb1ELb0EN7cutlass6half_tE19Flash_kernel_traitsILi32ELi128ELi128ELi8ES3_EELb0ELb1ELb0ELb0ELb1ELb1ELb0EEEvNS_16Flash_bwd_paramsE,"",@"SHT_CUDA_INFO"
	.sectionflags	@""
	.align	4


	//----- nvinfo : EIATTR_CUDA_API_VERSION
	.align		4
        /*0000*/ 	.byte	0x04, 0x37
        /*0002*/ 	.short	(.L_182 - .L_181)
.L_181:
        /*0004*/ 	.word	0x00000082


	//----- nvinfo : EIATTR_KPARAM_INFO
	.align		4
.L_182:
        /*0008*/ 	.byte	0x04, 0x17
        /*000a*/ 	.short	(.L_184 - .L_183)
.L_183:
        /*000c*/ 	.word	0x00000000
        /*0010*/ 	.short	0x0000
        /*0012*/ 	.short	0x0000
        /*0014*/ 	.byte	0x00, 0xf0, 0x01, 0x0a


	//----- nvinfo : EIATTR_SPARSE_MMA_MASK
	.align		4
.L_184:
        /*0018*/ 	.byte	0x03, 0x50
        /*001a*/ 	.short	0x0000


	//----- nvinfo : EIATTR_MAXREG_COUNT
	.align		4
        /*001c*/ 	.byte	0x03, 0x1b
        /*001e*/ 	.short	0x00ff


	//----- nvinfo : EIATTR_NUM_BARRIERS
	.align		4
        /*0020*/ 	.byte	0x02, 0x4c
        /*0022*/ 	.byte	0x01
	.zero		1


	//----- nvinfo : EIATTR_MERCURY_ISA_VERSION
	.align		4
        /*0024*/ 	.byte	0x03, 0x5f
        /*0026*/ 	.short	0x0101


	//----- nvinfo : EIATTR_EXIT_INSTR_OFFSETS
	.align		4
        /*0028*/ 	.byte	0x04, 0x1c
        /*002a*/ 	.short	(.L_186 - .L_185)


	//   ....[0]....
.L_185:
        /*002c*/ 	.word	0x00000090


	//   ....[1]....
        /*0030*/ 	.word	0x00006620


	//----- nvinfo : EIATTR_CBANK_PARAM_SIZE
	.align		4
.L_186:
        /*0034*/ 	.byte	0x03, 0x19
        /*0036*/ 	.short	0x0280


	//----- nvinfo : EIATTR_PARAM_CBANK
	.align		4
        /*0038*/ 	.byte	0x04, 0x0a
        /*003a*/ 	.short	(.L_188 - .L_187)
	.align		4
.L_187:
        /*003c*/ 	.word	index@(.nv.constant0._ZN5flash44flash_bwd_dq_dk_dv_loop_seqk_parallel_kernelI23Flash_bwd_kernel_traitsILi32ELi128ELi128ELi8ELi4ELi4ELi4ELb1ELb0EN7cutlass6half_tE19Flash_kernel_traitsILi32ELi128ELi128ELi8ES3_EELb0ELb1ELb0ELb0ELb1ELb1ELb0EEEvNS_16Flash_bwd_paramsE)
        /*0040*/ 	.short	0x0210
        /*0042*/ 	.short	0x0280


	//----- nvinfo : EIATTR_SW_WAR
	.align		4
.L_188:
        /*0044*/ 	.byte	0x04, 0x36
        /*0046*/ 	.short	(.L_190 - .L_189)
.L_189:
        /*0048*/ 	.word	0x00000008
.L_190:


//--------------------- .nv.info._ZN5flash44flash_bwd_dq_dk_dv_loop_seqk_parallel_kernelI23Flash_bwd_kernel_traitsILi32ELi128ELi128ELi8ELi4ELi4ELi4ELb1ELb0EN7cutlass6half_tE19Flash_kernel_traitsILi32ELi128ELi128ELi8ES3_EELb0ELb1ELb0ELb0ELb0ELb1ELb0EEEvNS_16Flash_bwd_paramsE --------------------------
	.section	.nv.info._ZN5flash44flash_bwd_dq_dk_dv_loop_seqk_parallel_kernelI23Flash_bwd_kernel_traitsILi32ELi128ELi128ELi8ELi4ELi4ELi4ELb1ELb0EN7cutlass6half_tE19Flash_kernel_traitsILi32ELi128ELi128ELi8ES3_EELb0ELb1ELb0ELb0ELb0ELb1ELb0EEEvNS_16Flash_bwd_paramsE,"",@"SHT_CUDA_INFO"
	.sectionflags	@""
	.align	4


	//----- nvinfo : EIATTR_CUDA_API_VERSION
	.align		4
        /*0000*/ 	.byte	0x04, 0x37
        /*0002*/ 	.short	(.L_192 - .L_191)
.L_191:
        /*0004*/ 	.word	0x00000082


	//----- nvinfo : EIATTR_KPARAM_INFO
	.align		4
.L_192:
        /*0008*/ 	.byte	0x04, 0x17
        /*000a*/ 	.short	(.L_194 - .L_193)
.L_193:
        /*000c*/ 	.word	0x00000000
        /*0010*/ 	.short	0x0000
        /*0012*/ 	.short	0x0000
        /*0014*/ 	.byte	0x00, 0xf0, 0x01, 0x0a


	//----- nvinfo : EIATTR_SPARSE_MMA_MASK
	.align		4
.L_194:
        /*0018*/ 	.byte	0x03, 0x50
        /*001a*/ 	.short	0x0000


	//----- nvinfo : EIATTR_MAXREG_COUNT
	.align		4
        /*001c*/ 	.byte	0x03, 0x1b
        /*001e*/ 	.short	0x00ff


	//----- nvinfo : EIATTR_NUM_BARRIERS
	.align		4
        /*0020*/ 	.byte	0x02, 0x4c
        /*0022*/ 	.byte	0x01
	.zero		1


	//----- nvinfo : EIATTR_MERCURY_ISA_VERSION
	.align		4
        /*0024*/ 	.byte	0x03, 0x5f
        /*0026*/ 	.short	0x0101


	//----- nvinfo : EIATTR_EXIT_INSTR_OFFSETS
	.align		4
        /*0028*/ 	.byte	0x04, 0x1c
        /*002a*/ 	.short	(.L_196 - .L_195)


	//   ....[0]....
.L_195:
        /*002c*/ 	.word	0x00000090


	//   ....[1]....
        /*0030*/ 	.word	0x00007e50


	//----- nvinfo : EIATTR_CRS_STACK_SIZE
	.align		4
.L_196:
        /*0034*/ 	.byte	0x04, 0x1e
        /*0036*/ 	.short	(.L_198 - .L_197)
.L_197:
        /*0038*/ 	.word	0x00000000


	//----- nvinfo : EIATTR_CBANK_PARAM_SIZE
	.align		4
.L_198:
        /*003c*/ 	.byte	0x03, 0x19
        /*003e*/ 	.short	0x0280


	//----- nvinfo : EIATTR_PARAM_CBANK
	.align		4
        /*0040*/ 	.byte	0x04, 0x0a
        /*0042*/ 	.short	(.L_200 - .L_199)
	.align		4
.L_199:
        /*0044*/ 	.word	index@(.nv.constant0._ZN5flash44flash_bwd_dq_dk_dv_loop_seqk_parallel_kernelI23Flash_bwd_kernel_traitsILi32ELi128ELi128ELi8ELi4ELi4ELi4ELb1ELb0EN7cutlass6half_tE19Flash_kernel_traitsILi32ELi128ELi128ELi8ES3_EELb0ELb1ELb0ELb0ELb0ELb1ELb0EEEvNS_16Flash_bwd_paramsE)
        /*0048*/ 	.short	0x0210
        /*004a*/ 	.short	0x0280


	//----- nvinfo : EIATTR_SW_WAR
	.align		4
.L_200:
        /*004c*/ 	.byte	0x04, 0x36
        /*004e*/ 	.short	(.L_202 - .L_201)
.L_201:
        /*0050*/ 	.word	0x00000008
.L_202:


//--------------------- .nv.info._ZN5flash44flash_bwd_dq_dk_dv_loop_seqk_parallel_kernelI23Flash_bwd_kernel_traitsILi32ELi128ELi128ELi8ELi4ELi4ELi4ELb1ELb0EN7cutlass6half_tE19Flash_kernel_traitsILi32ELi128ELi128ELi8ES3_EELb0ELb1ELb0ELb1ELb0ELb0ELb0EEEvNS_16Flash_bwd_paramsE --------------------------
	.section	.nv.info._ZN5flash44flash_bwd_dq_dk_dv_loop_seqk_parallel_kernelI23Flash_bwd_kernel_traitsILi32ELi128ELi128ELi8ELi4ELi4ELi4ELb1ELb0EN7cutlass6half_tE19Flash_kernel_traitsILi32ELi128ELi128ELi8ES3_EELb0ELb1ELb0ELb1ELb0ELb0ELb0EEEvNS_16Flash_bwd_paramsE,"",@"SHT_CUDA_INFO"
	.sectionflags	@""
	.align	4


	//----- nvinfo : EIATTR_CUDA_API_VERSION
	.align		4
        /*0000*/ 	.byte	0x04, 0x37
        /*0002*/ 	.short	(.L_204 - .L_203)
.L_203:
        /*0004*/ 	.word	0x00000082


	//----- nvinfo : EIATTR_KPARAM_INFO
	.align		4
.L_204:
        /*0008*/ 	.byte	0x04, 0x17
        /*000a*/ 	.short	(.L_206 - .L_205)
.L_205:
        /*000c*/ 	.word	0x00000000
        /*0010*/ 	.short	0x0000
        /*0012*/ 	.short	0x0000
        /*0014*/ 	.byte	0x00, 0xf0, 0x01, 0x0a


	//----- nvinfo : EIATTR_SPARSE_MMA_MASK
	.align		4
.L_206:
        /*0018*/ 	.byte	0x03, 0x50
        /*001a*/ 	.short	0x0000


	//----- nvinfo : EIATTR_MAXREG_COUNT
	.align		4
        /*001c*/ 	.byte	0x03, 0x1b
        /*001e*/ 	.short	0x00ff


	//----- nvinfo : EIATTR_NUM_BARRIERS
	.align		4
        /*0020*/ 	.byte	0x02, 0x4c
        /*0022*/ 	.byte	0x01
	.zero		1


	//----- nvinfo : EIATTR_ANNOTATIONS
	.align		4
        /*0024*/ 	.byte	0x04, 0x55
        /*0026*/ 	.short	(.L_208 - .L_207)


	//   ....[0]....
.L_207:
        /*0028*/ 	.word	0x00000001
        /*002c*/ 	.byte	0xa0, 0x00, 0x00, 0x00, 0x01, 0x00, 0x00, 0x00, 0x30, 0x03, 0x00, 0x00, 0x01, 0x00, 0x00, 0x00
        /* <DEDUP_REMOVED lines=36> */
        /*027c*/ 	.byte	0x10, 0x8f, 0x00, 0x00


	//----- nvinfo : EIATTR_MERCURY_ISA_VERSION
	.align		4
.L_208:
        /*0280*/ 	.byte	0x03, 0x5f
        /*0282*/ 	.short	0x0101


	//----- nvinfo : EIATTR_EXIT_INSTR_OFFSETS
	.align		4
        /*0284*/ 	.byte	0x04, 0x1c
        /*0286*/ 	.short	(.L_210 - .L_209)


	//   ....[0]....
.L_209:
        /*0288*/ 	.word	0x000000c0


	//   ....[1]....
        /*028c*/ 	.word	0x00008f90


	//----- nvinfo : EIATTR_CRS_STACK_SIZE
	.align		4
.L_210:
        /*0290*/ 	.byte	0x04, 0x1e
        /*0292*/ 	.short	(.L_212 - .L_211)
.L_211:
        /*0294*/ 	.word	0x00000000


	//----- nvinfo : EIATTR_CBANK_PARAM_SIZE
	.align		4
.L_212:
        /*0298*/ 	.byte	0x03, 0x19
        /*029a*/ 	.short	0x0280


	//----- nvinfo : EIATTR_PARAM_CBANK
	.align		4
        /*029c*/ 	.byte	0x04, 0x0a
        /*029e*/ 	.short	(.L_214 - .L_213)
	.align		4
.L_213:
        /*02a0*/ 	.word	index@(.nv.constant0._ZN5flash44flash_bwd_dq_dk_dv_loop_seqk_parallel_kernelI23Flash_bwd_kernel_traitsILi32ELi128ELi128ELi8ELi4ELi4ELi4ELb1ELb0EN7cutlass6half_tE19Flash_kernel_traitsILi32ELi128ELi128ELi8ES3_EELb0ELb1ELb0ELb1ELb0ELb0ELb0EEEvNS_16Flash_bwd_paramsE)
        /*02a4*/ 	.short	0x0210
        /*02a6*/ 	.short	0x0280


	//----- nvinfo : EIATTR_SW_WAR
	.align		4
.L_214:
        /*02a8*/ 	.byte	0x04, 0x36
        /*02aa*/ 	.short	(.L_216 - .L_215)
.L_215:
        /*02ac*/ 	.word	0x00000008
.L_216:


//--------------------- .nv.info._ZN5flash27flash_bwd_convert_dq_kernelI23Flash_bwd_kernel_traitsILi32ELi128ELi128ELi8ELi4ELi4ELi4ELb1ELb0EN7cutlass6half_tE19Flash_kernel_traitsILi32ELi128ELi128ELi8ES3_EEEEvNS_16Flash_bwd_paramsEi --------------------------
	.section	.nv.info._ZN5flash27flash_bwd_convert_dq_kernelI23Flash_bwd_kernel_traitsILi32ELi128ELi128ELi8ELi4ELi4ELi4ELb1ELb0EN7cutlass6half_tE19Flash_kernel_traitsILi32ELi128ELi128ELi8ES3_EEEEvNS_16Flash_bwd_paramsEi,"",@"SHT_CUDA_INFO"
	.sectionflags	@""
	.align	4


	//----- nvinfo : EIATTR_CUDA_API_VERSION
	.align		4
        /*0000*/ 	.byte	0x04, 0x37
        /*0002*/ 	.short	(.L_218 - .L_217)
.L_217:
        /*0004*/ 	.word	0x00000082


	//----- nvinfo : EIATTR_KPARAM_INFO
	.align		4
.L_218:
        /*0008*/ 	.byte	0x04, 0x17
        /*000a*/ 	.short	(.L_220 - .L_219)
.L_219:
        /*000c*/ 	.word	0x00000000
        /*0010*/ 	.short	0x0001
        /*0012*/ 	.short	0x0280
        /*0014*/ 	.byte	0x00, 0xf0, 0x11, 0x00


	//----- nvinfo : EIATTR_KPARAM_INFO
	.align		4
.L_220:
        /*0018*/ 	.byte	0x04, 0x17
        /*001a*/ 	.short	(.L_222 - .L_221)
.L_221:
        /*001c*/ 	.word	0x00000000
        /*0020*/ 	.short	0x0000
        /*0022*/ 	.short	0x0000
        /*0024*/ 	.byte	0x00, 0xf0, 0x01, 0x0a


	//----- nvinfo : EIATTR_SPARSE_MMA_MASK
	.align		4
.L_222:
        /*0028*/ 	.byte	0x03, 0x50
        /*002a*/ 	.short	0x0000


	//----- nvinfo : EIATTR_MAXREG_COUNT
	.align		4
        /*002c*/ 	.byte	0x03, 0x1b
        /*002e*/ 	.short	0x00ff


	//----- nvinfo : EIATTR_NUM_BARRIERS
	.align		4
        /*0030*/ 	.byte	0x02, 0x4c
        /*0032*/ 	.byte	0x01
	.zero		1


	//----- nvinfo : EIATTR_MERCURY_ISA_VERSION
	.align		4
        /*0034*/ 	.byte	0x03, 0x5f
        /*0036*/ 	.short	0x0101


	//----- nvinfo : EIATTR_EXIT_INSTR_OFFSETS
	.align		4
        /*0038*/ 	.byte	0x04, 0x1c
        /*003a*/ 	.short	(.L_224 - .L_223)


	//   ....[0]....
.L_223:
        /*003c*/ 	.word	0x00000100


	//   ....[1]....
        /*0040*/ 	.word	0x000018e0


	//   ....[2]....
        /*0044*/ 	.word	0x000019b0


	//----- nvinfo : EIATTR_CRS_STACK_SIZE
	.align		4
.L_224:
        /*0048*/ 	.byte	0x04, 0x1e
        /*004a*/ 	.short	(.L_226 - .L_225)
.L_225:
        /*004c*/ 	.word	0x00000000


	//----- nvinfo : EIATTR_CBANK_PARAM_SIZE
	.align		4
.L_226:
        /*0050*/ 	.byte	0x03, 0x19
        /*0052*/ 	.short	0x0284


	//----- nvinfo : EIATTR_PARAM_CBANK
	.align		4
        /*0054*/ 	.byte	0x04, 0x0a
        /*0056*/ 	.short	(.L_228 - .L_227)
	.align		4
.L_227:
        /*0058*/ 	.word	index@(.nv.constant0._ZN5flash27flash_bwd_convert_dq_kernelI23Flash_bwd_kernel_traitsILi32ELi128ELi128ELi8ELi4ELi4ELi4ELb1ELb0EN7cutlass6half_tE19Flash_kernel_traitsILi32ELi128ELi128ELi8ES3_EEEEvNS_16Flash_bwd_paramsEi)
        /*005c*/ 	.short	0x0210
        /*005e*/ 	.short	0x0284


	//----- nvinfo : EIATTR_SW_WAR
	.align		4
.L_228:
        /*0060*/ 	.byte	0x04, 0x36
        /*0062*/ 	.short	(.L_230 - .L_229)
.L_229:
        /*0064*/ 	.word	0x00000008
.L_230:


//--------------------- .nv.info._ZN5flash44flash_bwd_dq_dk_dv_loop_seqk_parallel_kernelI23Flash_bwd_kernel_traitsILi32ELi128ELi128ELi8ELi4ELi4ELi4ELb1ELb0EN7cutlass6half_tE19Flash_kernel_traitsILi32ELi128ELi128ELi8ES3_EELb1ELb1ELb0ELb0ELb0ELb0ELb0EEEvNS_16Flash_bwd_paramsE --------------------------
	.section	.nv.info._ZN5flash44flash_bwd_dq_dk_dv_loop_seqk_parallel_kernelI23Flash_bwd_kernel_traitsILi32ELi128ELi128ELi8ELi4ELi4ELi4ELb1ELb0EN7cutlass6half_tE19Flash_kernel_traitsILi32ELi128ELi128ELi8ES3_EELb1ELb1ELb0ELb0ELb0ELb0ELb0EEEvNS_16Flash_bwd_paramsE,"",@"SHT_CUDA_INFO"
	.sectionflags	@""
	.align	4


	//----- nvinfo : EIATTR_CUDA_API_VERSION
	.align		4
        /*0000*/ 	.byte	0x04, 0x37
        /*0002*/ 	.short	(.L_232 - .L_231)
.L_231:
        /*0004*/ 	.word	0x00000082


	//----- nvinfo : EIATTR_KPARAM_INFO
	.align		4
.L_232:
        /*0008*/ 	.byte	0x04, 0x17
        /*000a*/ 	.short	(.L_234 - .L_233)
.L_233:
        /*000c*/ 	.word	0x00000000
        /*0010*/ 	.short	0x0000
        /*0012*/ 	.short	0x0000
        /*0014*/ 	.byte	0x00, 0xf0, 0x01, 0x0a


	//----- nvinfo : EIATTR_SPARSE_MMA_MASK
	.align		4
.L_234:
        /*0018*/ 	.byte	0x03, 0x50
        /*001a*/ 	.short	0x0000


	//----- nvinfo : EIATTR_MAXREG_COUNT
	.align		4
        /*001c*/ 	.byte	0x03, 0x1b
        /*001e*/ 	.short	0x00ff


	//----- nvinfo : EIATTR_NUM_BARRIERS
	.align		4
        /*0020*/ 	.byte	0x02, 0x4c
        /*0022*/ 	.byte	0x01
	.zero		1


	//----- nvinfo : EIATTR_MERCURY_ISA_VERSION
	.align		4
        /*0024*/ 	.byte	0x03, 0x5f
        /*0026*/ 	.short	0x0101


	//----- nvinfo : EIATTR_EXIT_INSTR_OFFSETS
	.align		4
        /*0028*/ 	.byte	0x04, 0x1c
        /*002a*/ 	.short	(.L_236 - .L_235)


	//   ....[0]....
.L_235:
        /*002c*/ 	.word	0x00000090


	//   ....[1]....
        /*0030*/ 	.word	0x0000a3e0


	//----- nvinfo : EIATTR_CRS_STACK_SIZE
	.align		4
.L_236:
        /*0034*/ 	.byte	0x04, 0x1e
        /*0036*/ 	.short	(.L_238 - .L_237)
.L_237:
        /*0038*/ 	.word	0x00000000


	//----- nvinfo : EIATTR_CBANK_PARAM_SIZE
	.align		4
.L_238:
        /*003c*/ 	.byte	0x03, 0x19
        /*003e*/ 	.short	0x0280


	//----- nvinfo : EIATTR_PARAM_CBANK
	.align		4
        /*0040*/ 	.byte	0x04, 0x0a
        /*0042*/ 	.short	(.L_240 - .L_239)
	.align		4
.L_239:
        /*0044*/ 	.word	index@(.nv.constant0._ZN5flash44flash_bwd_dq_dk_dv_loop_seqk_parallel_kernelI23Flash_bwd_kernel_traitsILi32ELi128ELi128ELi8ELi4ELi4ELi4ELb1ELb0EN7cutlass6half_tE19Flash_kernel_traitsILi32ELi128ELi128ELi8ES3_EELb1ELb1ELb0ELb0ELb0ELb0ELb0EEEvNS_16Flash_bwd_paramsE)
        /*0048*/ 	.short	0x0210
        /*004a*/ 	.short	0x0280


	//----- nvinfo : EIATTR_SW_WAR
	.align		4
.L_240:
        /*004c*/ 	.byte	0x04, 0x36
        /*004e*/ 	.short	(.L_242 - .L_241)
.L_241:
        /*0050*/ 	.word	0x00000008
.L_242:


//--------------------- .nv.info._ZN5flash44flash_bwd_dq_dk_dv_loop_seqk_parallel_kernelI23Flash_bwd_kernel_traitsILi32ELi128ELi128ELi8ELi4ELi4ELi4ELb1ELb0EN7cutlass6half_tE19Flash_kernel_traitsILi32ELi128ELi128ELi8ES3_EELb0ELb1ELb0ELb0ELb0ELb0ELb1EEEvNS_16Flash_bwd_paramsE --------------------------
	.section	.nv.info._ZN5flash44flash_bwd_dq_dk_dv_loop_seqk_parallel_kernelI23Flash_bwd_kernel_traitsILi32ELi128ELi128ELi8ELi4ELi4ELi4ELb1ELb0EN7cutlass6half_tE19Flash_kernel_traitsILi32ELi128ELi128ELi8ES3_EELb0ELb1ELb0ELb0ELb0ELb0ELb1EEEvNS_16Flash_bwd_paramsE,"",@"SHT_CUDA_INFO"
	.sectionflags	@""
	.align	4


	//----- nvinfo : EIATTR_CUDA_API_VERSION
	.align		4
        /*0000*/ 	.byte	0x04, 0x37
        /*0002*/ 	.short	(.L_244 - .L_243)
.L_243:
        /*0004*/ 	.word	0x00000082


	//----- nvinfo : EIATTR_KPARAM_INFO
	.align		4
.L_244:
        /*0008*/ 	.byte	0x04, 0x17
        /*000a*/ 	.short	(.L_246 - .L_245)
.L_245:
        /*000c*/ 	.word	0x00000000
        /*0010*/ 	.short	0x0000
        /*0012*/ 	.short	0x0000
        /*0014*/ 	.byte	0x00, 0xf0, 0x01, 0x0a


	//----- nvinfo : EIATTR_SPARSE_MMA_MASK
	.align		4
.L_246:
        /*0018*/ 	.byte	0x03, 0x50
        /*001a*/ 	.short	0x0000


	//----- nvinfo : EIATTR_MAXREG_COUNT
	.align		4
        /*001c*/ 	.byte	0x03, 0x1b
        /*001e*/ 	.short	0x00ff


	//----- nvinfo : EIATTR_NUM_BARRIERS
	.align		4
        /*0020*/ 	.byte	0x02, 0x4c
        /*0022*/ 	.byte	0x01
	.zero		1


	//----- nvinfo : EIATTR_ANNOTATIONS
	.align		4
        /*0024*/ 	.byte	0x04, 0x55
        /*0026*/ 	.short	(.L_248 - .L_247)


	//   ....[0]....
.L_247:
        /* <DEDUP_REMOVED lines=72> */


	//----- nvinfo : EIATTR_MERCURY_ISA_VERSION
	.align		4
.L_248:
        /*0490*/ 	.byte	0x03, 0x5f
        /*0492*/ 	.short	0x0101


	//----- nvinfo : EIATTR_EXIT_INSTR_OFFSETS
	.align		4
        /*0494*/ 	.byte	0x04, 0x1c
        /*0496*/ 	.short	(.L_250 - .L_249)


	//   ....[0]....
.L_249:
        /*0498*/ 	.word	0x000000a0


	//   ....[1]....
        /*049c*/ 	.word	0x0000a510


	//----- nvinfo : EIATTR_CRS_STACK_SIZE
	.align		4
.L_250:
        /*04a0*/ 	.byte	0x04, 0x1e
        /*04a2*/ 	.short	(.L_252 - .L_251)
.L_251:
        /*04a4*/ 	.word	0x00000000


	//----- nvinfo : EIATTR_CBANK_PARAM_SIZE
	.align		4
.L_252:
        /*04a8*/ 	.byte	0x03, 0x19
        /*04aa*/ 	.short	0x0280


	//----- nvinfo : EIATTR_PARAM_CBANK
	.align		4
        /*04ac*/ 	.byte	0x04, 0x0a
        /*04ae*/ 	.short	(.L_254 - .L_253)
	.align		4
.L_253:
        /*04b0*/ 	.word	index@(.nv.constant0._ZN5flash44flash_bwd_dq_dk_dv_loop_seqk_parallel_kernelI23Flash_bwd_kernel_traitsILi32ELi128ELi128ELi8ELi4ELi4ELi4ELb1ELb0EN7cutlass6half_tE19Flash_kernel_traitsILi32ELi128ELi128ELi8ES3_EELb0ELb1ELb0ELb0ELb0ELb0ELb1EEEvNS_16Flash_bwd_paramsE)
        /*04b4*/ 	.short	0x0210
        /*04b6*/ 	.short	0x0280


	//----- nvinfo : EIATTR_SW_WAR
	.align		4
.L_254:
        /*04b8*/ 	.byte	0x04, 0x36
        /*04ba*/ 	.short	(.L_256 - .L_255)
.L_255:
        /*04bc*/ 	.word	0x00000008
.L_256:


//--------------------- .nv.info._ZN5flash44flash_bwd_dq_dk_dv_loop_seqk_parallel_kernelI23Flash_bwd_kernel_traitsILi32ELi128ELi128ELi8ELi4ELi4ELi4ELb1ELb0EN7cutlass6half_tE19Flash_kernel_traitsILi32ELi128ELi128ELi8ES3_EELb1ELb1ELb0ELb0ELb1ELb1ELb0EEEvNS_16Flash_bwd_paramsE --------------------------
	.section	.nv.info._ZN5flash44flash_bwd_dq_dk_dv_loop_seqk_parallel_kernelI23Flash_bwd_kernel_traitsILi32ELi128ELi128ELi8ELi4ELi4ELi4ELb1ELb0EN7cutlass6half_tE19Flash_kernel_traitsILi32ELi128ELi128ELi8ES3_EELb1ELb1ELb0ELb0ELb1ELb1ELb0EEEvNS_16Flash_bwd_paramsE,"",@"SHT_CUDA_INFO"
	.sectionflags	@""
	.align	4


	//----- nvinfo : EIATTR_CUDA_API_VERSION
	.align		4
        /*0000*/ 	.byte	0x04, 0x37
        /*0002*/ 	.short	(.L_258 - .L_257)
.L_257:
        /*0004*/ 	.word	0x00000082


	//----- nvinfo : EIATTR_KPARAM_INFO
	.align		4
.L_258:
        /*0008*/ 	.byte	0x04, 0x17
        /*000a*/ 	.short	(.L_260 - .L_259)
.L_259:
        /*000c*/ 	.word	0x00000000
        /*0010*/ 	.short	0x0000
        /*0012*/ 	.short	0x0000
        /*0014*/ 	.byte	0x00, 0xf0, 0x01, 0x0a


	//----- nvinfo : EIATTR_SPARSE_MMA_MASK
	.align		4
.L_260:
        /*0018*/ 	.byte	0x03, 0x50
        /*001a*/ 	.short	0x0000


	//----- nvinfo : EIATTR_MAXREG_COUNT
	.align		4
        /*001c*/ 	.byte	0x03, 0x1b
        /*001e*/ 	.short	0x00ff


	//----- nvinfo : EIATTR_NUM_BARRIERS
	.align		4
        /*0020*/ 	.byte	0x02, 0x4c
        /*0022*/ 	.byte	0x01
	.zero		1


	//----- nvinfo : EIATTR_MERCURY_ISA_VERSION
	.align		4
        /*0024*/ 	.byte	0x03, 0x5f
        /*0026*/ 	.short	0x0101


	//----- nvinfo : EIATTR_EXIT_INSTR_OFFSETS
	.align		4
        /*0028*/ 	.byte	0x04, 0x1c
        /*002a*/ 	.short	(.L_262 - .L_261)


	//   ....[0]....
.L_261:
        /*002c*/ 	.word	0x00000090


	//   ....[1]....
        /*0030*/ 	.word	0x000086f0


	//----- nvinfo : EIATTR_CBANK_PARAM_SIZE
	.align		4
.L_262:
        /*0034*/ 	.byte	0x03, 0x19
        /*0036*/ 	.short	0x0280


	//----- nvinfo : EIATTR_PARAM_CBANK
	.align		4
        /*0038*/ 	.byte	0x04, 0x0a
        /*003a*/ 	.short	(.L_264 - .L_263)
	.align		4
.L_263:
        /*003c*/ 	.word	index@(.nv.constant0._ZN5flash44flash_bwd_dq_dk_dv_loop_seqk_parallel_kernelI23Flash_bwd_kernel_traitsILi32ELi128ELi128ELi8ELi4ELi4ELi4ELb1ELb0EN7cutlass6half_tE19Flash_kernel_traitsILi32ELi128ELi128ELi8ES3_EELb1ELb1ELb0ELb0ELb1ELb1ELb0EEEvNS_16Flash_bwd_paramsE)
        /*0040*/ 	.short	0x0210
        /*0042*/ 	.short	0x0280


	//----- nvinfo : EIATTR_SW_WAR
	.align		4
.L_264:
        /*0044*/ 	.byte	0x04, 0x36
        /*0046*/ 	.short	(.L_266 - .L_265)
.L_265:
        /*0048*/ 	.word	0x00000008
.L_266:


//--------------------- .nv.info._ZN5flash44flash_bwd_dq_dk_dv_loop_seqk_parallel_kernelI23Flash_bwd_kernel_traitsILi32ELi128ELi128ELi8ELi4ELi4ELi4ELb1ELb0EN7cutlass6half_tE19Flash_kernel_traitsILi32ELi128ELi128ELi8ES3_EELb0ELb1ELb0ELb0ELb1ELb1ELb1EEEvNS_16Flash_bwd_paramsE --------------------------
	.section	.nv.info._ZN5flash44flash_bwd_dq_dk_dv_loop_seqk_parallel_kernelI23Flash_bwd_kernel_traitsILi32ELi128ELi128ELi8ELi4ELi4ELi4ELb1ELb0EN7cutlass6half_tE19Flash_kernel_traitsILi32ELi128ELi128ELi8ES3_EELb0ELb1ELb0ELb0ELb1ELb1ELb1EEEvNS_16Flash_bwd_paramsE,"",@"SHT_CUDA_INFO"
	.sectionflags	@""
	.align	4


	//----- nvinfo : EIATTR_CUDA_API_VERSION
	.align		4
        /*0000*/ 	.byte	0x04, 0x37
        /*0002*/ 	.short	(.L_268 - .L_267)
.L_267:
        /*0004*/ 	.word	0x00000082


	//----- nvinfo : EIATTR_KPARAM_INFO
	.align		4
.L_268:
        /*0008*/ 	.byte	0x04, 0x17
        /*000a*/ 	.short	(.L_270 - .L_269)
.L_269:
        /*000c*/ 	.word	0x00000000
        /*0010*/ 	.short	0x0000
        /*0012*/ 	.short	0x0000
        /*0014*/ 	.byte	0x00, 0xf0, 0x01, 0x0a


	//----- nvinfo : EIATTR_SPARSE_MMA_MASK
	.align		4
.L_270:
        /*0018*/ 	.byte	0x03, 0x50
        /*001a*/ 	.short	0x0000


	//----- nvinfo : EIATTR_MAXREG_COUNT
	.align		4
        /*001c*/ 	.byte	0x03, 0x1b
        /*001e*/ 	.short	0x00ff


	//----- nvinfo : EIATTR_NUM_BARRIERS
	.align		4
        /*0020*/ 	.byte	0x02, 0x4c
        /*0022*/ 	.byte	0x01
	.zero		1


	//----- nvinfo : EIATTR_ANNOTATIONS
	.align		4
        /*0024*/ 	.byte	0x04, 0x55
        /*0026*/ 	.short	(.L_272 - .L_271)


	//   ....[0]....
.L_271:
        /* <DEDUP_REMOVED lines=67> */


	//----- nvinfo : EIATTR_MERCURY_ISA_VERSION
	.align		4
.L_272:
        /*0440*/ 	.byte	0x03, 0x5f
        /*0442*/ 	.short	0x0101


	//----- nvinfo : EIATTR_EXIT_INSTR_OFFSETS
	.align		4
        /*0444*/ 	.byte	0x04, 0x1c
        /*0446*/ 	.short	(.L_274 - .L_273)


	//   ....[0]....
.L_273:
        /*0448*/ 	.word	0x000000a0


	//   ....[1]....
        /*044c*/ 	.word	0x000086d0


	//----- nvinfo : EIATTR_CBANK_PARAM_SIZE
	.align		4
.L_274:
        /*0450*/ 	.byte	0x03, 0x19
        /*0452*/ 	.short	0x0280


	//----- nvinfo : EIATTR_PARAM_CBANK
	.align		4
        /*0454*/ 	.byte	0x04, 0x0a
        /*0456*/ 	.short	(.L_276 - .L_275)
	.align		4
.L_275:
        /*0458*/ 	.word	index@(.nv.constant0._ZN5flash44flash_bwd_dq_dk_dv_loop_seqk_parallel_kernelI23Flash_bwd_kernel_traitsILi32ELi128ELi128ELi8ELi4ELi4ELi4ELb1ELb0EN7cutlass6half_tE19Flash_kernel_traitsILi32ELi128ELi128ELi8ES3_EELb0ELb1ELb0ELb0ELb1ELb1ELb1EEEvNS_16Flash_bwd_paramsE)
        /*045c*/ 	.short	0x0210
        /*045e*/ 	.short	0x0280


	//----- nvinfo : EIATTR_SW_WAR
	.align		4
.L_276:
        /*0460*/ 	.byte	0x04, 0x36
        /*0462*/ 	.short	(.L_278 - .L_277)
.L_277:
        /*0464*/ 	.word	0x00000008
.L_278:


//--------------------- .nv.info._ZN5flash44flash_bwd_dq_dk_dv_loop_seqk_parallel_kernelI23Flash_bwd_kernel_traitsILi32ELi128ELi128ELi8ELi4ELi4ELi4ELb1ELb0EN7cutlass6half_tE19Flash_kernel_traitsILi32ELi128ELi128ELi8ES3_EELb1ELb1ELb0ELb0ELb0ELb1ELb0EEEvNS_16Flash_bwd_paramsE --------------------------
	.section	.nv.info._ZN5flash44flash_bwd_dq_dk_dv_loop_seqk_parallel_kernelI23Flash_bwd_kernel_traitsILi32ELi128ELi128ELi8ELi4ELi4ELi4ELb1ELb0EN7cutlass6half_tE19Flash_kernel_traitsILi32ELi128ELi128ELi8ES3_EELb1ELb1ELb0ELb0ELb0ELb1ELb0EEEvNS_16Flash_bwd_paramsE,"",@"SHT_CUDA_INFO"
	.sectionflags	@""
	.align	4


	//----- nvinfo : EIATTR_CUDA_API_VERSION
	.align		4
        /*0000*/ 	.byte	0x04, 0x37
        /*0002*/ 	.short	(.L_280 - .L_279)
.L_279:
        /*0004*/ 	.word	0x00000082


	//----- nvinfo : EIATTR_KPARAM_INFO
	.align		4
.L_280:
        /*0008*/ 	.byte	0x04, 0x17
        /*000a*/ 	.short	(.L_282 - .L_281)
.L_281:
        /*000c*/ 	.word	0x00000000
        /*0010*/ 	.short	0x0000
        /*0012*/ 	.short	0x0000
        /*0014*/ 	.byte	0x00, 0xf0, 0x01, 0x0a


	//----- nvinfo : EIATTR_SPARSE_MMA_MASK
	.align		4
.L_282:
        /*0018*/ 	.byte	0x03, 0x50
        /*001a*/ 	.short	0x0000


	//----- nvinfo : EIATTR_MAXREG_COUNT
	.align		4
        /*001c*/ 	.byte	0x03, 0x1b
        /*001e*/ 	.short	0x00ff


	//----- nvinfo : EIATTR_NUM_BARRIERS
	.align		4
        /*0020*/ 	.byte	0x02, 0x4c
        /*0022*/ 	.byte	0x01
	.zero		1


	//----- nvinfo : EIATTR_MERCURY_ISA_VERSION
	.align		4
        /*0024*/ 	.byte	0x03, 0x5f
        /*0026*/ 	.short	0x0101


	//----- nvinfo : EIATTR_EXIT_INSTR_OFFSETS
	.align		4
        /*0028*/ 	.byte	0x04, 0x1c
        /*002a*/ 	.short	(.L_284 - .L_283)


	//   ....[0]....
.L_283:
        /*002c*/ 	.word	0x000000a0


	//   ....[1]....
        /*0030*/ 	.word	0x00009dd0


	//----- nvinfo : EIATTR_CRS_STACK_SIZE
	.align		4
.L_284:
        /*0034*/ 	.byte	0x04, 0x1e
        /*0036*/ 	.short	(.L_286 - .L_285)
.L_285:
        /*0038*/ 	.word	0x00000000


	//----- nvinfo : EIATTR_CBANK_PARAM_SIZE
	.align		4
.L_286:
        /*003c*/ 	.byte	0x03, 0x19
        /*003e*/ 	.short	0x0280


	//----- nvinfo : EIATTR_PARAM_CBANK
	.align		4
        /*0040*/ 	.byte	0x04, 0x0a
        /*0042*/ 	.short	(.L_288 - .L_287)
	.align		4
.L_287:
        /*0044*/ 	.word	index@(.nv.constant0._ZN5flash44flash_bwd_dq_dk_dv_loop_seqk_parallel_kernelI23Flash_bwd_kernel_traitsILi32ELi128ELi128ELi8ELi4ELi4ELi4ELb1ELb0EN7cutlass6half_tE19Flash_kernel_traitsILi32ELi128ELi128ELi8ES3_EELb1ELb1ELb0ELb0ELb0ELb1ELb0EEEvNS_16Flash_bwd_paramsE)
        /*0048*/ 	.short	0x0210
        /*004a*/ 	.short	0x0280


	//----- nvinfo : EIATTR_SW_WAR
	.align		4
.L_288:
        /*004c*/ 	.byte	0x04, 0x36
        /*004e*/ 	.short	(.L_290 - .L_289)
.L_289:
        /*0050*/ 	.word	0x00000008
.L_290:


//--------------------- .nv.info._ZN5flash44flash_bwd_dq_dk_dv_loop_seqk_parallel_kernelI23Flash_bwd_kernel_traitsILi32ELi128ELi128ELi8ELi4ELi4ELi4ELb1ELb0EN7cutlass6half_tE19Flash_kernel_traitsILi32ELi128ELi128ELi8ES3_EELb0ELb1ELb0ELb0ELb0ELb1ELb1EEEvNS_16Flash_bwd_paramsE --------------------------
	.section	.nv.info._ZN5flash44flash_bwd_dq_dk_dv_loop_seqk_parallel_kernelI23Flash_bwd_kernel_traitsILi32ELi128ELi128ELi8ELi4ELi4ELi4ELb1ELb0EN7cutlass6half_tE19Flash_kernel_traitsILi32ELi128ELi128ELi8ES3_EELb0ELb1ELb0ELb0ELb0ELb1ELb1EEEvNS_16Flash_bwd_paramsE,"",@"SHT_CUDA_INFO"
	.sectionflags	@""
	.align	4


	//----- nvinfo : EIATTR_CUDA_API_VERSION
	.align		4
        /*0000*/ 	.byte	0x04, 0x37
        /*0002*/ 	.short	(.L_292 - .L_291)
.L_291:
        /*0004*/ 	.word	0x00000082


	//----- nvinfo : EIATTR_KPARAM_INFO
	.align		4
.L_292:
        /*0008*/ 	.byte	0x04, 0x17
        /*000a*/ 	.short	(.L_294 - .L_293)
.L_293:
        /*000c*/ 	.word	0x00000000
        /*0010*/ 	.short	0x0000
        /*0012*/ 	.short	0x0000
        /*0014*/ 	.byte	0x00, 0xf0, 0x01, 0x0a


	//----- nvinfo : EIATTR_SPARSE_MMA_MASK
	.align		4
.L_294:
        /*0018*/ 	.byte	0x03, 0x50
        /*001a*/ 	.short	0x0000


	//----- nvinfo : EIATTR_MAXREG_COUNT
	.align		4
        /*001c*/ 	.byte	0x03, 0x1b
        /*001e*/ 	.short	0x00ff


	//----- nvinfo : EIATTR_NUM_BARRIERS
	.align		4
        /*0020*/ 	.byte	0x02, 0x4c
        /*0022*/ 	.byte	0x01
	.zero		1


	//----- nvinfo : EIATTR_ANNOTATIONS
	.align		4
        /*0024*/ 	.byte	0x04, 0x55
        /*0026*/ 	.short	(.L_296 - .L_295)


	//   ....[0]....
.L_295:
        /* <DEDUP_REMOVED lines=68> */
        /*045c*/ 	.byte	0x70, 0x92, 0x00, 0x00, 0x01, 0x00, 0x00, 0x00, 0x70, 0x9e, 0x00, 0x00


	//----- nvinfo : EIATTR_MERCURY_ISA_VERSION
	.align		4
.L_296:
        /*0468*/ 	.byte	0x03, 0x5f
        /*046a*/ 	.short	0x0101


	//----- nvinfo : EIATTR_EXIT_INSTR_OFFSETS
	.align		4
        /*046c*/ 	.byte	0x04, 0x1c
        /*046e*/ 	.short	(.L_298 - .L_297)


	//   ....[0]....
.L_297:
        /*0470*/ 	.word	0x000000c0


	//   ....[1]....
        /*0474*/ 	.word	0x00009ef0


	//----- nvinfo : EIATTR_CRS_STACK_SIZE
	.align		4
.L_298:
        /*0478*/ 	.byte	0x04, 0x1e
        /*047a*/ 	.short	(.L_300 - .L_299)
.L_299:
        /*047c*/ 	.word	0x00000000


	//----- nvinfo : EIATTR_CBANK_PARAM_SIZE
	.align		4
.L_300:
        /*0480*/ 	.byte	0x03, 0x19
        /*0482*/ 	.short	0x0280


	//----- nvinfo : EIATTR_PARAM_CBANK
	.align		4
        /*0484*/ 	.byte	0x04, 0x0a
        /*0486*/ 	.short	(.L_302 - .L_301)
	.align		4
.L_301:
        /*0488*/ 	.word	index@(.nv.constant0._ZN5flash44flash_bwd_dq_dk_dv_loop_seqk_parallel_kernelI23Flash_bwd_kernel_traitsILi32ELi128ELi128ELi8ELi4ELi4ELi4ELb1ELb0EN7cutlass6half_tE19Flash_kernel_traitsILi32ELi128ELi128ELi8ES3_EELb0ELb1ELb0ELb0ELb0ELb1ELb1EEEvNS_16Flash_bwd_paramsE)
        /*048c*/ 	.short	0x0210
        /*048e*/ 	.short	0x0280


	//----- nvinfo : EIATTR_SW_WAR
	.align		4
.L_302:
        /*0490*/ 	.byte	0x04, 0x36
        /*0492*/ 	.short	(.L_304 - .L_303)
.L_303:
        /*0494*/ 	.word	0x00000008
.L_304:


//--------------------- .nv.info._ZN5flash44flash_bwd_dq_dk_dv_loop_seqk_parallel_kernelI23Flash_bwd_kernel_traitsILi32ELi128ELi128ELi8ELi4ELi4ELi4ELb1ELb0EN7cutlass6half_tE19Flash_kernel_traitsILi32ELi128ELi128ELi8ES3_EELb1ELb1ELb0ELb1ELb0ELb0ELb0EEEvNS_16Flash_bwd_paramsE --------------------------
	.section	.nv.info._ZN5flash44flash_bwd_dq_dk_dv_loop_seqk_parallel_kernelI23Flash_bwd_kernel_traitsILi32ELi128ELi128ELi8ELi4ELi4ELi4ELb1ELb0EN7cutlass6half_tE19Flash_kernel_traitsILi32ELi128ELi128ELi8ES3_EELb1ELb1ELb0ELb1ELb0ELb0ELb0EEEvNS_16Flash_bwd_paramsE,"",@"SHT_CUDA_INFO"
	.sectionflags	@""
	.align	4


	//----- nvinfo : EIATTR_CUDA_API_VERSION
	.align		4
        /*0000*/ 	.byte	0x04, 0x37
        /*0002*/ 	.short	(.L_306 - .L_305)
.L_305:
        /*0004*/ 	.word	0x00000082


	//----- nvinfo : EIATTR_KPARAM_INFO
	.align		4
.L_306:
        /*0008*/ 	.byte	0x04, 0x17
        /*000a*/ 	.short	(.L_308 - .L_307)
.L_307:
        /*000c*/ 	.word	0x00000000
        /*0010*/ 	.short	0x0000
        /*0012*/ 	.short	0x0000
        /*0014*/ 	.byte	0x00, 0xf0, 0x01, 0x0a


	//----- nvinfo : EIATTR_SPARSE_MMA_MASK
	.align		4
.L_308:
        /*0018*/ 	.byte	0x03, 0x50
        /*001a*/ 	.short	0x0000


	//----- nvinfo : EIATTR_MAXREG_COUNT
	.align		4
        /*001c*/ 	.byte	0x03, 0x1b
        /*001e*/ 	.short	0x00ff


	//----- nvinfo : EIATTR_NUM_BARRIERS
	.align		4
        /*0020*/ 	.byte	0x02, 0x4c
        /*0022*/ 	.byte	0x01
	.zero		1


	//----- nvinfo : EIATTR_ANNOTATIONS
	.align		4
        /*0024*/ 	.byte	0x04, 0x55
        /*0026*/ 	.short	(.L_310 - .L_309)


	//   ....[0]....
.L_309:
        /* <DEDUP_REMOVED lines=34> */


	//----- nvinfo : EIATTR_MERCURY_ISA_VERSION
	.align		4
.L_310:
        /*0230*/ 	.byte	0x03, 0x5f
        /*0232*/ 	.short	0x0101


	//----- nvinfo : EIATTR_EXIT_INSTR_OFFSETS
	.align		4
        /*0234*/ 	.byte	0x04, 0x1c
        /*0236*/ 	.short	(.L_312 - .L_311)


	//   ....[0]....
.L_311:
        /*0238*/ 	.word	0x000000a0


	//   ....[1]....
        /*023c*/ 	.word	0x0000b0c0


	//----- nvinfo : EIATTR_CRS_STACK_SIZE
	.align		4
.L_312:
        /*0240*/ 	.byte	0x04, 0x1e
        /*0242*/ 	.short	(.L_314 - .L_313)
.L_313:
        /*0244*/ 	.word	0x00000000


	//----- nvinfo : EIATTR_CBANK_PARAM_SIZE
	.align		4
.L_314:
        /*0248*/ 	.byte	0x03, 0x19
        /*024a*/ 	.short	0x0280


	//----- nvinfo : EIATTR_PARAM_CBANK
	.align		4
        /*024c*/ 	.byte	0x04, 0x0a
        /*024e*/ 	.short	(.L_316 - .L_315)
	.align		4
.L_315:
        /*0250*/ 	.word	index@(.nv.constant0._ZN5flash44flash_bwd_dq_dk_dv_loop_seqk_parallel_kernelI23Flash_bwd_kernel_traitsILi32ELi128ELi128ELi8ELi4ELi4ELi4ELb1ELb0EN7cutlass6half_tE19Flash_kernel_traitsILi32ELi128ELi128ELi8ES3_EELb1ELb1ELb0ELb1ELb0ELb0ELb0EEEvNS_16Flash_bwd_paramsE)
        /*0254*/ 	.short	0x0210
        /*0256*/ 	.short	0x0280


	//----- nvinfo : EIATTR_SW_WAR
	.align		4
.L_316:
        /*0258*/ 	.byte	0x04, 0x36
        /*025a*/ 	.short	(.L_318 - .L_317)
.L_317:
        /*025c*/ 	.word	0x00000008
.L_318:


//--------------------- .nv.info._ZN5flash44flash_bwd_dq_dk_dv_loop_seqk_parallel_kernelI23Flash_bwd_kernel_traitsILi32ELi128ELi128ELi8ELi4ELi4ELi4ELb1ELb0EN7cutlass6half_tE19Flash_kernel_traitsILi32ELi128ELi128ELi8ES3_EELb0ELb1ELb0ELb1ELb0ELb0ELb1EEEvNS_16Flash_bwd_paramsE --------------------------
	.section	.nv.info._ZN5flash44flash_bwd_dq_dk_dv_loop_seqk_parallel_kernelI23Flash_bwd_kernel_traitsILi32ELi128ELi128ELi8ELi4ELi4ELi4ELb1ELb0EN7cutlass6half_tE19Flash_kernel_traitsILi32ELi128ELi128ELi8ES3_EELb0ELb1ELb0ELb1ELb0ELb0ELb1EEEvNS_16Flash_bwd_paramsE,"",@"SHT_CUDA_INFO"
	.sectionflags	@""
	.align	4


	//----- nvinfo : EIATTR_CUDA_API_VERSION
	.align		4
        /*0000*/ 	.byte	0x04, 0x37
        /*0002*/ 	.short	(.L_320 - .L_319)
.L_319:
        /*0004*/ 	.word	0x00000082


	//----- nvinfo : EIATTR_KPARAM_INFO
	.align		4
.L_320:
        /*0008*/ 	.byte	0x04, 0x17
        /*000a*/ 	.short	(.L_322 - .L_321)
.L_321:
        /*000c*/ 	.word	0x00000000
        /*0010*/ 	.short	0x0000
        /*0012*/ 	.short	0x0000
        /*0014*/ 	.byte	0x00, 0xf0, 0x01, 0x0a


	//----- nvinfo : EIATTR_SPARSE_MMA_MASK
	.align		4
.L_322:
        /*0018*/ 	.byte	0x03, 0x50
        /*001a*/ 	.short	0x0000


	//----- nvinfo : EIATTR_MAXREG_COUNT
	.align		4
        /*001c*/ 	.byte	0x03, 0x1b
        /*001e*/ 	.short	0x00ff


	//----- nvinfo : EIATTR_NUM_BARRIERS
	.align		4
        /*0020*/ 	.byte	0x02, 0x4c
        /*0022*/ 	.byte	0x01
	.zero		1


	//----- nvinfo : EIATTR_ANNOTATIONS
	.align		4
        /*0024*/ 	.byte	0x04, 0x55
        /*0026*/ 	.short	(.L_324 - .L_323)


	//   ....[0]....
.L_323:
        /* <DEDUP_REMOVED lines=72> */


	//----- nvinfo : EIATTR_MERCURY_ISA_VERSION
	.align		4
.L_324:
        /*0490*/ 	.byte	0x03, 0x5f
        /*0492*/ 	.short	0x0101


	//----- nvinfo : EIATTR_EXIT_INSTR_OFFSETS
	.align		4
        /*0494*/ 	.byte	0x04, 0x1c
        /*0496*/ 	.short	(.L_326 - .L_325)


	//   ....[0]....
.L_325:
        /*0498*/ 	.word	0x000000a0


	//   ....[1]....
        /*049c*/ 	.word	0x0000a760


	//----- nvinfo : EIATTR_CRS_STACK_SIZE
	.align		4
.L_326:
        /*04a0*/ 	.byte	0x04, 0x1e
        /*04a2*/ 	.short	(.L_328 - .L_327)
.L_327:
        /*04a4*/ 	.word	0x00000000


	//----- nvinfo : EIATTR_CBANK_PARAM_SIZE
	.align		4
.L_328:
        /*04a8*/ 	.byte	0x03, 0x19
        /*04aa*/ 	.short	0x0280


	//----- nvinfo : EIATTR_PARAM_CBANK
	.align		4
        /*04ac*/ 	.byte	0x04, 0x0a
        /*04ae*/ 	.short	(.L_330 - .L_329)
	.align		4
.L_329:
        /*04b0*/ 	.word	index@(.nv.constant0._ZN5flash44flash_bwd_dq_dk_dv_loop_seqk_parallel_kernelI23Flash_bwd_kernel_traitsILi32ELi128ELi128ELi8ELi4ELi4ELi4ELb1ELb0EN7cutlass6half_tE19Flash_kernel_traitsILi32ELi128ELi128ELi8ES3_EELb0ELb1ELb0ELb1ELb0ELb0ELb1EEEvNS_16Flash_bwd_paramsE)
        /*04b4*/ 	.short	0x0210
        /*04b6*/ 	.short	0x0280


	//----- nvinfo : EIATTR_SW_WAR
	.align		4
.L_330:
        /*04b8*/ 	.byte	0x04, 0x36
        /*04ba*/ 	.short	(.L_332 - .L_331)
.L_331:
        /*04bc*/ 	.word	0x00000008
.L_332:


//--------------------- .nv.info._ZN5flash25flash_bwd_dot_do_o_kernelILb0E23Flash_bwd_kernel_traitsILi32ELi128ELi128ELi8ELi4ELi4ELi4ELb1ELb0EN7cutlass6half_tE19Flash_kernel_traitsILi32ELi128ELi128ELi8ES3_EEEEvNS_16Flash_bwd_paramsE --------------------------
	.section	.nv.info._ZN5flash25flash_bwd_dot_do_o_kernelILb0E23Flash_bwd_kernel_traitsILi32ELi128ELi128ELi8ELi4ELi4ELi4ELb1ELb0EN7cutlass6half_tE19Flash_kernel_traitsILi32ELi128ELi128ELi8ES3_EEEEvNS_16Flash_bwd_paramsE,"",@"SHT_CUDA_INFO"
	.sectionflags	@""
	.align	4


	//----- nvinfo : EIATTR_CUDA_API_VERSION
	.align		4
        /*0000*/ 	.byte	0x04, 0x37
        /*0002*/ 	.short	(.L_334 - .L_333)
.L_333:
        /*0004*/ 	.word	0x00000082


	//----- nvinfo : EIATTR_KPARAM_INFO
	.align		4
.L_334:
        /*0008*/ 	.byte	0x04, 0x17
        /*000a*/ 	.short	(.L_336 - .L_335)
.L_335:
        /*000c*/ 	.word	0x00000000
        /*0010*/ 	.short	0x0000
        /*0012*/ 	.short	0x0000
        /*0014*/ 	.byte	0x00, 0xf0, 0x01, 0x0a


	//----- nvinfo : EIATTR_SPARSE_MMA_MASK
	.align		4
.L_336:
        /*0018*/ 	.byte	0x03, 0x50
        /*001a*/ 	.short	0x0000


	//----- nvinfo : EIATTR_MAXREG_COUNT
	.align		4
        /*001c*/ 	.byte	0x03, 0x1b
        /*001e*/ 	.short	0x00ff


	//----- nvinfo : EIATTR_MERCURY_ISA_VERSION
	.align		4
        /*0020*/ 	.byte	0x03, 0x5f
        /*0022*/ 	.short	0x0101


	//----- nvinfo : EIATTR_COOP_GROUP_MASK_REGIDS
	.align		4
        /*0024*/ 	.byte	0x04, 0x29
        /*0026*/ 	.short	(.L_338 - .L_337)


	//   ....[0]....
.L_337:
        /*0028*/ 	.word	0xffffffff


	//   ....[1]....
        /*002c*/ 	.word	0xffffffff


	//   ....[2]....
        /*0030*/ 	.word	0xffffffff


	//   ....[3]....
        /*0034*/ 	.word	0xffffffff


	//----- nvinfo : EIATTR_COOP_GROUP_INSTR_OFFSETS
	.align		4
.L_338:
        /*0038*/ 	.byte	0x04, 0x28
        /*003a*/ 	.short	(.L_340 - .L_339)


	//   ....[0]....
.L_339:
        /*003c*/ 	.word	0x00000bc0


	//   ....[1]....
        /*0040*/ 	.word	0x00000be0


	//   ....[2]....
        /*0044*/ 	.word	0x00000c00


	//   ....[3]....
        /*0048*/ 	.word	0x00000c20


	//----- nvinfo : EIATTR_EXIT_INSTR_OFFSETS
	.align		4
.L_340:
        /*004c*/ 	.byte	0x04, 0x1c
        /*004e*/ 	.short	(.L_342 - .L_341)


	//   ....[0]....
.L_341:
        /*0050*/ 	.word	0x00000100


	//   ....[1]....
        /*0054*/ 	.word	0x00000d00


	//   ....[2]....
        /*0058*/ 	.word	0x00000d20


	//----- nvinfo : EIATTR_CBANK_PARAM_SIZE
	.align		4
.L_342:
        /*005c*/ 	.byte	0x03, 0x19
        /*005e*/ 	.short	0x0280


	//----- nvinfo : EIATTR_PARAM_CBANK
	.align		4
        /*0060*/ 	.byte	0x04, 0x0a
        /*0062*/ 	.short	(.L_344 - .L_343)
	.align		4
.L_343:
        /*0064*/ 	.word	index@(.nv.constant0._ZN5flash25flash_bwd_dot_do_o_kernelILb0E23Flash_bwd_kernel_traitsILi32ELi128ELi128ELi8ELi4ELi4ELi4ELb1ELb0EN7cutlass6half_tE19Flash_kernel_traitsILi32ELi128ELi128ELi8ES3_EEEEvNS_16Flash_bwd_paramsE)
        /*0068*/ 	.short	0x0210
        /*006a*/ 	.short	0x0280


	//----- nvinfo : EIATTR_SW_WAR
	.align		4
.L_344:
        /*006c*/ 	.byte	0x04, 0x36
        /*006e*/ 	.short	(.L_346 - .L_345)
.L_345:
        /*0070*/ 	.word	0x00000008
.L_346:


//--------------------- .nv.info._ZN5flash25flash_bwd_dot_do_o_kernelILb1E23Flash_bwd_kernel_traitsILi32ELi128ELi128ELi8ELi4ELi4ELi4ELb1ELb0EN7cutlass6half_tE19Flash_kernel_traitsILi32ELi128ELi128ELi8ES3_EEEEvNS_16Flash_bwd_paramsE --------------------------
	.section	.nv.info._ZN5flash25flash_bwd_dot_do_o_kernelILb1E23Flash_bwd_kernel_traitsILi32ELi128ELi128ELi8ELi4ELi4ELi4ELb1ELb0EN7cutlass6half_tE19Flash_kernel_traitsILi32ELi128ELi128ELi8ES3_EEEEvNS_16Flash_bwd_paramsE,"",@"SHT_CUDA_INFO"
	.sectionflags	@""
	.align	4


	//----- nvinfo : EIATTR_CUDA_API_VERSION
	.align		4
        /*0000*/ 	.byte	0x04, 0x37
        /*0002*/ 	.short	(.L_348 - .L_347)
.L_347:
        /*0004*/ 	.word	0x00000082


	//----- nvinfo : EIATTR_KPARAM_INFO
	.align		4
.L_348:
        /*0008*/ 	.byte	0x04, 0x17
        /*000a*/ 	.short	(.L_350 - .L_349)
.L_349:
        /*000c*/ 	.word	0x00000000
        /*0010*/ 	.short	0x0000
        /*0012*/ 	.short	0x0000
        /*0014*/ 	.byte	0x00, 0xf0, 0x01, 0x0a


	//----- nvinfo : EIATTR_SPARSE_MMA_MASK
	.align		4
.L_350:
        /*0018*/ 	.byte	0x03, 0x50
        /*001a*/ 	.short	0x0000


	//----- nvinfo : EIATTR_MAXREG_COUNT
	.align		4
        /*001c*/ 	.byte	0x03, 0x1b
        /*001e*/ 	.short	0x00ff


	//----- nvinfo : EIATTR_MERCURY_ISA_VERSION
	.align		4
        /*0020*/ 	.byte	0x03, 0x5f
        /*0022*/ 	.short	0x0101


	//----- nvinfo : EIATTR_COOP_GROUP_MASK_REGIDS
	.align		4
        /*0024*/ 	.byte	0x04, 0x29
        /*0026*/ 	.short	(.L_352 - .L_351)


	//   ....[0]....
.L_351:
        /*0028*/ 	.word	0xffffffff


	//   ....[1]....
        /*002c*/ 	.word	0xffffffff


	//   ....[2]....
        /*0030*/ 	.word	0xffffffff


	//   ....[3]....
        /*0034*/ 	.word	0xffffffff


	//----- nvinfo : EIATTR_COOP_GROUP_INSTR_OFFSETS
	.align		4
.L_352:
        /*0038*/ 	.byte	0x04, 0x28
        /*003a*/ 	.short	(.L_354 - .L_353)


	//   ....[0]....
.L_353:
        /*003c*/ 	.word	0x00000e00


	//   ....[1]....
        /*0040*/ 	.word	0x00000e10


	//   ....[2]....
        /*0044*/ 	.word	0x00000e80


	//   ....[3]....
        /*0048*/ 	.word	0x00000ea0


	//----- nvinfo : EIATTR_EXIT_INSTR_OFFSETS
	.align		4
.L_354:
        /*004c*/ 	.byte	0x04, 0x1c
        /*004e*/ 	.short	(.L_356 - .L_355)


	//   ....[0]....
.L_355:
        /*0050*/ 	.word	0x00000100


	//   ....[1]....
        /*0054*/ 	.word	0x00001050


	//----- nvinfo : EIATTR_CBANK_PARAM_SIZE
	.align		4
.L_356:
        /*0058*/ 	.byte	0x03, 0x19
        /*005a*/ 	.short	0x0280


	//----- nvinfo : EIATTR_PARAM_CBANK
	.align		4
        /*005c*/ 	.byte	0x04, 0x0a
        /*005e*/ 	.short	(.L_358 - .L_357)
	.align		4
.L_357:
        /*0060*/ 	.word	index@(.nv.constant0._ZN5flash25flash_bwd_dot_do_o_kernelILb1E23Flash_bwd_kernel_traitsILi32ELi128ELi128ELi8ELi4ELi4ELi4ELb1ELb0EN7cutlass6half_tE19Flash_kernel_traitsILi32ELi128ELi128ELi8ES3_EEEEvNS_16Flash_bwd_paramsE)
        /*0064*/ 	.short	0x0210
        /*0066*/ 	.short	0x0280


	//----- nvinfo : EIATTR_SW_WAR
	.align		4
.L_358:
        /*0068*/ 	.byte	0x04, 0x36
        /*006a*/ 	.short	(.L_360 - .L_359)
.L_359:
        /*006c*/ 	.word	0x00000008
.L_360:


//--------------------- .nv.info._ZN5flash27flash_bwd_convert_dq_kernelI23Flash_bwd_kernel_traitsILi32ELi128ELi128ELi8ELi4ELi4ELi4ELb0ELb0EN7cutlass6half_tE19Flash_kernel_traitsILi32ELi128ELi128ELi8ES3_EEEEvNS_16Flash_bwd_paramsEi --------------------------
	.section	.nv.info._ZN5flash27flash_bwd_convert_dq_kernelI23Flash_bwd_kernel_traitsILi32ELi128ELi128ELi8ELi4ELi4ELi4ELb0ELb0EN7cutlass6half_tE19Flash_kernel_traitsILi32ELi128ELi128ELi8ES3_EEEEvNS_16Flash_bwd_paramsEi,"",@"SHT_CUDA_INFO"
	.sectionflags	@""
	.align	4


	//----- nvinfo : EIATTR_CUDA_API_VERSION
	.align		4
        /*0000*/ 	.byte	0x04, 0x37
        /*0002*/ 	.short	(.L_362 - .L_361)
.L_361:
        /*0004*/ 	.word	0x00000082


	//----- nvinfo : EIATTR_KPARAM_INFO
	.align		4
.L_362:
        /*0008*/ 	.byte	0x04, 0x17
        /*000a*/ 	.short	(.L_364 - .L_363)
.L_363:
        /*000c*/ 	.word	0x00000000
        /*0010*/ 	.short	0x0001
        /*0012*/ 	.short	0x0280
        /*0014*/ 	.byte	0x00, 0xf0, 0x11, 0x00


	//----- nvinfo : EIATTR_KPARAM_INFO
	.align		4
.L_364:
        /*0018*/ 	.byte	0x04, 0x17
        /*001a*/ 	.short	(.L_366 - .L_365)
.L_365:
        /*001c*/ 	.word	0x00000000
        /*0020*/ 	.short	0x0000
        /*0022*/ 	.short	0x0000
        /*0024*/ 	.byte	0x00, 0xf0, 0x01, 0x0a


	//----- nvinfo : EIATTR_SPARSE_MMA_MASK
	.align		4
.L_366:
        /*0028*/ 	.byte	0x03, 0x50
        /*002a*/ 	.short	0x0000


	//----- nvinfo : EIATTR_MAXREG_COUNT
	.align		4
        /*002c*/ 	.byte	0x03, 0x1b
        /*002e*/ 	.short	0x00ff


	//----- nvinfo : EIATTR_NUM_BARRIERS
	.align		4
        /*0030*/ 	.byte	0x02, 0x4c
        /*0032*/ 	.byte	0x01
	.zero		1


	//----- nvinfo : EIATTR_MERCURY_ISA_VERSION
	.align		4
        /*0034*/ 	.byte	0x03, 0x5f
        /*0036*/ 	.short	0x0101


	//----- nvinfo : EIATTR_EXIT_INSTR_OFFSETS
	.align		4
        /*0038*/ 	.byte	0x04, 0x1c
        /*003a*/ 	.short	(.L_368 - .L_367)


	//   ....[0]....
.L_367:
        /*003c*/ 	.word	0x00000100


	//   ....[1]....
        /*0040*/ 	.word	0x000018e0


	//   ....[2]....
        /*0044*/ 	.word	0x000019b0


	//----- nvinfo : EIATTR_CRS_STACK_SIZE
	.align		4
.L_368:
        /*0048*/ 	.byte	0x04, 0x1e
        /*004a*/ 	.short	(.L_370 - .L_369)
.L_369:
        /*004c*/ 	.word	0x00000000


	//----- nvinfo : EIATTR_CBANK_PARAM_SIZE
	.align		4
.L_370:
        /*0050*/ 	.byte	0x03, 0x19
        /*0052*/ 	.short	0x0284


	//----- nvinfo : EIATTR_PARAM_CBANK
	.align		4
        /*0054*/ 	.byte	0x04, 0x0a
        /*0056*/ 	.short	(.L_372 - .L_371)
	.align		4
.L_371:
        /*0058*/ 	.word	index@(.nv.constant0._ZN5flash27flash_bwd_convert_dq_kernelI23Flash_bwd_kernel_traitsILi32ELi128ELi128ELi8ELi4ELi4ELi4ELb0ELb0EN7cutlass6half_tE19Flash_kernel_traitsILi32ELi128ELi128ELi8ES3_EEEEvNS_16Flash_bwd_paramsEi)
        /*005c*/ 	.short	0x0210
        /*005e*/ 	.short	0x0284


	//----- nvinfo : EIATTR_SW_WAR
	.align		4
.L_372:
        /*0060*/ 	.byte	0x04, 0x36
        /*0062*/ 	.short	(.L_374 - .L_373)
.L_373:
        /*0064*/ 	.word	0x00000008
.L_374:


//--------------------- .nv.info._ZN5flash44flash_bwd_dq_dk_dv_loop_seqk_parallel_kernelI23Flash_bwd_kernel_traitsILi32ELi128ELi128ELi8ELi4ELi4ELi4ELb0ELb0EN7cutlass6half_tE19Flash_kernel_traitsILi32ELi128ELi128ELi8ES3_EELb1ELb1ELb0ELb0ELb0ELb0ELb0EEEvNS_16Flash_bwd_paramsE --------------------------
	.section	.nv.info._ZN5flash44flash_bwd_dq_dk_dv_loop_seqk_parallel_kernelI23Flash_bwd_kernel_traitsILi32ELi128ELi128ELi8ELi4ELi4ELi4ELb0ELb0EN7cutlass6half_tE19Flash_kernel_traitsILi32ELi128ELi128ELi8ES3_EELb1ELb1ELb0ELb0ELb0ELb0ELb0EEEvNS_16Flash_bwd_paramsE,"",@"SHT_CUDA_INFO"
	.sectionflags	@""
	.align	4


	//----- nvinfo : EIATTR_CUDA_API_VERSION
	.align		4
        /*0000*/ 	.byte	0x04, 0x37
        /*0002*/ 	.short	(.L_376 - .L_375)
.L_375:
        /*0004*/ 	.word	0x00000082


	//----- nvinfo : EIATTR_KPARAM_INFO
	.align		4
.L_376:
        /*0008*/ 	.byte	0x04, 0x17
        /*000a*/ 	.short	(.L_378 - .L_377)
.L_377:
        /*000c*/ 	.word	0x00000000
        /*0010*/ 	.short	0x0000
        /*0012*/ 	.short	0x0000
        /*0014*/ 	.byte	0x00, 0xf0, 0x01, 0x0a


	//----- nvinfo : EIATTR_SPARSE_MMA_MASK
	.align		4
.L_378:
        /*0018*/ 	.byte	0x03, 0x50
        /*001a*/ 	.short	0x0000


	//----- nvinfo : EIATTR_MAXREG_COUNT
	.align		4
        /*001c*/ 	.byte	0x03, 0x1b
        /*001e*/ 	.short	0x00ff


	//----- nvinfo : EIATTR_NUM_BARRIERS
	.align		4
        /*0020*/ 	.byte	0x02, 0x4c
        /*0022*/ 	.byte	0x01
	.zero		1


	//----- nvinfo : EIATTR_MERCURY_ISA_VERSION
	.align		4
        /*0024*/ 	.byte	0x03, 0x5f
        /*0026*/ 	.short	0x0101


	//----- nvinfo : EIATTR_EXIT_INSTR_OFFSETS
	.align		4
        /*0028*/ 	.byte	0x04, 0x1c
        /*002a*/ 	.short	(.L_380 - .L_379)


	//   ....[0]....
.L_379:
        /*002c*/ 	.word	0x00000090


	//   ....[1]....
        /*0030*/ 	.word	0x0000a2b0


	//----- nvinfo : EIATTR_CRS_STACK_SIZE
	.align		4
.L_380:
        /*0034*/ 	.byte	0x04, 0x1e
        /*0036*/ 	.short	(.L_382 - .L_381)
.L_381:
        /*0038*/ 	.word	0x00000000


	//----- nvinfo : EIATTR_CBANK_PARAM_SIZE
	.align		4
.L_382:
        /*003c*/ 	.byte	0x03, 0x19
        /*003e*/ 	.short	0x0280


	//----- nvinfo : EIATTR_PARAM_CBANK
	.align		4
        /*0040*/ 	.byte	0x04, 0x0a
        /*0042*/ 	.short	(.L_384 - .L_383)
	.align		4
.L_383:
        /*0044*/ 	.word	index@(.nv.constant0._ZN5flash44flash_bwd_dq_dk_dv_loop_seqk_parallel_kernelI23Flash_bwd_kernel_traitsILi32ELi128ELi128ELi8ELi4ELi4ELi4ELb0ELb0EN7cutlass6half_tE19Flash_kernel_traitsILi32ELi128ELi128ELi8ES3_EELb1ELb1ELb0ELb0ELb0ELb0ELb0EEEvNS_16Flash_bwd_paramsE)
        /*0048*/ 	.short	0x0210
        /*004a*/ 	.short	0x0280


	//----- nvinfo : EIATTR_SW_WAR
	.align		4
.L_384:
        /*004c*/ 	.byte	0x04, 0x36
        /*004e*/ 	.short	(.L_386 - .L_385)
.L_385:
        /*0050*/ 	.word	0x00000008
.L_386:


//--------------------- .nv.info._ZN5flash44flash_bwd_dq_dk_dv_loop_seqk_parallel_kernelI23Flash_bwd_kernel_traitsILi32ELi128ELi128ELi8ELi4ELi4ELi4ELb0ELb0EN7cutlass6half_tE19Flash_kernel_traitsILi32ELi128ELi128ELi8ES3_EELb0ELb1ELb0ELb0ELb0ELb0ELb1EEEvNS_16Flash_bwd_paramsE --------------------------
	.section	.nv.info._ZN5flash44flash_bwd_dq_dk_dv_loop_seqk_parallel_kernelI23Flash_bwd_kernel_traitsILi32ELi128ELi128ELi8ELi4ELi4ELi4ELb0ELb0EN7cutlass6half_tE19Flash_kernel_traitsILi32ELi128ELi128ELi8ES3_EELb0ELb1ELb0ELb0ELb0ELb0ELb1EEEvNS_16Flash_bwd_paramsE,"",@"SHT_CUDA_INFO"
	.sectionflags	@""
	.align	4


	//----- nvinfo : EIATTR_CUDA_API_VERSION
	.align		4
        /*0000*/ 	.byte	0x04, 0x37
        /*0002*/ 	.short	(.L_388 - .L_387)
.L_387:
        /*0004*/ 	.word	0x00000082


	//----- nvinfo : EIATTR_KPARAM_INFO
	.align		4
.L_388:
        /*0008*/ 	.byte	0x04, 0x17
        /*000a*/ 	.short	(.L_390 - .L_389)
.L_389:
        /*000c*/ 	.word	0x00000000
        /*0010*/ 	.short	0x0000
        /*0012*/ 	.short	0x0000
        /*0014*/ 	.byte	0x00, 0xf0, 0x01, 0x0a


	//----- nvinfo : EIATTR_SPARSE_MMA_MASK
	.align		4
.L_390:
        /*0018*/ 	.byte	0x03, 0x50
        /*001a*/ 	.short	0x0000


	//----- nvinfo : EIATTR_MAXREG_COUNT
	.align		4
        /*001c*/ 	.byte	0x03, 0x1b
        /*001e*/ 	.short	0x00ff


	//----- nvinfo : EIATTR_NUM_BARRIERS
	.align		4
        /*0020*/ 	.byte	0x02, 0x4c
        /*0022*/ 	.byte	0x01
	.zero		1


	//----- nvinfo : EIATTR_ANNOTATIONS
	.align		4
        /*0024*/ 	.byte	0x04, 0x55
        /*0026*/ 	.short	(.L_392 - .L_391)


	//   ....[0]....
.L_391:
        /* <DEDUP_REMOVED lines=44> */


	//----- nvinfo : EIATTR_MERCURY_ISA_VERSION
	.align		4
.L_392:
        /*02d0*/ 	.byte	0x03, 0x5f
        /*02d2*/ 	.short	0x0101


	//----- nvinfo : EIATTR_EXIT_INSTR_OFFSETS
	.align		4
        /*02d4*/ 	.byte	0x04, 0x1c
        /*02d6*/ 	.short	(.L_394 - .L_393)


	//   ....[0]....
.L_393:
        /*02d8*/ 	.word	0x000000a0


	//   ....[1]....
        /*02dc*/ 	.word	0x0000a180


	//----- nvinfo : EIATTR_CRS_STACK_SIZE
	.align		4
.L_394:
        /*02e0*/ 	.byte	0x04, 0x1e
        /*02e2*/ 	.short	(.L_396 - .L_395)
.L_395:
        /*02e4*/ 	.word	0x00000000


	//----- nvinfo : EIATTR_CBANK_PARAM_SIZE
	.align		4
.L_396:
        /*02e8*/ 	.byte	0x03, 0x19
        /*02ea*/ 	.short	0x0280


	//----- nvinfo : EIATTR_PARAM_CBANK
	.align		4
        /*02ec*/ 	.byte	0x04, 0x0a
        /*02ee*/ 	.short	(.L_398 - .L_397)
	.align		4
.L_397:
        /*02f0*/ 	.word	index@(.nv.constant0._ZN5flash44flash_bwd_dq_dk_dv_loop_seqk_parallel_kernelI23Flash_bwd_kernel_traitsILi32ELi128ELi128ELi8ELi4ELi4ELi4ELb0ELb0EN7cutlass6half_tE19Flash_kernel_traitsILi32ELi128ELi128ELi8ES3_EELb0ELb1ELb0ELb0ELb0ELb0ELb1EEEvNS_16Flash_bwd_paramsE)
        /*02f4*/ 	.short	0x0210
        /*02f6*/ 	.short	0x0280


	//----- nvinfo : EIATTR_SW_WAR
	.align		4
.L_398:
        /*02f8*/ 	.byte	0x04, 0x36
        /*02fa*/ 	.short	(.L_400 - .L_399)
.L_399:
        /*02fc*/ 	.word	0x00000008
.L_400:


//--------------------- .nv.info._ZN5flash44flash_bwd_dq_dk_dv_loop_seqk_parallel_kernelI23Flash_bwd_kernel_traitsILi32ELi128ELi128ELi8ELi4ELi4ELi4ELb0ELb0EN7cutlass6half_tE19Flash_kernel_traitsILi32ELi128ELi128ELi8ES3_EELb1ELb1ELb0ELb0ELb1ELb1ELb0EEEvNS_16Flash_bwd_paramsE --------------------------
	.section	.nv.info._ZN5flash44flash_bwd_dq_dk_dv_loop_seqk_parallel_kernelI23Flash_bwd_kernel_traitsILi32ELi128ELi128ELi8ELi4ELi4ELi4ELb0ELb0EN7cutlass6half_tE19Flash_kernel_traitsILi32ELi128ELi128ELi8ES3_EELb1ELb1ELb0ELb0ELb1ELb1ELb0EEEvNS_16Flash_bwd_paramsE,"",@"SHT_CUDA_INFO"
	.sectionflags	@""
	.align	4


	//----- nvinfo : EIATTR_CUDA_API_VERSION
	.align		4
        /*0000*/ 	.byte	0x04, 0x37
        /*0002*/ 	.short	(.L_402 - .L_401)
.L_401:
        /*0004*/ 	.word	0x00000082


	//----- nvinfo : EIATTR_KPARAM_INFO
	.align		4
.L_402:
        /*0008*/ 	.byte	0x04, 0x17
        /*000a*/ 	.short	(.L_404 - .L_403)
.L_403:
        /*000c*/ 	.word	0x00000000
        /*0010*/ 	.short	0x0000
        /*0012*/ 	.short	0x0000
        /*0014*/ 	.byte	0x00, 0xf0, 0x01, 0x0a


	//----- nvinfo : EIATTR_SPARSE_MMA_MASK
	.align		4
.L_404:
        /*0018*/ 	.byte	0x03, 0x50
        /*001a*/ 	.short	0x0000


	//----- nvinfo : EIATTR_MAXREG_COUNT
	.align		4
        /*001c*/ 	.byte	0x03, 0x1b
        /*001e*/ 	.short	0x00ff


	//----- nvinfo : EIATTR_NUM_BARRIERS
	.align		4
        /*0020*/ 	.byte	0x02, 0x4c
        /*0022*/ 	.byte	0x01
	.zero		1


	//----- nvinfo : EIATTR_MERCURY_ISA_VERSION
	.align		4
        /*0024*/ 	.byte	0x03, 0x5f
        /*0026*/ 	.short	0x0101


	//----- nvinfo : EIATTR_EXIT_INSTR_OFFSETS
	.align		4
        /*0028*/ 	.byte	0x04, 0x1c
        /*002a*/ 	.short	(.L_406 - .L_405)


	//   ....[0]....
.L_405:
        /*002c*/ 	.word	0x00000090


	//   ....[1]....
        /*0030*/ 	.word	0x00008690


	//----- nvinfo : EIATTR_CBANK_PARAM_SIZE
	.align		4
.L_406:
        /*0034*/ 	.byte	0x03, 0x19
        /*0036*/ 	.short	0x0280


	//----- nvinfo : EIATTR_PARAM_CBANK
	.align		4
        /*0038*/ 	.byte	0x04, 0x0a
        /*003a*/ 	.short	(.L_408 - .L_407)
	.align		4
.L_407:
        /*003c*/ 	.word	index@(.nv.constant0._ZN5flash44flash_bwd_dq_dk_dv_loop_seqk_parallel_kernelI23Flash_bwd_kernel_traitsILi32ELi128ELi128ELi8ELi4ELi4ELi4ELb0ELb0EN7cutlass6half_tE19Flash_kernel_traitsILi32ELi128ELi128ELi8ES3_EELb1ELb1ELb0ELb0ELb1ELb1ELb0EEEvNS_16Flash_bwd_paramsE)
        /*0040*/ 	.short	0x0210
        /*0042*/ 	.short	0x0280


	//----- nvinfo : EIATTR_SW_WAR
	.align		4
.L_408:
        /*0044*/ 	.byte	0x04, 0x36
        /*0046*/ 	.short	(.L_410 - .L_409)
.L_409:
        /*0048*/ 	.word	0x00000008
.L_410:


//--------------------- .nv.info._ZN5flash44flash_bwd_dq_dk_dv_loop_seqk_parallel_kernelI23Flash_bwd_kernel_traitsILi32ELi128ELi128ELi8ELi4ELi4ELi4ELb0ELb0EN7cutlass6half_tE19Flash_kernel_traitsILi32ELi128ELi128ELi8ES3_EELb0ELb1ELb0ELb0ELb1ELb1ELb1EEEvNS_16Flash_bwd_paramsE --------------------------
	.section	.nv.info._ZN5flash44flash_bwd_dq_dk_dv_loop_seqk_parallel_kernelI23Flash_bwd_kernel_traitsILi32ELi128ELi128ELi8ELi4ELi4ELi4ELb0ELb0EN7cutlass6half_tE19Flash_kernel_traitsILi32ELi128ELi128ELi8ES3_EELb0ELb1ELb0ELb0ELb1ELb1ELb1EEEvNS_16Flash_bwd_paramsE,"",@"SHT_CUDA_INFO"
	.sectionflags	@""
	.align	4


	//----- nvinfo : EIATTR_CUDA_API_VERSION
	.align		4
        /*0000*/ 	.byte	0x04, 0x37
        /*0002*/ 	.short	(.L_412 - .L_411)
.L_411:
        /*0004*/ 	.word	0x00000082


	//----- nvinfo : EIATTR_KPARAM_INFO
	.align		4
.L_412:
        /*0008*/ 	.byte	0x04, 0x17
        /*000a*/ 	.short	(.L_414 - .L_413)
.L_413:
        /*000c*/ 	.word	0x00000000
        /*0010*/ 	.short	0x0000
        /*0012*/ 	.short	0x0000
        /*0014*/ 	.byte	0x00, 0xf0, 0x01, 0x0a


	//----- nvinfo : EIATTR_SPARSE_MMA_MASK
	.align		4
.L_414:
        /*0018*/ 	.byte	0x03, 0x50
        /*001a*/ 	.short	0x0000


	//----- nvinfo : EIATTR_MAXREG_COUNT
	.align		4
        /*001c*/ 	.byte	0x03, 0x1b
        /*001e*/ 	.short	0x00ff


	//----- nvinfo : EIATTR_NUM_BARRIERS
	.align		4
        /*0020*/ 	.byte	0x02, 0x4c
        /*0022*/ 	.byte	0x01
	.zero		1


	//----- nvinfo : EIATTR_ANNOTATIONS
	.align		4
        /*0024*/ 	.byte	0x04, 0x55
        /*0026*/ 	.short	(.L_416 - .L_415)


	//   ....[0]....
.L_415:
        /* <DEDUP_REMOVED lines=40> */


	//----- nvinfo : EIATTR_MERCURY_ISA_VERSION
	.align		4
.L_416:
        /*0290*/ 	.byte	0x03, 0x5f
        /*0292*/ 	.short	0x0101


	//----- nvinfo : EIATTR_EXIT_INSTR_OFFSETS
	.align		4
        /*0294*/ 	.byte	0x04, 0x1c
        /*0296*/ 	.short	(.L_418 - .L_417)


	//   ....[0]....
.L_417:
        /*0298*/ 	.word	0x000000a0


	//   ....[1]....
        /*029c*/ 	.word	0x000083b0


	//----- nvinfo : EIATTR_CBANK_PARAM_SIZE
	.align		4
.L_418:
        /*02a0*/ 	.byte	0x03, 0x19
        /*02a2*/ 	.short	0x0280


	//----- nvinfo : EIATTR_PARAM_CBANK
	.align		4
        /*02a4*/ 	.byte	0x04, 0x0a
        /*02a6*/ 	.short	(.L_420 - .L_419)
	.align		4
.L_419:
        /*02a8*/ 	.word	index@(.nv.constant0._ZN5flash44flash_bwd_dq_dk_dv_loop_seqk_parallel_kernelI23Flash_bwd_kernel_traitsILi32ELi128ELi128ELi8ELi4ELi4ELi4ELb0ELb0EN7cutlass6half_tE19Flash_kernel_traitsILi32ELi128ELi128ELi8ES3_EELb0ELb1ELb0ELb0ELb1ELb1ELb1EEEvNS_16Flash_bwd_paramsE)
        /*02ac*/ 	.short	0x0210
        /*02ae*/ 	.short	0x0280


	//----- nvinfo : EIATTR_SW_WAR
	.align		4
.L_420:
        /*02b0*/ 	.byte	0x04, 0x36
        /*02b2*/ 	.short	(.L_422 - .L_421)
.L_421:
        /*02b4*/ 	.word	0x00000008
.L_422:


//--------------------- .nv.info._ZN5flash44flash_bwd_dq_dk_dv_loop_seqk_parallel_kernelI23Flash_bwd_kernel_traitsILi32ELi128ELi128ELi8ELi4ELi4ELi4ELb0ELb0EN7cutlass6half_tE19Flash_kernel_traitsILi32ELi128ELi128ELi8ES3_EELb1ELb1ELb0ELb0ELb0ELb1ELb0EEEvNS_16Flash_bwd_paramsE --------------------------
	.section	.nv.info._ZN5flash44flash_bwd_dq_dk_dv_loop_seqk_parallel_kernelI23Flash_bwd_kernel_traitsILi32ELi128ELi128ELi8ELi4ELi4ELi4ELb0ELb0EN7cutlass6half_tE19Flash_kernel_traitsILi32ELi128ELi128ELi8ES3_EELb1ELb1ELb0ELb0ELb0ELb1ELb0EEEvNS_16Flash_bwd_paramsE,"",@"SHT_CUDA_INFO"
	.sectionflags	@""
	.align	4


	//----- nvinfo : EIATTR_CUDA_API_VERSION
	.align		4
        /*0000*/ 	.byte	0x04, 0x37
        /*0002*/ 	.short	(.L_424 - .L_423)
.L_423:
        /*0004*/ 	.word	0x00000082


	//----- nvinfo : EIATTR_KPARAM_INFO
	.align		4
.L_424:
        /*0008*/ 	.byte	0x04, 0x17
        /*000a*/ 	.short	(.L_426 - .L_425)
.L_425:
        /*000c*/ 	.word	0x00000000
        /*0010*/ 	.short	0x0000
        /*0012*/ 	.short	0x0000
        /*0014*/ 	.byte	0x00, 0xf0, 0x01, 0x0a


	//----- nvinfo : EIATTR_SPARSE_MMA_MASK
	.align		4
.L_426:
        /*0018*/ 	.byte	0x03, 0x50
        /*001a*/ 	.short	0x0000


	//----- nvinfo : EIATTR_MAXREG_COUNT
	.align		4
        /*001c*/ 	.byte	0x03, 0x1b
        /*001e*/ 	.short	0x00ff


	//----- nvinfo : EIATTR_NUM_BARRIERS
	.align		4
        /*0020*/ 	.byte	0x02, 0x4c
        /*0022*/ 	.byte	0x01
	.zero		1


	//----- nvinfo : EIATTR_MERCURY_ISA_VERSION
	.align		4
        /*0024*/ 	.byte	0x03, 0x5f
        /*0026*/ 	.short	0x0101


	//----- nvinfo : EIATTR_EXIT_INSTR_OFFSETS
	.align		4
        /*0028*/ 	.byte	0x04, 0x1c
        /*002a*/ 	.short	(.L_428 - .L_427)


	//   ....[0]....
.L_427:
        /*002c*/ 	.word	0x000000a0


	//   ....[1]....
        /*0030*/ 	.word	0x00009c90


	//----- nvinfo : EIATTR_CRS_STACK_SIZE
	.align		4
.L_428:
        /*0034*/ 	.byte	0x04, 0x1e
        /*0036*/ 	.short	(.L_430 - .L_429)
.L_429:
        /*0038*/ 	.word	0x00000000


	//----- nvinfo : EIATTR_CBANK_PARAM_SIZE
	.align		4
.L_430:
        /*003c*/ 	.byte	0x03, 0x19
        /*003e*/ 	.short	0x0280


	//----- nvinfo : EIATTR_PARAM_CBANK
	.align		4
        /*0040*/ 	.byte	0x04, 0x0a
        /*0042*/ 	.short	(.L_432 - .L_431)
	.align		4
.L_431:
        /*0044*/ 	.word	index@(.nv.constant0._ZN5flash44flash_bwd_dq_dk_dv_loop_seqk_parallel_kernelI23Flash_bwd_kernel_traitsILi32ELi128ELi128ELi8ELi4ELi4ELi4ELb0ELb0EN7cutlass6half_tE19Flash_kernel_traitsILi32ELi128ELi128ELi8ES3_EELb1ELb1ELb0ELb0ELb0ELb1ELb0EEEvNS_16Flash_bwd_paramsE)
        /*0048*/ 	.short	0x0210
        /*004a*/ 	.short	0x0280


	//----- nvinfo : EIATTR_SW_WAR
	.align		4
.L_432:
        /*004c*/ 	.byte	0x04, 0x36
        /*004e*/ 	.short	(.L_434 - .L_433)
.L_433:
        /*0050*/ 	.word	0x00000008
.L_434:


//--------------------- .nv.info._ZN5flash44flash_bwd_dq_dk_dv_loop_seqk_parallel_kernelI23Flash_bwd_kernel_traitsILi32ELi128ELi128ELi8ELi4ELi4ELi4ELb0ELb0EN7cutlass6half_tE19Flash_kernel_traitsILi32ELi128ELi128ELi8ES3_EELb0ELb1ELb0ELb0ELb0ELb1ELb1EEEvNS_16Flash_bwd_paramsE --------------------------
	.section	.nv.info._ZN5flash44flash_bwd_dq_dk_dv_loop_seqk_parallel_kernelI23Flash_bwd_kernel_traitsILi32ELi128ELi128ELi8ELi4ELi4ELi4ELb0ELb0EN7cutlass6half_tE19Flash_kernel_traitsILi32ELi128ELi128ELi8ES3_EELb0ELb1ELb0ELb0ELb0ELb1ELb1EEEvNS_16Flash_bwd_paramsE,"",@"SHT_CUDA_INFO"
	.sectionflags	@""
	.align	4


	//----- nvinfo : EIATTR_CUDA_API_VERSION
	.align		4
        /*0000*/ 	.byte	0x04, 0x37
        /*0002*/ 	.short	(.L_436 - .L_435)
.L_435:
        /*0004*/ 	.word	0x00000082


	//----- nvinfo : EIATTR_KPARAM_INFO
	.align		4
.L_436:
        /*0008*/ 	.byte	0x04, 0x17
        /*000a*/ 	.short	(.L_438 - .L_437)
.L_437:
        /*000c*/ 	.word	0x00000000
        /*0010*/ 	.short	0x0000
        /*0012*/ 	.short	0x0000
        /*0014*/ 	.byte	0x00, 0xf0, 0x01, 0x0a


	//----- nvinfo : EIATTR_SPARSE_MMA_MASK
	.align		4
.L_438:
        /*0018*/ 	.byte	0x03, 0x50
        /*001a*/ 	.short	0x0000


	//----- nvinfo : EIATTR_MAXREG_COUNT
	.align		4
        /*001c*/ 	.byte	0x03, 0x1b
        /*001e*/ 	.short	0x00ff


	//----- nvinfo : EIATTR_NUM_BARRIERS
	.align		4
        /*0020*/ 	.byte	0x02, 0x4c
        /*0022*/ 	.byte	0x01
	.zero		1


	//----- nvinfo : EIATTR_ANNOTATIONS
	.align		4
        /*0024*/ 	.byte	0x04, 0x55
        /*0026*/ 	.short	(.L_440 - .L_439)


	//   ....[0]....
.L_439:
        /* <DEDUP_REMOVED lines=41> */


	//----- nvinfo : EIATTR_MERCURY_ISA_VERSION
	.align		4
.L_440:
        /*02a0*/ 	.byte	0x03, 0x5f
        /*02a2*/ 	.short	0x0101


	//----- nvinfo : EIATTR_EXIT_INSTR_OFFSETS
	.align		4
        /*02a4*/ 	.byte	0x04, 0x1c
        /*02a6*/ 	.short	(.L_442 - .L_441)


	//   ....[0]....
.L_441:
        /*02a8*/ 	.word	0x000000c0


	//   ....[1]....
        /*02ac*/ 	.word	0x00009b60


	//----- nvinfo : EIATTR_CRS_STACK_SIZE
	.align		4
.L_442:
        /*02b0*/ 	.byte	0x04, 0x1e
        /*02b2*/ 	.short	(.L_444 - .L_443)
.L_443:
        /*02b4*/ 	.word	0x00000000


	//----- nvinfo : EIATTR_CBANK_PARAM_SIZE
	.align		4
.L_444:
        /*02b8*/ 	.byte	0x03, 0x19
        /*02ba*/ 	.short	0x0280


	//----- nvinfo : EIATTR_PARAM_CBANK
	.align		4
        /*02bc*/ 	.byte	0x04, 0x0a
        /*02be*/ 	.short	(.L_446 - .L_445)
	.align		4
.L_445:
        /*02c0*/ 	.word	index@(.nv.constant0._ZN5flash44flash_bwd_dq_dk_dv_loop_seqk_parallel_kernelI23Flash_bwd_kernel_traitsILi32ELi128ELi128ELi8ELi4ELi4ELi4ELb0ELb0EN7cutlass6half_tE19Flash_kernel_traitsILi32ELi128ELi128ELi8ES3_EELb0ELb1ELb0ELb0ELb0ELb1ELb1EEEvNS_16Flash_bwd_paramsE)
        /*02c4*/ 	.short	0x0210
        /*02c6*/ 	.short	0x0280


	//----- nvinfo : EIATTR_SW_WAR
	.align		4
.L_446:
        /*02c8*/ 	.byte	0x04, 0x36
        /*02ca*/ 	.short	(.L_448 - .L_447)
.L_447:
        /*02cc*/ 	.word	0x00000008
.L_448:


//--------------------- .nv.info._ZN5flash44flash_bwd_dq_dk_dv_loop_seqk_parallel_kernelI23Flash_bwd_kernel_traitsILi32ELi128ELi128ELi8ELi4ELi4ELi4ELb0ELb0EN7cutlass6half_tE19Flash_kernel_traitsILi32ELi128ELi128ELi8ES3_EELb1ELb1ELb0ELb1ELb0ELb0ELb0EEEvNS_16Flash_bwd_paramsE --------------------------
	.section	.nv.info._ZN5flash44flash_bwd_dq_dk_dv_loop_seqk_parallel_kernelI23Flash_bwd_kernel_traitsILi32ELi128ELi128ELi8ELi4ELi4ELi4ELb0ELb0EN7cutlass6half_tE19Flash_kernel_traitsILi32ELi128ELi128ELi8ES3_EELb1ELb1ELb0ELb1ELb0ELb0ELb0EEEvNS_16Flash_bwd_paramsE,"",@"SHT_CUDA_INFO"
	.sectionflags	@""
	.align	4


	//----- nvinfo : EIATTR_CUDA_API_VERSION
	.align		4
        /*0000*/ 	.byte	0x04, 0x37
        /*0002*/ 	.short	(.L_450 - .L_449)
.L_449:
        /*0004*/ 	.word	0x00000082


	//----- nvinfo : EIATTR_KPARAM_INFO
	.align		4
.L_450:
        /*0008*/ 	.byte	0x04, 0x17
        /*000a*/ 	.short	(.L_452 - .L_451)
.L_451:
        /*000c*/ 	.word	0x00000000
        /*0010*/ 	.short	0x0000
        /*0012*/ 	.short	0x0000
        /*0014*/ 	.byte	0x00, 0xf0, 0x01, 0x0a


	//----- nvinfo : EIATTR_SPARSE_MMA_MASK
	.align		4
.L_452:
        /*0018*/ 	.byte	0x03, 0x50
        /*001a*/ 	.short	0x0000


	//----- nvinfo : EIATTR_MAXREG_COUNT
	.align		4
        /*001c*/ 	.byte	0x03, 0x1b
        /*001e*/ 	.short	0x00ff


	//----- nvinfo : EIATTR_NUM_BARRIERS
	.align		4
        /*0020*/ 	.byte	0x02, 0x4c
        /*0022*/ 	.byte	0x01
	.zero		1


	//----- nvinfo : EIATTR_ANNOTATIONS
	.align		4
        /*0024*/ 	.byte	0x04, 0x55
        /*0026*/ 	.short	(.L_454 - .L_453)


	//   ....[0]....
.L_453:
        /*0028*/ 	.word	0x00000001
        /*002c*/ 	.byte	0x90, 0x09, 0x00, 0x00, 0x01, 0x00, 0x00, 0x00, 0x10, 0x0a, 0x00, 0x00, 0x01, 0x00, 0x00, 0x00
        /*003c*/ 	.byte	0x40, 0x9d, 0x00, 0x00, 0x01, 0x00, 0x00, 0x00, 0x70, 0x9d, 0x00, 0x00


	//----- nvinfo : EIATTR_MERCURY_ISA_VERSION
	.align		4
.L_454:
        /*0048*/ 	.byte	0x03, 0x5f
        /*004a*/ 	.short	0x0101


	//----- nvinfo : EIATTR_EXIT_INSTR_OFFSETS
	.align		4
        /*004c*/ 	.byte	0x04, 0x1c
        /*004e*/ 	.short	(.L_456 - .L_455)


	//   ....[0]....
.L_455:
        /*0050*/ 	.word	0x000000a0


	//   ....[1]....
        /*0054*/ 	.word	0x0000aae0


	//----- nvinfo : EIATTR_CRS_STACK_SIZE
	.align		4
.L_456:
        /*0058*/ 	.byte	0x04, 0x1e
        /*005a*/ 	.short	(.L_458 - .L_457)
.L_457:
        /*005c*/ 	.word	0x00000000


	//----- nvinfo : EIATTR_CBANK_PARAM_SIZE
	.align		4
.L_458:
        /*0060*/ 	.byte	0x03, 0x19
        /*0062*/ 	.short	0x0280


	//----- nvinfo : EIATTR_PARAM_CBANK
	.align		4
        /*0064*/ 	.byte	0x04, 0x0a
        /*0066*/ 	.short	(.L_460 - .L_459)
	.align		4
.L_459:
        /*0068*/ 	.word	index@(.nv.constant0._ZN5flash44flash_bwd_dq_dk_dv_loop_seqk_parallel_kernelI23Flash_bwd_kernel_traitsILi32ELi128ELi128ELi8ELi4ELi4ELi4ELb0ELb0EN7cutlass6half_tE19Flash_kernel_traitsILi32ELi128ELi128ELi8ES3_EELb1ELb1ELb0ELb1ELb0ELb0ELb0EEEvNS_16Flash_bwd_paramsE)
        /*006c*/ 	.short	0x0210
        /*006e*/ 	.short	0x0280


	//----- nvinfo : EIATTR_SW_WAR
	.align		4
.L_460:
        /*0070*/ 	.byte	0x04, 0x36
        /*0072*/ 	.short	(.L_462 - .L_461)
.L_461:
        /*0074*/ 	.word	0x00000008
.L_462:


//--------------------- .nv.info._ZN5flash44flash_bwd_dq_dk_dv_loop_seqk_parallel_kernelI23Flash_bwd_kernel_traitsILi32ELi128ELi128ELi8ELi4ELi4ELi4ELb0ELb0EN7cutlass6half_tE19Flash_kernel_traitsILi32ELi128ELi128ELi8ES3_EELb0ELb1ELb0ELb1ELb0ELb0ELb1EEEvNS_16Flash_bwd_paramsE --------------------------
	.section	.nv.info._ZN5flash44flash_bwd_dq_dk_dv_loop_seqk_parallel_kernelI23Flash_bwd_kernel_traitsILi32ELi128ELi128ELi8ELi4ELi4ELi4ELb0ELb0EN7cutlass6half_tE19Flash_kernel_traitsILi32ELi128ELi128ELi8ES3_EELb0ELb1ELb0ELb1ELb0ELb0ELb1EEEvNS_16Flash_bwd_paramsE,"",@"SHT_CUDA_INFO"
	.sectionflags	@""
	.align	4


	//----- nvinfo : EIATTR_CUDA_API_VERSION
	.align		4
        /*0000*/ 	.byte	0x04, 0x37
        /*0002*/ 	.short	(.L_464 - .L_463)
.L_463:
        /*0004*/ 	.word	0x00000082


	//----- nvinfo : EIATTR_KPARAM_INFO
	.align		4
.L_464:
        /*0008*/ 	.byte	0x04, 0x17
        /*000a*/ 	.short	(.L_466 - .L_465)
.L_465:
        /*000c*/ 	.word	0x00000000
        /*0010*/ 	.short	0x0000
        /*0012*/ 	.short	0x0000
        /*0014*/ 	.byte	0x00, 0xf0, 0x01, 0x0a


	//----- nvinfo : EIATTR_SPARSE_MMA_MASK
	.align		4
.L_466:
        /*0018*/ 	.byte	0x03, 0x50
        /*001a*/ 	.short	0x0000


	//----- nvinfo : EIATTR_MAXREG_COUNT
	.align		4
        /*001c*/ 	.byte	0x03, 0x1b
        /*001e*/ 	.short	0x00ff


	//----- nvinfo : EIATTR_NUM_BARRIERS
	.align		4
        /*0020*/ 	.byte	0x02, 0x4c
        /*0022*/ 	.byte	0x01
	.zero		1


	//----- nvinfo : EIATTR_ANNOTATIONS
	.align		4
        /*0024*/ 	.byte	0x04, 0x55
        /*0026*/ 	.short	(.L_468 - .L_467)


	//   ....[0]....
.L_467:
        /* <DEDUP_REMOVED lines=79> */


	//----- nvinfo : EIATTR_MERCURY_ISA_VERSION
	.align		4
.L_468:
        /*0508*/ 	.byte	0x03, 0x5f
        /*050a*/ 	.short	0x0101


	//----- nvinfo : EIATTR_EXIT_INSTR_OFFSETS
	.align		4
        /*050c*/ 	.byte	0x04, 0x1c
        /*050e*/ 	.short	(.L_470 - .L_469)


	//   ....[0]....
.L_469:
        /*0510*/ 	.word	0x000000c0


	//   ....[1]....
        /*0514*/ 	.word	0x0000a900


	//----- nvinfo : EIATTR_CRS_STACK_SIZE
	.align		4
.L_470:
        /*0518*/ 	.byte	0x04, 0x1e
        /*051a*/ 	.short	(.L_472 - .L_471)
.L_471:
        /*051c*/ 	.word	0x00000000


	//----- nvinfo : EIATTR_CBANK_PARAM_SIZE
	.align		4
.L_472:
        /*0520*/ 	.byte	0x03, 0x19
        /*0522*/ 	.short	0x0280


	//----- nvinfo : EIATTR_PARAM_CBANK
	.align		4
        /*0524*/ 	.byte	0x04, 0x0a
        /*0526*/ 	.short	(.L_474 - .L_473)
	.align		4
.L_473:
        /*0528*/ 	.word	index@(.nv.constant0._ZN5flash44flash_bwd_dq_dk_dv_loop_seqk_parallel_kernelI23Flash_bwd_kernel_traitsILi32ELi128ELi128ELi8ELi4ELi4ELi4ELb0ELb0EN7cutlass6half_tE19Flash_kernel_traitsILi32ELi128ELi128ELi8ES3_EELb0ELb1ELb0ELb1ELb0ELb0ELb1EEEvNS_16Flash_bwd_paramsE)
        /*052c*/ 	.short	0x0210
        /*052e*/ 	.short	0x0280


	//----- nvinfo : EIATTR_SW_WAR
	.align		4
.L_474:
        /*0530*/ 	.byte	0x04, 0x36
        /*0532*/ 	.short	(.L_476 - .L_475)
.L_475:
        /*0534*/ 	.word	0x00000008
.L_476:


//--------------------- .nv.info._ZN5flash25flash_bwd_dot_do_o_kernelILb0E23Flash_bwd_kernel_traitsILi32ELi128ELi128ELi8ELi4ELi4ELi4ELb0ELb0EN7cutlass6half_tE19Flash_kernel_traitsILi32ELi128ELi128ELi8ES3_EEEEvNS_16Flash_bwd_paramsE --------------------------
	.section	.nv.info._ZN5flash25flash_bwd_dot_do_o_kernelILb0E23Flash_bwd_kernel_traitsILi32ELi128ELi128ELi8ELi4ELi4ELi4ELb0ELb0EN7cutlass6half_tE19Flash_kernel_traitsILi32ELi128ELi128ELi8ES3_EEEEvNS_16Flash_bwd_paramsE,"",@"SHT_CUDA_INFO"
	.sectionflags	@""
	.align	4


	//----- nvinfo : EIATTR_CUDA_API_VERSION
	.align		4
        /*0000*/ 	.byte	0x04, 0x37
        /*0002*/ 	.short	(.L_478 - .L_477)
.L_477:
        /*0004*/ 	.word	0x00000082


	//----- nvinfo : EIATTR_KPARAM_INFO
	.align		4
.L_478:
        /*0008*/ 	.byte	0x04, 0x17
        /*000a*/ 	.short	(.L_480 - .L_479)
.L_479:
        /*000c*/ 	.word	0x00000000
        /*0010*/ 	.short	0x0000
        /*0012*/ 	.short	0x0000
        /*0014*/ 	.byte	0x00, 0xf0, 0x01, 0x0a


	//----- nvinfo : EIATTR_SPARSE_MMA_MASK
	.align		4
.L_480:
        /*0018*/ 	.byte	0x03, 0x50
        /*001a*/ 	.short	0x0000


	//----- nvinfo : EIATTR_MAXREG_COUNT
	.align		4
        /*001c*/ 	.byte	0x03, 0x1b
        /*001e*/ 	.short	0x00ff


	//----- nvinfo : EIATTR_MERCURY_ISA_VERSION
	.align		4
        /*0020*/ 	.byte	0x03, 0x5f
        /*0022*/ 	.short	0x0101


	//----- nvinfo : EIATTR_COOP_GROUP_MASK_REGIDS
	.align		4
        /*0024*/ 	.byte	0x04, 0x29
        /*0026*/ 	.short	(.L_482 - .L_481)


	//   ....[0]....
.L_481:
        /*0028*/ 	.word	0xffffffff


	//   ....[1]....
        /*002c*/ 	.word	0xffffffff


	//   ....[2]....
        /*0030*/ 	.word	0xffffffff


	//   ....[3]....
        /*0034*/ 	.word	0xffffffff


	//----- nvinfo : EIATTR_COOP_GROUP_INSTR_OFFSETS
	.align		4
.L_482:
        /*0038*/ 	.byte	0x04, 0x28
        /*003a*/ 	.short	(.L_484 - .L_483)


	//   ....[0]....
.L_483:
        /*003c*/ 	.word	0x00000bc0


	//   ....[1]....
        /*0040*/ 	.word	0x00000be0


	//   ....[2]....
        /*0044*/ 	.word	0x00000c00


	//   ....[3]....
        /*0048*/ 	.word	0x00000c20


	//----- nvinfo : EIATTR_EXIT_INSTR_OFFSETS
	.align		4
.L_484:
        /*004c*/ 	.byte	0x04, 0x1c
        /*004e*/ 	.short	(.L_486 - .L_485)


	//   ....[0]....
.L_485:
        /*0050*/ 	.word	0x00000100


	//   ....[1]....
        /*0054*/ 	.word	0x00000d00


	//   ....[2]....
        /*0058*/ 	.word	0x00000d20


	//----- nvinfo : EIATTR_CBANK_PARAM_SIZE
	.align		4
.L_486:
        /*005c*/ 	.byte	0x03, 0x19
        /*005e*/ 	.short	0x0280


	//----- nvinfo : EIATTR_PARAM_CBANK
	.align		4
        /*0060*/ 	.byte	0x04, 0x0a
        /*0062*/ 	.short	(.L_488 - .L_487)
	.align		4
.L_487:
        /*0064*/ 	.word	index@(.nv.constant0._ZN5flash25flash_bwd_dot_do_o_kernelILb0E23Flash_bwd_kernel_traitsILi32ELi128ELi128ELi8ELi4ELi4ELi4ELb0ELb0EN7cutlass6half_tE19Flash_kernel_traitsILi32ELi128ELi128ELi8ES3_EEEEvNS_16Flash_bwd_paramsE)
        /*0068*/ 	.short	0x0210
        /*006a*/ 	.short	0x0280


	//----- nvinfo : EIATTR_SW_WAR
	.align		4
.L_488:
        /*006c*/ 	.byte	0x04, 0x36
        /*006e*/ 	.short	(.L_490 - .L_489)
.L_489:
        /*0070*/ 	.word	0x00000008
.L_490:


//--------------------- .nv.info._ZN5flash25flash_bwd_dot_do_o_kernelILb1E23Flash_bwd_kernel_traitsILi32ELi128ELi128ELi8ELi4ELi4ELi4ELb0ELb0EN7cutlass6half_tE19Flash_kernel_traitsILi32ELi128ELi128ELi8ES3_EEEEvNS_16Flash_bwd_paramsE --------------------------
	.section	.nv.info._ZN5flash25flash_bwd_dot_do_o_kernelILb1E23Flash_bwd_kernel_traitsILi32ELi128ELi128ELi8ELi4ELi4ELi4ELb0ELb0EN7cutlass6half_tE19Flash_kernel_traitsILi32ELi128ELi128ELi8ES3_EEEEvNS_16Flash_bwd_paramsE,"",@"SHT_CUDA_INFO"
	.sectionflags	@""
	.align	4


	//----- nvinfo : EIATTR_CUDA_API_VERSION
	.align		4
        /*0000*/ 	.byte	0x04, 0x37
        /*0002*/ 	.short	(.L_492 - .L_491)
.L_491:
        /*0004*/ 	.word	0x00000082


	//----- nvinfo : EIATTR_KPARAM_INFO
	.align		4
.L_492:
        /*0008*/ 	.byte	0x04, 0x17
        /*000a*/ 	.short	(.L_494 - .L_493)
.L_493:
        /*000c*/ 	.word	0x00000000
        /*0010*/ 	.short	0x0000
        /*0012*/ 	.short	0x0000
        /*0014*/ 	.byte	0x00, 0xf0, 0x01, 0x0a


	//----- nvinfo : EIATTR_SPARSE_MMA_MASK
	.align		4
.L_494:
        /*0018*/ 	.byte	0x03, 0x50
        /*001a*/ 	.short	0x0000


	//----- nvinfo : EIATTR_MAXREG_COUNT
	.align		4
        /*001c*/ 	.byte	0x03, 0x1b
        /*001e*/ 	.short	0x00ff


	//----- nvinfo : EIATTR_MERCURY_ISA_VERSION
	.align		4
        /*0020*/ 	.byte	0x03, 0x5f
        /*0022*/ 	.short	0x0101


	//----- nvinfo : EIATTR_COOP_GROUP_MASK_REGIDS
	.align		4
        /*0024*/ 	.byte	0x04, 0x29
        /*0026*/ 	.short	(.L_496 - .L_495)


	//   ....[0]....
.L_495:
        /*0028*/ 	.word	0xffffffff


	//   ....[1]....
        /*002c*/ 	.word	0xffffffff


	//   ....[2]....
        /*0030*/ 	.word	0xffffffff


	//   ....[3]....
        /*0034*/ 	.word	0xffffffff


	//----- nvinfo : EIATTR_COOP_GROUP_INSTR_OFFSETS
	.align		4
.L_496:
        /*0038*/ 	.byte	0x04, 0x28
        /*003a*/ 	.short	(.L_498 - .L_497)


	//   ....[0]....
.L_497:
        /*003c*/ 	.word	0x00000e00


	//   ....[1]....
        /*0040*/ 	.word	0x00000e10


	//   ....[2]....
        /*0044*/ 	.word	0x00000e80


	//   ....[3]....
        /*0048*/ 	.word	0x00000ea0


	//----- nvinfo : EIATTR_EXIT_INSTR_OFFSETS
	.align		4
.L_498:
        /*004c*/ 	.byte	0x04, 0x1c
        /*004e*/ 	.short	(.L_500 - .L_499)


	//   ....[0]....
.L_499:
        /*0050*/ 	.word	0x00000100


	//   ....[1]....
        /*0054*/ 	.word	0x00001050


	//----- nvinfo : EIATTR_CBANK_PARAM_SIZE
	.align		4
.L_500:
        /*0058*/ 	.byte	0x03, 0x19
        /*005a*/ 	.short	0x0280


	//----- nvinfo : EIATTR_PARAM_CBANK
	.align		4
        /*005c*/ 	.byte	0x04, 0x0a
        /*005e*/ 	.short	(.L_502 - .L_501)
	.align		4
.L_501:
        /*0060*/ 	.word	index@(.nv.constant0._ZN5flash25flash_bwd_dot_do_o_kernelILb1E23Flash_bwd_kernel_traitsILi32ELi128ELi128ELi8ELi4ELi4ELi4ELb0ELb0EN7cutlass6half_tE19Flash_kernel_traitsILi32ELi128ELi128ELi8ES3_EEEEvNS_16Flash_bwd_paramsE)
        /*0064*/ 	.short	0x0210
        /*0066*/ 	.short	0x0280


	//----- nvinfo : EIATTR_SW_WAR
	.align		4
.L_502:
        /*0068*/ 	.byte	0x04, 0x36
        /*006a*/ 	.short	(.L_504 - .L_503)
.L_503:
        /*006c*/ 	.word	0x00000008
.L_504:


//--------------------- .nv.callgraph             --------------------------
	.section	.nv.callgraph,"",@"SHT_CUDA_CALLGRAPH"
	.align	4
	.sectionentsize	8
	.align		4
        /*0000*/ 	.word	0x00000000
	.align		4
        /*0004*/ 	.word	0xffffffff
	.align		4
        /*0008*/ 	.word	0x00000000
	.align		4
        /*000c*/ 	.word	0xfffffffe
	.align		4
        /*0010*/ 	.word	0x00000000
	.align		4
        /*0014*/ 	.word	0xfffffffd
	.align		4
        /*0018*/ 	.word	0x00000000
	.align		4
        /*001c*/ 	.word	0xfffffffc


//--------------------- .nv.constant4             --------------------------
	.section	.nv.constant4,"a",@progbits
	.align	8
	.align		8
.nv.constant4:
        /*0000*/ 	.dword	_ZN72_INTERNAL_e66dc272_36_flash_bwd_hdim32_fp16_causal_sm80_cu_21e1f8cb_28514cuda3std3__45__cpo5beginE
	.align		8
        /*0008*/ 	.dword	_ZN72_INTERNAL_e66dc272_36_flash_bwd_hdim32_fp16_causal_sm80_cu_21e1f8cb_28514cuda3std3__45__cpo3endE
	.align		8
        /*0010*/ 	.dword	_ZN72_INTERNAL_e66dc272_36_flash_bwd_hdim32_fp16_causal_sm80_cu_21e1f8cb_28514cuda3std3__45__cpo6cbeginE
	.align		8
        /*0018*/ 	.dword	_ZN72_INTERNAL_e66dc272_36_flash_bwd_hdim32_fp16_causal_sm80_cu_21e1f8cb_28514cuda3std3__45__cpo4cendE
	.align		8
        /*0020*/ 	.dword	_ZN72_INTERNAL_e66dc272_36_flash_bwd_hdim32_fp16_causal_sm80_cu_21e1f8cb_28514cuda3std3__474_GLOBAL__N__e66dc272_36_flash_bwd_hdim32_fp16_causal_sm80_cu_21e1f8cb_28516ignoreE
	.align		8
        /*0028*/ 	.dword	_ZN72_INTERNAL_e66dc272_36_flash_bwd_hdim32_fp16_causal_sm80_cu_21e1f8cb_28514cuda3std3__419piecewise_constructE
	.align		8
        /*0030*/ 	.dword	_ZN72_INTERNAL_e66dc272_36_flash_bwd_hdim32_fp16_causal_sm80_cu_21e1f8cb_28514cuda3std3__48in_placeE
	.align		8
        /*0038*/ 	.dword	_ZN72_INTERNAL_e66dc272_36_flash_bwd_hdim32_fp16_causal_sm80_cu_21e1f8cb_28514cuda3std6ranges3__45__cpo4swapE
	.align		8
        /*0040*/ 	.dword	_ZN72_INTERNAL_e66dc272_36_flash_bwd_hdim32_fp16_causal_sm80_cu_21e1f8cb_28514cuda3std6ranges3__45__cpo9iter_moveE
	.align		8
        /*0048*/ 	.dword	_ZN72_INTERNAL_e66dc272_36_flash_bwd_hdim32_fp16_causal_sm80_cu_21e1f8cb_28514cute7productE
	.align		8
        /*0050*/ 	.dword	_ZN72_INTERNAL_e66dc272_36_flash_bwd_hdim32_fp16_causal_sm80_cu_21e1f8cb_28514cute1_E


//--------------------- .text._ZN5flash44flash_bwd_dq_dk_dv_loop_seqk_parallel_kernelI23Flash_bwd_kernel_traitsILi32ELi128ELi128ELi8ELi4ELi4ELi4ELb1ELb0EN7cutlass6half_tE19Flash_kernel_traitsILi32ELi128ELi128ELi8ES3_EELb0ELb1ELb0ELb0ELb0ELb0ELb0EEEvNS_16Flash_bwd_paramsE --------------------------
	.section	.text._ZN5flash44flash_bwd_dq_dk_dv_loop_seqk_parallel_kernelI23Flash_bwd_kernel_traitsILi32ELi128ELi128ELi8ELi4ELi4ELi4ELb1ELb0EN7cutlass6half_tE19Flash_kernel_traitsILi32ELi128ELi128ELi8ES3_EELb0ELb1ELb0ELb0ELb0ELb0ELb0EEEvNS_16Flash_bwd_paramsE,"ax",@progbits
	.align	128
        .global         _ZN5flash44flash_bwd_dq_dk_dv_loop_seqk_parallel_kernelI23Flash_bwd_kernel_traitsILi32ELi128ELi128ELi8ELi4ELi4ELi4ELb1ELb0EN7cutlass6half_tE19Flash_kernel_traitsILi32ELi128ELi128ELi8ES3_EELb0ELb1ELb0ELb0ELb0ELb0ELb0EEEvNS_16Flash_bwd_paramsE
        .type           _ZN5flash44flash_bwd_dq_dk_dv_loop_seqk_parallel_kernelI23Flash_bwd_kernel_traitsILi32ELi128ELi128ELi8ELi4ELi4ELi4ELb1ELb0EN7cutlass6half_tE19Flash_kernel_traitsILi32ELi128ELi128ELi8ES3_EELb0ELb1ELb0ELb0ELb0ELb0ELb0EEEvNS_16Flash_bwd_paramsE,@function
        .size           _ZN5flash44flash_bwd_dq_dk_dv_loop_seqk_parallel_kernelI23Flash_bwd_kernel_traitsILi32ELi128ELi128ELi8ELi4ELi4ELi4ELb1ELb0EN7cutlass6half_tE19Flash_kernel_traitsILi32ELi128ELi128ELi8ES3_EELb0ELb1ELb0ELb0ELb0ELb0ELb0EEEvNS_16Flash_bwd_paramsE,(.L_x_688 - _ZN5flash44flash_bwd_dq_dk_dv_loop_seqk_parallel_kernelI23Flash_bwd_kernel_traitsILi32ELi128ELi128ELi8ELi4ELi4ELi4ELb1ELb0EN7cutlass6half_tE19Flash_kernel_traitsILi32ELi128ELi128ELi8ES3_EELb0ELb1ELb0ELb0ELb0ELb0ELb0EEEvNS_16Flash_bwd_paramsE)
        .other          _ZN5flash44flash_bwd_dq_dk_dv_loop_seqk_parallel_kernelI23Flash_bwd_kernel_traitsILi32ELi128ELi128ELi8ELi4ELi4ELi4ELb1ELb0EN7cutlass6half_tE19Flash_kernel_traitsILi32ELi128ELi128ELi8ES3_EELb0ELb1ELb0ELb0ELb0ELb0ELb0EEEvNS_16Flash_bwd_paramsE,@"STO_CUDA_ENTRY STV_DEFAULT"
_ZN5flash44flash_bwd_dq_dk_dv_loop_seqk_parallel_kernelI23Flash_bwd_kernel_traitsILi32ELi128ELi128ELi8ELi4ELi4ELi4ELb1ELb0EN7cutlass6half_tE19Flash_kernel_traitsILi32ELi128ELi128ELi8ES3_EELb0ELb1ELb0ELb0ELb0ELb0ELb0EEEvNS_16Flash_bwd_paramsE:
.text._ZN5flash44flash_bwd_dq_dk_dv_loop_seqk_parallel_kernelI23Flash_bwd_kernel_traitsILi32ELi128ELi128ELi8ELi4ELi4ELi4ELb1ELb0EN7cutlass6half_tE19Flash_kernel_traitsILi32ELi128ELi128ELi8ES3_EELb0ELb1ELb0ELb0ELb0ELb0ELb0EEEvNS_16Flash_bwd_paramsE:
[----:B------:R-:W1:Y:S08]  /*0000*/  LDC R1, c[0x0][0x28] ;  /* 0x00000a00ff017b82 */ /* 0x000e700000000800 */
[----:B------:R-:W2:Y:S01]  /*0010*/  S2UR UR16, SR_CTAID.X ;  /* 0x00000000001079c3 */ /* 0x000ea20000002500 */
[----:B------:R-:W-:Y:S01]  /*0020*/  ULDC UR4, c[0x0][0x2c8] ;  /* 0x0000b20000047ab9 */ /* 0x000fe20000000800 */
[----:B-1----:R-:W-:Y:S01]  /*0030*/  IADD3 R1, R1, -0x8, RZ ;  /* 0xfffffff801017810 */ /* 0x002fe20007ffe0ff */
[----:B------:R-:W-:-:S04]  /*0040*/  UIADD3 UR5, UR4, 0x7f, URZ ;  /* 0x0000007f04057890 */ /* 0x000fc8000fffe03f */
[----:B------:R-:W-:-:S04]  /*0050*/  USHF.R.S32.HI UR4, URZ, 0x1f, UR5 ;  /* 0x0000001f3f047899 */ /* 0x000fc80008011405 */
[----:B------:R-:W-:-:S04]  /*0060*/  ULEA.HI UR4, UR4, UR5, URZ, 0x7 ;  /* 0x0000000504047291 */ /* 0x000fc8000f8f383f */
[----:B------:R-:W-:-:S04]  /*0070*/  USHF.R.S32.HI UR4, URZ, 0x7, UR4 ;  /* 0x000000073f047899 */ /* 0x000fc80008011404 */
[----:B--2---:R-:W-:-:S06]  /*0080*/  UISETP.GE.AND UP0, UPT, UR16, UR4, UPT ;  /* 0x000000041000728c */ /* 0x004fcc000bf06270 */
[----:B------:R-:W-:-:S13]  /*0090*/  PLOP3.LUT P0, PT, PT, PT, UP0, 0x80, 0x0 ;  /* 0x000000000000781c */ /* 0x000fda0003f0f008 */
[----:B------:R-:W-:Y:S05]  /*00a0*/  @P0 EXIT ;  /* 0x000000000000094d */ /* 0x000fea0003800000 */
[----:B------:R-:W1:Y:S01]  /*00b0*/  S2R R19, SR_TID.X ;  /* 0x0000000000137919 */ /* 0x000e620000002100 */
[----:B------:R-:W2:Y:S01]  /*00c0*/  S2UR UR48, SR_CTAID.Y ;  /* 0x00000000003079c3 */ /* 0x000ea20000002600 */
[----:B------:R-:W-:Y:S01]  /*00d0*/  UMOV UR5, 0x400 ;  /* 0x0000040000057882 */ /* 0x000fe20000000000 */
[----:B------:R-:W-:Y:S01]  /*00e0*/  IMAD.MOV.U32 R204, RZ, RZ, -0x10 ;  /* 0xfffffff0ffcc7424 */ /* 0x000fe200078e00ff */
[----:B------:R-:W-:Y:S01]  /*00f0*/  ULDC.64 UR8, c[0x0][0x208] ;  /* 0x0000820000087ab9 */ /* 0x000fe20000000a00 */
[----:B------:R-:W-:Y:S01]  /*0100*/  IMAD.MOV.U32 R155, RZ, RZ, 0x20 ;  /* 0x00000020ff9b7424 */ /* 0x000fe200078e00ff */
[----:B------:R-:W-:Y:S01]  /*0110*/  UMOV UR60, 0xffffe000 ;  /* 0xffffe000003c7882 */ /* 0x000fe20000000000 */
[----:B------:R-:W-:Y:S02]  /*0120*/  IMAD.MOV.U32 R152, RZ, RZ, 0x40 ;  /* 0x00000040ff987424 */ /* 0x000fe400078e00ff */
[----:B------:R-:W-:Y:S08]  /*0130*/  S2UR UR57, SR_CTAID.Z ;  /* 0x00000000003979c3 */ /* 0x000ff00000002700 */
[----:B------:R-:W3:Y:S01]  /*0140*/  S2UR UR4, SR_CgaCtaId ;  /* 0x00000000000479c3 */ /* 0x000ee20000008800 */
[----:B--2---:R-:W-:Y:S01]  /*0150*/  USHF.L.U32 UR6, UR48, 0x7, URZ ;  /* 0x0000000730067899 */ /* 0x004fe2000800063f */
[----:B-1----:R-:W-:Y:S01]  /*0160*/  SHF.R.S32.HI R10, RZ, 0x1f, R19 ;  /* 0x0000001fff0a7819 */ /* 0x002fe20000011413 */
[----:B------:R-:W-:-:S03]  /*0170*/  IMAD.SHL.U32 R250, R19, 0x2, RZ ;  /* 0x0000000213fa7824 */ /* 0x000fc600078e00ff */
[CC--:B------:R-:W-:Y:S02]  /*0180*/  LEA.HI R8, R10.reuse, R19.reuse, RZ, 0x5 ;  /* 0x000000130a087211 */ /* 0x0c0fe400078f28ff */
[-C--:B------:R-:W-:Y:S02]  /*0190*/  LEA.HI R11, R10, R19.reuse, RZ, 0x4 ;  /* 0x000000130a0b7211 */ /* 0x080fe400078f20ff */
[----:B------:R-:W-:Y:S01]  /*01a0*/  LOP3.LUT R0, R8, 0xffffffe0, RZ, 0xc0, !PT ;  /* 0xffffffe008007812 */ /* 0x000fe200078ec0ff */
[----:B---3--:R-:W-:Y:S01]  /*01b0*/  ULEA UR4, UR4, UR5, 0x18 ;  /* 0x0000000504047291 */ /* 0x008fe2000f8ec03f */
[----:B------:R-:W-:Y:S01]  /*01c0*/  SHF.R.S32.HI R7, RZ, 0x4, R11 ;  /* 0x00000004ff077819 */ /* 0x000fe2000001140b */
[----:B------:R-:W-:Y:S01]  /*01d0*/  USHF.R.S32.HI UR5, URZ, 0x1f, UR57 ;  /* 0x0000001f3f057899 */ /* 0x000fe20008011439 */
[----:B------:R-:W-:Y:S01]  /*01e0*/  LEA.HI R6, R10, R19, RZ, 0x2 ;  /* 0x000000130a067211 */ /* 0x000fe200078f10ff */
[----:B------:R-:W-:Y:S01]  /*01f0*/  IMAD.IADD R0, R19, 0x1, -R0 ;  /* 0x0000000113007824 */ /* 0x000fe200078e0a00 */
[----:B------:R-:W-:-:S02]  /*0200*/  LEA.HI R5, R11, R7, RZ, 0x1 ;  /* 0x000000070b057211 */ /* 0x000fc400078f08ff */
[----:B------:R-:W-:Y:S02]  /*0210*/  SHF.R.S32.HI R9, RZ, 0x2, R6 ;  /* 0x00000002ff097819 */ /* 0x000fe40000011406 */
[----:B------:R-:W-:Y:S02]  /*0220*/  SHF.R.S32.HI R2, RZ, 0x1f, R0 ;  /* 0x0000001fff027819 */ /* 0x000fe40000011400 */
[----:B------:R-:W-:Y:S02]  /*0230*/  SHF.R.S32.HI R4, RZ, 0x1f, R6 ;  /* 0x0000001fff047819 */ /* 0x000fe40000011406 */
[----:B------:R-:W-:Y:S02]  /*0240*/  LEA.HI R251, R2, R0, RZ, 0x2 ;  /* 0x0000000002fb7211 */ /* 0x000fe400078f10ff */
[----:B------:R-:W-:Y:S02]  /*0250*/  LOP3.LUT R0, R5, 0xfffffffe, RZ, 0xc0, !PT ;  /* 0xfffffffe05007812 */ /* 0x000fe400078ec0ff */
[----:B------:R-:W-:-:S02]  /*0260*/  SHF.R.S32.HI R3, RZ, 0x5, R8 ;  /* 0x00000005ff037819 */ /* 0x000fc40000011408 */
[----:B------:R-:W-:Y:S01]  /*0270*/  SHF.R.S32.HI R2, RZ, 0x1f, R8 ;  /* 0x0000001fff027819 */ /* 0x000fe20000011408 */
[----:B------:R-:W-:Y:S01]  /*0280*/  IMAD.IADD R16, R7, 0x1, -R0 ;  /* 0x0000000107107824 */ /* 0x000fe200078e0a00 */
[-C--:B------:R-:W-:Y:S02]  /*0290*/  LEA.HI R5, R6, R9.reuse, RZ, 0x1 ;  /* 0x0000000906057211 */ /* 0x080fe400078f08ff */
[----:B------:R-:W-:Y:S02]  /*02a0*/  LEA.HI R4, R4, R9, RZ, 0x3 ;  /* 0x0000000904047211 */ /* 0x000fe400078f18ff */
[----:B------:R-:W-:Y:S02]  /*02b0*/  LEA.HI R0, R2, R3, RZ, 0x2 ;  /* 0x0000000302007211 */ /* 0x000fe400078f10ff */
[----:B------:R-:W-:Y:S02]  /*02c0*/  LOP3.LUT R2, R5, 0x7fffffe, RZ, 0xc0, !PT ;  /* 0x07fffffe05027812 */ /* 0x000fe400078ec0ff */
[----:B------:R-:W-:-:S02]  /*02d0*/  LOP3.LUT R4, R4, 0xfffffff8, RZ, 0xc0, !PT ;  /* 0xfffffff804047812 */ /* 0x000fc400078ec0ff */
[-C--:B------:R-:W-:Y:S01]  /*02e0*/  LEA.HI R20, R10, R19.reuse, RZ, 0x3 ;  /* 0x000000130a147211 */ /* 0x080fe200078f18ff */
[C---:B------:R-:W-:Y:S01]  /*02f0*/  IMAD.IADD R2, R9.reuse, 0x1, -R2 ;  /* 0x0000000109027824 */ /* 0x040fe200078e0a02 */
[----:B------:R-:W-:Y:S01]  /*0300*/  LOP3.LUT R5, R0, 0xfffffffc, RZ, 0xc0, !PT ;  /* 0xfffffffc00057812 */ /* 0x000fe200078ec0ff */
[----:B------:R-:W-:Y:S01]  /*0310*/  IMAD.IADD R0, R9, 0x1, -R4 ;  /* 0x0000000109007824 */ /* 0x000fe200078e0a04 */
[----:B------:R-:W-:Y:S01]  /*0320*/  LOP3.LUT R4, R6, 0xfffffffc, RZ, 0xc0, !PT ;  /* 0xfffffffc06047812 */ /* 0x000fe200078ec0ff */
[C---:B------:R-:W-:Y:S01]  /*0330*/  IMAD R249, R3.reuse, 0x8, R2 ;  /* 0x0000000803f97824 */ /* 0x040fe200078e0202 */
[----:B------:R-:W-:Y:S01]  /*0340*/  SHF.R.S32.HI R6, RZ, 0x3, R20 ;  /* 0x00000003ff067819 */ /* 0x000fe20000011414 */
[----:B------:R-:W-:Y:S01]  /*0350*/  IMAD.IADD R161, R3, 0x1, -R5 ;  /* 0x0000000103a17824 */ /* 0x000fe200078e0a05 */
[----:B------:R-:W-:Y:S01]  /*0360*/  LOP3.LUT R3, R20, 0xfffffff8, RZ, 0xc0, !PT ;  /* 0xfffffff814037812 */ /* 0x000fe200078ec0ff */
[C---:B------:R-:W-:Y:S01]  /*0370*/  IMAD.IADD R13, R19.reuse, 0x1, -R4 ;  /* 0x00000001130d7824 */ /* 0x040fe200078e0a04 */
[----:B------:R-:W-:Y:S01]  /*0380*/  LEA.HI R10, R10, R19, RZ, 0x7 ;  /* 0x000000130a0a7211 */ /* 0x000fe200078f38ff */
[----:B------:R-:W-:Y:S01]  /*0390*/  IMAD.SHL.U32 R2, R6, 0x40, RZ ;  /* 0x0000004006027824 */ /* 0x000fe200078e00ff */
[----:B------:R-:W-:Y:S01]  /*03a0*/  LOP3.LUT P5, RZ, R0, 0x2, RZ, 0xc0, !PT ;  /* 0x0000000200ff7812 */ /* 0x000fe200078ac0ff */
[----:B------:R-:W-:Y:S01]  /*03b0*/  IMAD.IADD R4, R19, 0x1, -R3 ;  /* 0x0000000113047824 */ /* 0x000fe200078e0a03 */
[----:B------:R-:W-:Y:S01]  /*03c0*/  LOP3.LUT R3, R11, 0xfffffff0, RZ, 0xc0, !PT ;  /* 0xfffffff00b037812 */ /* 0x000fe200078ec0ff */
[----:B------:R-:W-:Y:S01]  /*03d0*/  IMAD.SHL.U32 R234, R13, 0x8, RZ ;  /* 0x000000080dea7824 */ /* 0x000fe200078e00ff */
[----:B------:R-:W-:-:S02]  /*03e0*/  LOP3.LUT R2, R2, 0xc0, RZ, 0xc0, !PT ;  /* 0x000000c002027812 */ /* 0x000fc400078ec0ff */
[----:B------:R-:W-:Y:S02]  /*03f0*/  LEA.HI R12, R4, R4, RZ, 0x1 ;  /* 0x00000004040c7211 */ /* 0x000fe400078f08ff */
[----:B------:R-:W-:Y:S02]  /*0400*/  SHF.R.U32.HI R7, RZ, 0x3, R2 ;  /* 0x00000003ff077819 */ /* 0x000fe40000011602 */
[----:B------:R-:W-:Y:S01]  /*0410*/  LOP3.LUT R6, R2, 0x18, R234, 0xf8, !PT ;  /* 0x0000001802067812 */ /* 0x000fe200078ef8ea */
[----:B------:R-:W-:Y:S01]  /*0420*/  IMAD.IADD R2, R19, 0x1, -R3 ;  /* 0x0000000113027824 */ /* 0x000fe200078e0a03 */
[----:B------:R-:W-:Y:S02]  /*0430*/  LOP3.LUT R5, R12, 0x3fffffe, RZ, 0xc0, !PT ;  /* 0x03fffffe0c057812 */ /* 0x000fe400078ec0ff */
[----:B------:R-:W-:Y:S02]  /*0440*/  SHF.R.S32.HI R10, RZ, 0x7, R10 ;  /* 0x00000007ff0a7819 */ /* 0x000fe4000001140a */
[----:B------:R-:W-:-:S02]  /*0450*/  SHF.R.S32.HI R11, RZ, 0x1f, R2 ;  /* 0x0000001fff0b7819 */ /* 0x000fc40000011402 */
[----:B------:R-:W-:Y:S01]  /*0460*/  LOP3.LUT R9, R6, R7, RZ, 0x3c, !PT ;  /* 0x0000000706097212 */ /* 0x000fe200078e3cff */
[----:B------:R-:W-:Y:S01]  /*0470*/  IMAD.IADD R7, R4, 0x1, -R5 ;  /* 0x0000000104077824 */ /* 0x000fe200078e0a05 */
[-C--:B------:R-:W-:Y:S01]  /*0480*/  LEA.HI R3, R2, R2.reuse, RZ, 0x1 ;  /* 0x0000000202037211 */ /* 0x080fe200078f08ff */
[----:B------:R-:W-:Y:S01]  /*0490*/  IMAD R6, R10, 0x8, R16 ;  /* 0x000000080a067824 */ /* 0x000fe200078e0210 */
[----:B------:R-:W-:Y:S01]  /*04a0*/  LEA.HI R11, R11, R2, RZ, 0x3 ;  /* 0x000000020b0b7211 */ /* 0x000fe200078f18ff */
[----:B------:R-:W-:Y:S01]  /*04b0*/  IMAD.U32 R249, R249, 0x20, R9 ;  /* 0x00000020f9f97824 */ /* 0x000fe200078e0009 */
[----:B------:R-:W-:Y:S01]  /*04c0*/  SHF.R.S32.HI R5, RZ, 0x1, R3 ;  /* 0x00000001ff057819 */ /* 0x000fe20000011403 */
[----:B------:R-:W-:Y:S01]  /*04d0*/  IMAD R18, R6, 0x8, R7 ;  /* 0x0000000806127824 */ /* 0x000fe200078e0207 */
[----:B------:R-:W-:Y:S01]  /*04e0*/  SHF.R.S32.HI R8, RZ, 0x1f, R3 ;  /* 0x0000001fff087819 */ /* 0x000fe20000011403 */
[----:B------:R-:W-:Y:S01]  /*04f0*/  IMAD.SHL.U32 R4, R4, 0x40, RZ ;  /* 0x0000004004047824 */ /* 0x000fe200078e00ff */
[----:B------:R-:W-:-:S02]  /*0500*/  LOP3.LUT R7, R3, 0x7fffffe, RZ, 0xc0, !PT ;  /* 0x07fffffe03077812 */ /* 0x000fc400078ec0ff */
[----:B------:R-:W-:Y:S02]  /*0510*/  LOP3.LUT R3, R11, 0xfffffff8, RZ, 0xc0, !PT ;  /* 0xfffffff80b037812 */ /* 0x000fe400078ec0ff */
[----:B------:R-:W-:Y:S01]  /*0520*/  LEA.HI R9, R0, R0, RZ, 0x1 ;  /* 0x0000000000097211 */ /* 0x000fe200078f08ff */
[----:B------:R-:W-:Y:S01]  /*0530*/  IMAD.IADD R17, R2, 0x1, -R7 ;  /* 0x0000000102117824 */ /* 0x000fe200078e0a07 */
[----:B------:R-:W-:Y:S01]  /*0540*/  LEA.HI R8, R8, R5, RZ, 0x2 ;  /* 0x0000000508087211 */ /* 0x000fe200078f10ff */
[----:B------:R-:W-:Y:S01]  /*0550*/  IMAD.IADD R15, R2, 0x1, -R3 ;  /* 0x00000001020f7824 */ /* 0x000fe200078e0a03 */
[----:B------:R-:W-:Y:S01]  /*0560*/  LOP3.LUT R3, R9, 0x3fffffe, RZ, 0xc0, !PT ;  /* 0x03fffffe09037812 */ /* 0x000fe200078ec0ff */
[----:B------:R-:W-:Y:S01]  /*0570*/  IMAD.SHL.U32 R7, R13, 0x2, RZ ;  /* 0x000000020d077824 */ /* 0x000fe200078e00ff */
[----:B------:R-:W-:Y:S02]  /*0580*/  SHF.R.S32.HI R2, RZ, 0x1, R12 ;  /* 0x00000001ff027819 */ /* 0x000fe4000001140c */
[----:B------:R-:W-:Y:S01]  /*0590*/  LOP3.LUT R8, R8, 0xfffffffc, RZ, 0xc0, !PT ;  /* 0xfffffffc08087812 */ /* 0x000fe200078ec0ff */
[C---:B------:R-:W-:Y:S01]  /*05a0*/  IMAD.IADD R12, R0.reuse, 0x1, -R3 ;  /* 0x00000001000c7824 */ /* 0x040fe200078e0a03 */
[C---:B------:R-:W-:Y:S01]  /*05b0*/  LOP3.LUT R6, R0.reuse, 0x1, RZ, 0xc0, !PT ;  /* 0x0000000100067812 */ /* 0x040fe200078ec0ff */
[C---:B------:R-:W-:Y:S01]  /*05c0*/  IMAD.SHL.U32 R3, R0.reuse, 0x40, RZ ;  /* 0x0000004000037824 */ /* 0x040fe200078e00ff */
[----:B------:R-:W-:Y:S01]  /*05d0*/  LOP3.LUT P4, RZ, R0, 0x4, RZ, 0xc0, !PT ;  /* 0x0000000400ff7812 */ /* 0x000fe2000788c0ff */
[----:B------:R-:W-:Y:S01]  /*05e0*/  IMAD.IADD R14, R5, 0x1, -R8 ;  /* 0x00000001050e7824 */ /* 0x000fe200078e0a08 */
[----:B------:R-:W-:Y:S01]  /*05f0*/  ISETP.NE.U32.AND P6, PT, R6, 0x1, PT ;  /* 0x000000010600780c */ /* 0x000fe20003fc5070 */
[----:B------:R-:W-:Y:S01]  /*0600*/  IMAD.SHL.U32 R0, R161, 0x10, RZ ;  /* 0x00000010a1007824 */ /* 0x000fe200078e00ff */
[----:B------:R-:W-:Y:S01]  /*0610*/  LOP3.LUT R8, R4, 0x1c0, RZ, 0xc0, !PT ;  /* 0x000001c004087812 */ /* 0x000fe200078ec0ff */
[----:B------:R-:W-:Y:S01]  /*0620*/  IMAD.SHL.U32 R6, R2, 0x40, RZ ;  /* 0x0000004002067824 */ /* 0x000fe200078e00ff */
[----:B------:R-:W-:Y:S01]  /*0630*/  LOP3.LUT R3, R3, 0x1c0, RZ, 0xc0, !PT ;  /* 0x000001c003037812 */ /* 0x000fe200078ec0ff */
[----:B------:R-:W-:Y:S01]  /*0640*/  IMAD R13, R10, 0x2000, R7 ;  /* 0x000020000a0d7824 */ /* 0x000fe200078e0207 */
[----:B------:R-:W-:Y:S01]  /*0650*/  LOP3.LUT P0, RZ, R2, 0x2, RZ, 0xc0, !PT ;  /* 0x0000000202ff7812 */ /* 0x000fe2000780c0ff */
[----:B------:R-:W-:Y:S01]  /*0660*/  IMAD.SHL.U32 R2, R161, 0x400, RZ ;  /* 0x00000400a1027824 */ /* 0x000fe200078e00ff */
[----:B------:R-:W-:-:S02]  /*0670*/  LEA.HI.SX32 R251, R251, R0, 0x1e ;  /* 0x00000000fbfb7211 */ /* 0x000fc400078ff2ff */
[----:B------:R-:W-:Y:S02]  /*0680*/  LOP3.LUT R5, R8, 0x30, R0, 0xf8, !PT ;  /* 0x0000003008057812 */ /* 0x000fe400078ef800 */
[----:B------:R-:W-:Y:S02]  /*0690*/  LEA.HI R3, R3, R3, RZ, 0x1d ;  /* 0x0000000303037211 */ /* 0x000fe400078fe8ff */
[----:B------:R-:W-:Y:S01]  /*06a0*/  LOP3.LUT R0, R6, 0xc0, RZ, 0xc0, !PT ;  /* 0x000000c006007812 */ /* 0x000fe200078ec0ff */
[----:B------:R-:W-:Y:S01]  /*06b0*/  IMAD.SHL.U32 R6, R16, 0x8, RZ ;  /* 0x0000000810067824 */ /* 0x000fe200078e00ff */
[----:B------:R-:W-:Y:S02]  /*06c0*/  IADD3 R13, R3, R13, R2 ;  /* 0x0000000d030d7210 */ /* 0x000fe40007ffe002 */
[----:B------:R-:W-:Y:S02]  /*06d0*/  LOP3.LUT R3, R0, 0x8, R20, 0xf8, !PT ;  /* 0x0000000800037812 */ /* 0x000fe400078ef814 */
[----:B------:R-:W-:Y:S01]  /*06e0*/  SHF.R.U32.HI R149, RZ, 0x3, R0 ;  /* 0x00000003ff957819 */ /* 0x000fe20000011600 */
[----:B------:R-:W-:Y:S01]  /*06f0*/  IMAD R0, R161, 0x200, R7 ;  /* 0x00000200a1007824 */ /* 0x000fe200078e0207 */
[----:B------:R-:W-:-:S02]  /*0700*/  SHF.R.S32.HI R4, RZ, 0x3, R11 ;  /* 0x00000003ff047819 */ /* 0x000fc4000001140b */
[----:B------:R-:W-:Y:S01]  /*0710*/  LOP3.LUT R5, R5, 0x8, R20, 0xf8, !PT ;  /* 0x0000000805057812 */ /* 0x000fe200078ef814 */
[----:B------:R-:W-:Y:S01]  /*0720*/  IMAD R12, R12, 0x20, R0 ;  /* 0x000000200c0c7824 */ /* 0x000fe200078e0200 */
[----:B------:R-:W-:Y:S01]  /*0730*/  LOP3.LUT R149, R3, R149, RZ, 0x3c, !PT ;  /* 0x0000009503957212 */ /* 0x000fe200078e3cff */
[----:B------:R-:W-:Y:S01]  /*0740*/  IMAD.SHL.U32 R0, R10, 0x8, RZ ;  /* 0x000000080a007824 */ /* 0x000fe200078e00ff */
[C---:B------:R-:W-:Y:S01]  /*0750*/  R2P PR, R15.reuse, 0x6 ;  /* 0x000000060f007804 */ /* 0x040fe20000000000 */
[C---:B------:R-:W-:Y:S01]  /*0760*/  IMAD R11, R4.reuse, 0x200, R2 ;  /* 0x00000200040b7824 */ /* 0x040fe200078e0202 */
[----:B------:R-:W-:Y:S01]  /*0770*/  SHF.R.U32.HI R2, RZ, 0x3, R8 ;  /* 0x00000003ff027819 */ /* 0x000fe20000011608 */
[----:B------:R-:W-:Y:S01]  /*0780*/  IMAD R17, R4, 0x8, R17 ;  /* 0x0000000804117824 */ /* 0x000fe200078e0211 */
[----:B------:R-:W-:Y:S01]  /*0790*/  LOP3.LUT R7, R0, 0x8, RZ, 0xc0, !PT ;  /* 0x0000000800077812 */ /* 0x000fe200078ec0ff */
[----:B------:R-:W-:Y:S01]  /*07a0*/  IMAD.SHL.U32 R4, R15, 0x40, RZ ;  /* 0x000000400f047824 */ /* 0x000fe200078e00ff */
[----:B------:R-:W-:Y:S01]  /*07b0*/  SHF.R.S32.HI R0, RZ, 0x1, R9 ;  /* 0x00000001ff007819 */ /* 0x000fe20000011409 */
[----:B------:R-:W-:Y:S01]  /*07c0*/  IMAD.SHL.U32 R9, R16, 0x10, RZ ;  /* 0x0000001010097824 */ /* 0x000fe200078e00ff */
[----:B------:R-:W-:Y:S01]  /*07d0*/  LOP3.LUT R3, R5, R2, RZ, 0x3c, !PT ;  /* 0x0000000205037212 */ /* 0x000fe200078e3cff */
[----:B------:R-:W-:Y:S01]  /*07e0*/  IMAD.SHL.U32 R2, R14, 0x40, RZ ;  /* 0x000000400e027824 */ /* 0x000fe200078e00ff */
[C---:B------:R-:W-:Y:S01]  /*07f0*/  LOP3.LUT P3, RZ, R0.reuse, 0x2, RZ, 0xc0, !PT ;  /* 0x0000000200ff7812 */ /* 0x040fe2000786c0ff */
[----:B------:R-:W-:Y:S01]  /*0800*/  IMAD.SHL.U32 R0, R0, 0x40, RZ ;  /* 0x0000004000007824 */ /* 0x000fe200078e00ff */
[----:B------:R-:W-:Y:S01]  /*0810*/  LOP3.LUT R4, R4, 0x1c0, RZ, 0xc0, !PT ;  /* 0x000001c004047812 */ /* 0x000fe200078ec0ff */
[----:B------:R-:W-:Y:S01]  /*0820*/  IMAD.U32 R149, R18, 0x20, R149 ;  /* 0x0000002012957824 */ /* 0x000fe200078e0095 */
[----:B------:R-:W-:Y:S01]  /*0830*/  LOP3.LUT R2, R2, 0xc0, RZ, 0xc0, !PT ;  /* 0x000000c002027812 */ /* 0x000fe200078ec0ff */
[----:B------:R-:W-:Y:S01]  /*0840*/  IMAD R3, R16, 0x200, R3 ;  /* 0x0000020010037824 */ /* 0x000fe200078e0203 */
[----:B------:R-:W-:-:S02]  /*0850*/  LOP3.LUT R0, R0, 0xc0, RZ, 0xc0, !PT ;  /* 0x000000c000007812 */ /* 0x000fc400078ec0ff */
[----:B------:R-:W-:Y:S02]  /*0860*/  LOP3.LUT R6, R6, 0x8, RZ, 0xc0, !PT ;  /* 0x0000000806067812 */ /* 0x000fe400078ec0ff */
[----:B------:R-:W-:Y:S02]  /*0870*/  SHF.R.U32.HI R151, RZ, 0x3, R4 ;  /* 0x00000003ff977819 */ /* 0x000fe40000011604 */
[----:B------:R-:W-:Y:S02]  /*0880*/  SHF.R.U32.HI R5, RZ, 0x3, R2 ;  /* 0x00000003ff057819 */ /* 0x000fe40000011602 */
[----:B------:R-:W-:Y:S02]  /*0890*/  SHF.R.U32.HI R8, RZ, 0x3, R0 ;  /* 0x00000003ff087819 */ /* 0x000fe40000011600 */
[----:B------:R-:W-:Y:S02]  /*08a0*/  LOP3.LUT R9, R7, 0x10, R9, 0xf8, !PT ;  /* 0x0000001007097812 */ /* 0x000fe400078ef809 */
[--C-:B------:R-:W-:Y:S01]  /*08b0*/  LOP3.LUT R151, R151, R4, R6.reuse, 0x1e, !PT ;  /* 0x0000000497977212 */ /* 0x100fe200078e1e06 */
[----:B------:R-:W-:Y:S01]  /*08c0*/  IMAD.U32 R4, RZ, RZ, UR5 ;  /* 0x00000005ff047e24 */ /* 0x000fe2000f8e00ff */
[----:B------:R-:W-:Y:S01]  /*08d0*/  LOP3.LUT R6, R5, R2, R6, 0x1e, !PT ;  /* 0x0000000205067212 */ /* 0x000fe200078e1e06 */
[----:B------:R-:W-:Y:S01]  /*08e0*/  USHF.R.S32.HI UR5, URZ, 0x1f, UR48 ;  /* 0x0000001f3f057899 */ /* 0x000fe20008011430 */
[----:B------:R-:W-:Y:S01]  /*08f0*/  LOP3.LUT R8, R8, R0, R7, 0x1e, !PT ;  /* 0x0000000008087212 */ /* 0x000fe200078e1e07 */
[----:B------:R-:W-:Y:S01]  /*0900*/  IMAD.SHL.U32 R0, R17, 0x20, RZ ;  /* 0x0000002011007824 */ /* 0x000fe200078e00ff */
[----:B------:R-:W-:Y:S01]  /*0910*/  LOP3.LUT R2, R5, R9, R2, 0x1e, !PT ;  /* 0x0000000905027212 */ /* 0x000fe200078e1e02 */
[----:B------:R-:W-:Y:S01]  /*0920*/  IMAD.IADD R151, R11, 0x1, R151 ;  /* 0x000000010b977824 */ /* 0x000fe200078e0297 */
[----:B------:R-:W-:Y:S01]  /*0930*/  LEA R210, R13, UR4, 0x1 ;  /* 0x000000040dd27c11 */ /* 0x000fe2000f8e08ff */
[----:B------:R-:W-:Y:S01]  /*0940*/  IMAD R161, R161, 0x200, R0 ;  /* 0x00000200a1a17824 */ /* 0x000fe200078e0200 */
[----:B------:R-:W-:Y:S01]  /*0950*/  SEL R204, R204, 0x10, !P6 ;  /* 0x00000010cccc7807 */ /* 0x000fe20007000000 */
[----:B------:R-:W-:Y:S01]  /*0960*/  IMAD.IADD R156, R0, 0x1, R2 ;  /* 0x00000001009c7824 */ /* 0x000fe200078e0202 */
[----:B------:R-:W-:Y:S01]  /*0970*/  SEL R206, R155, 0xffffffe0, !P5 ;  /* 0xffffffe09bce7807 */ /* 0x000fe20006800000 */
[----:B------:R-:W-:Y:S01]  /*0980*/  IMAD.U32 R0, RZ, RZ, UR6 ;  /* 0x00000006ff007e24 */ /* 0x000fe2000f8e00ff */
[----:B------:R-:W-:Y:S01]  /*0990*/  USHF.R.S32.HI UR6, URZ, 0x1f, UR57 ;  /* 0x0000001f3f067899 */ /* 0x000fe20008011439 */
[----:B------:R-:W-:Y:S01]  /*09a0*/  IMAD.IADD R8, R8, 0x1, R12 ;  /* 0x0000000108087824 */ /* 0x000fe200078e020c */
[----:B------:R-:W-:Y:S01]  /*09b0*/  SEL R152, R152, 0xffffffc0, !P2 ;  /* 0xffffffc098987807 */ /* 0x000fe20005000000 */
[----:B------:R-:W-:Y:S01]  /*09c0*/  IMAD.U32 R2, RZ, RZ, UR5 ;  /* 0x00000005ff027e24 */ /* 0x000fe2000f8e00ff */
[----:B------:R-:W-:Y:S01]  /*09d0*/  UIADD3 UR5, UR4, 0x8000, URZ ;  /* 0x0000800004057890 */ /* 0x000fe2000fffe03f */
[----:B------:R-:W-:Y:S01]  /*09e0*/  VIADD R205, R210, 0x40 ;  /* 0x00000040d2cd7836 */ /* 0x000fe20000000000 */
[----:B------:R-:W-:Y:S01]  /*09f0*/  LOP3.LUT R250, R250, 0x6, RZ, 0xc0, !PT ;  /* 0x00000006fafa7812 */ /* 0x000fe200078ec0ff */
[----:B------:R-:W-:Y:S01]  /*0a00*/  IMAD.U32 R0, RZ, RZ, UR6 ;  /* 0x00000006ff007e24 */ /* 0x000fe2000f8e00ff */
[----:B------:R-:W-:Y:S01]  /*0a10*/  UIADD3 UR6, UR4, 0x6000, URZ ;  /* 0x0000600004067890 */ /* 0x000fe2000fffe03f */
[C---:B------:R-:W-:Y:S01]  /*0a20*/  @P4 VIADD R205, R210.reuse, 0xffffffc0 ;  /* 0xffffffc0d2cd4836 */ /* 0x040fe20000000000 */
[----:B------:R-:W-:Y:S01]  /*0a30*/  LEA R151, R151, UR5, 0x1 ;  /* 0x0000000597977c11 */ /* 0x000fe2000f8e08ff */
[----:B------:R-:W-:Y:S01]  /*0a40*/  IMAD.IADD R209, R210, 0x1, R204 ;  /* 0x00000001d2d17824 */ /* 0x000fe200078e02cc */
[----:B------:R-:W-:Y:S01]  /*0a50*/  SEL R150, R155, 0xffffffe0, !P0 ;  /* 0xffffffe09b967807 */ /* 0x000fe20004000000 */
[----:B------:R-:W-:Y:S01]  /*0a60*/  IMAD.IADD R204, R204, 0x1, R205 ;  /* 0x00000001cccc7824 */ /* 0x000fe200078e02cd */
[----:B------:R-:W-:Y:S01]  /*0a70*/  LEA R252, R8, UR6, 0x1 ;  /* 0x0000000608fc7c11 */ /* 0x000fe2000f8e08ff */
[----:B------:R-:W-:Y:S01]  /*0a80*/  VIADD R157, R151, 0x20 ;  /* 0x00000020979d7836 */ /* 0x000fe20000000000 */
[----:B------:R-:W-:Y:S01]  /*0a90*/  LEA R149, R149, UR4, 0x1 ;  /* 0x0000000495957c11 */ /* 0x000fe2000f8e08ff */
[----:B------:R-:W-:Y:S01]  /*0aa0*/  @P1 VIADD R157, R151, 0xffffffe0 ;  /* 0xffffffe0979d1836 */ /* 0x000fe20000000000 */
[----:B------:R-:W-:Y:S01]  /*0ab0*/  LOP3.LUT P0, RZ, R14, 0x2, RZ, 0xc0, !PT ;  /* 0x000000020eff7812 */ /* 0x000fe2000780c0ff */
[C---:B------:R-:W-:Y:S01]  /*0ac0*/  VIADD R0, R252.reuse, 0x20 ;  /* 0x00000020fc007836 */ /* 0x040fe20000000000 */
[----:B------:R-:W-:Y:S01]  /*0ad0*/  LEA R2, R3, UR4, 0x1 ;  /* 0x0000000403027c11 */ /* 0x000fe2000f8e08ff */
[----:B------:R-:W-:Y:S01]  /*0ae0*/  @P3 VIADD R0, R252, 0xffffffe0 ;  /* 0xffffffe0fc003836 */ /* 0x000fe20000000000 */
[----:B------:R-:W-:Y:S01]  /*0af0*/  SEL R155, R155, 0xffffffe0, !P0 ;  /* 0xffffffe09b9b7807 */ /* 0x000fe20004000000 */
[----:B------:R-:W-:-:S02]  /*0b00*/  IMAD.IADD R211, R210, 0x1, R206 ;  /* 0x00000001d2d37824 */ /* 0x000fc400078e02ce */
[----:B------:R-:W-:Y:S01]  /*0b10*/  IMAD.IADD R208, R209, 0x1, R206 ;  /* 0x00000001d1d07824 */ /* 0x000fe200078e02ce */
[----:B------:R1:W-:Y:S01]  /*0b20*/  STL [R1], R0 ;  /* 0x0000000001007387 */ /* 0x0003e20000100800 */
[----:B------:R-:W-:Y:S02]  /*0b30*/  IMAD.IADD R207, R206, 0x1, R205 ;  /* 0x00000001cecf7824 */ /* 0x000fe400078e02cd */
[----:B------:R-:W-:Y:S02]  /*0b40*/  IMAD.IADD R153, R151, 0x1, R152 ;  /* 0x0000000197997824 */ /* 0x000fe400078e0298 */
[----:B------:R-:W-:Y:S02]  /*0b50*/  IMAD R250, R10, 0x40, R250 ;  /* 0x000000400afa7824 */ /* 0x000fe400078e02fa */
[----:B------:R-:W-:Y:S02]  /*0b60*/  IMAD.IADD R161, R161, 0x1, R6 ;  /* 0x00000001a1a17824 */ /* 0x000fe400078e0206 */
[----:B------:R-:W-:-:S02]  /*0b70*/  IMAD.IADD R150, R150, 0x1, R149 ;  /* 0x0000000196967824 */ /* 0x000fc400078e0295 */
[----:B------:R-:W-:Y:S02]  /*0b80*/  IMAD.IADD R206, R206, 0x1, R204 ;  /* 0x00000001cece7824 */ /* 0x000fe400078e02cc */
[----:B------:R-:W-:Y:S02]  /*0b90*/  IMAD.IADD R152, R152, 0x1, R157 ;  /* 0x0000000198987824 */ /* 0x000fe400078e029d */
[C---:B------:R-:W-:Y:S02]  /*0ba0*/  VIADD R160, R157.reuse, 0x2000 ;  /* 0x000020009da07836 */ /* 0x040fe40000000000 */
[C---:B------:R-:W-:Y:S02]  /*0bb0*/  VIADD R159, R157.reuse, 0x4000 ;  /* 0x000040009d9f7836 */ /* 0x040fe40000000000 */
[----:B------:R-:W-:-:S07]  /*0bc0*/  VIADD R158, R157, 0x6000 ;  /* 0x000060009d9e7836 */ /* 0x000fce0000000000 */
.L_x_44:
[----:B------:R-:W-:Y:S01]  /*0bd0*/  ULDC.64 UR10, c[0x0][0x308] ;  /* 0x0000c200000a7ab9 */ /* 0x000fe20000000a00 */
[----:B------:R-:W-:Y:S01]  /*0be0*/  ULDC.64 UR6, c[0x0][0x300] ;  /* 0x0000c00000067ab9 */ /* 0x000fe20000000a00 */
[----:B------:R-:W-:Y:S02]  /*0bf0*/  UISETP.NE.U32.AND UP3, UPT, UR10, URZ, UPT ;  /* 0x0000003f0a00728c */ /* 0x000fe4000bf65070 */
[----:B------:R-:W-:Y:S02]  /*0c00*/  UISETP.NE.U32.AND UP4, UPT, UR6, URZ, UPT ;  /* 0x0000003f0600728c */ /* 0x000fe4000bf85070 */
[----:B------:R-:W-:Y:S02]  /*0c10*/  UISETP.NE.AND.EX UP3, UPT, UR11, URZ, UPT, UP3 ;  /* 0x0000003f0b00728c */ /* 0x000fe4000bf65330 */
[----:B------:R-:W-:Y:S02]  /*0c20*/  UISETP.NE.AND.EX UP4, UPT, UR7, URZ, UPT, UP4 ;  /* 0x0000003f0700728c */ /* 0x000fe4000bf85340 */
[----:B------:R-:W-:-:S02]  /*0c30*/  USHF.R.S32.HI UR58, URZ, 0x1f, UR48 ;  /* 0x0000001f3f3a7899 */ /* 0x000fc40008011430 */
[----:B------:R-:W-:Y:S01]  /*0c40*/  USHF.L.U32 UR18, UR48, 0x2, URZ ;  /* 0x0000000230127899 */ /* 0x000fe2000800063f */
[----:B------:R-:W-:Y:S01]  /*0c50*/  PLOP3.LUT P0, PT, PT, PT, UP3, 0x80, 0x0 ;  /* 0x000000000000781c */ /* 0x000fe20003f0f038 */
[----:B------:R-:W-:Y:S01]  /*0c60*/  USHF.L.U64.HI UR5, UR48, 0x2, UR58 ;  /* 0x0000000230057899 */ /* 0x000fe2000801023a */
[----:B------:R-:W-:Y:S01]  /*0c70*/  PLOP3.LUT P1, PT, PT, PT, UP4, 0x80, 0x0 ;  /* 0x000000000000781c */ /* 0x000fe20003f2f048 */
[----:B------:R-:W-:Y:S01]  /*0c80*/  ULDC.64 UR14, c[0x0][0x2f0] ;  /* 0x0000bc00000e7ab9 */ /* 0x000fe20000000a00 */
[----:B------:R-:W-:Y:S02]  /*0c90*/  @UP3 UIADD3 UR10, UP0, UR18, UR10, URZ ;  /* 0x0000000a120a3290 */ /* 0x000fe4000ff1e03f */
[----:B------:R-:W-:Y:S02]  /*0ca0*/  @UP4 UIADD3 UR12, UP1, UR18, UR6, URZ ;  /* 0x00000006120c4290 */ /* 0x000fe4000ff3e03f */
[----:B------:R-:W-:Y:S02]  /*0cb0*/  UIADD3 UR17, UP2, UR18, UR14, URZ ;  /* 0x0000000e12117290 */ /* 0x000fe4000ff5e03f */
[----:B------:R-:W-:Y:S01]  /*0cc0*/  @UP3 UIADD3.X UR11, UR5, UR11, URZ, UP0, !UPT ;  /* 0x0000000b050b3290 */ /* 0x000fe200087fe43f */
[----:B--23--:R-:W-:Y:S01]  /*0cd0*/  IMAD.U32 R4, RZ, RZ, UR10 ;  /* 0x0000000aff047e24 */ /* 0x00cfe2000f8e00ff */
[----:B------:R-:W-:Y:S01]  /*0ce0*/  UISETP.NE.U32.AND UP0, UPT, UR14, URZ, UPT ;  /* 0x0000003f0e00728c */ /* 0x000fe2000bf05070 */
[----:B------:R-:W-:Y:S01]  /*0cf0*/  IMAD.U32 R6, RZ, RZ, UR12 ;  /* 0x0000000cff067e24 */ /* 0x000fe2000f8e00ff */
[----:B------:R-:W-:-:S02]  /*0d00*/  @UP4 UIADD3.X UR13, UR5, UR7, URZ, UP1, !UPT ;  /* 0x00000007050d4290 */ /* 0x000fc40008ffe43f */
[----:B------:R-:W-:Y:S01]  /*0d10*/  UIADD3.X UR14, UR5, UR15, URZ, UP2, !UPT ;  /* 0x0000000f050e7290 */ /* 0x000fe200097fe43f */
[----:B------:R-:W-:Y:S01]  /*0d20*/  IMAD.U32 R5, RZ, RZ, UR11 ;  /* 0x0000000bff057e24 */ /* 0x000fe2000f8e00ff */
[----:B------:R-:W-:Y:S01]  /*0d30*/  UISETP.NE.AND.EX UP2, UPT, UR15, URZ, UPT, UP0 ;  /* 0x0000003f0f00728c */ /* 0x000fe2000bf45300 */
[----:B------:R-:W-:Y:S02]  /*0d40*/  ULDC.64 UR6, c[0x0][0x2f8] ;  /* 0x0000be0000067ab9 */ /* 0x000fe40000000a00 */
[----:B------:R-:W-:Y:S01]  /*0d50*/  ULDC.U8 UR15, c[0x0][0x3c2] ;  /* 0x0000f080000f7ab9 */ /* 0x000fe20000000000 */
[----:B------:R-:W-:Y:S01]  /*0d60*/  IMAD.U32 R7, RZ, RZ, UR13 ;  /* 0x0000000dff077e24 */ /* 0x000fe2000f8e00ff */
[----:B------:R-:W-:Y:S01]  /*0d70*/  UISETP.NE.AND UP1, UPT, UR15, URZ, UPT ;  /* 0x0000003f0f00728c */ /* 0x000fe2000bf25270 */
[----:B------:R-:W-:Y:S01]  /*0d80*/  PLOP3.LUT P3, PT, PT, PT, UP2, 0x80, 0x0 ;  /* 0x000000000000781c */ /* 0x000fe20003f6f028 */
[----:B------:R-:W-:Y:S02]  /*0d90*/  UISETP.EQ.U32.AND UP4, UPT, UR6, URZ, UPT ;  /* 0x0000003f0600728c */ /* 0x000fe4000bf82070 */
[----:B-1----:R-:W2:Y:S02]  /*0da0*/  @P1 LDG.E R8, desc[UR8][R6.64] ;  /* 0x0000000806081981 */ /* 0x002ea4000c1e1900 */
[----:B------:R-:W-:-:S02]  /*0db0*/  UISETP.EQ.OR.EX UP4, UPT, UR7, URZ, !UP1, UP4 ;  /* 0x0000003f0700728c */ /* 0x000fc4000cf82740 */
[----:B------:R-:W-:-:S04]  /*0dc0*/  UIADD3 UR10, UP0, UR18, UR6, URZ ;  /* 0x00000006120a7290 */ /* 0x000fc8000ff1e03f */
[----:B------:R-:W-:Y:S01]  /*0dd0*/  PLOP3.LUT P2, PT, PT, PT, UP4, 0x80, 0x0 ;  /* 0x000000000000781c */ /* 0x000fe20003f4f048 */
[----:B------:R-:W-:Y:S01]  /*0de0*/  UIADD3.X UR5, UR5, UR7, URZ, UP0, !UPT ;  /* 0x0000000705057290 */ /* 0x000fe200087fe43f */
[----:B----4-:R3:W4:Y:S02]  /*0df0*/  @P0 LDG.E R6, desc[UR8][R4.64] ;  /* 0x0000000804060981 */ /* 0x010724000c1e1900 */
[----:B---3--:R-:W-:Y:S02]  /*0e00*/  IMAD.U32 R4, RZ, RZ, UR17 ;  /* 0x00000011ff047e24 */ /* 0x008fe4000f8e00ff */
[----:B------:R-:W-:-:S05]  /*0e10*/  IMAD.U32 R5, RZ, RZ, UR14 ;  /* 0x0000000eff057e24 */ /* 0x000fca000f8e00ff */
[----:B------:R-:W3:Y:S04]  /*0e20*/  @P3 LDG.E R7, desc[UR8][R4.64] ;  /* 0x0000000804073981 */ /* 0x000ee8000c1e1900 */
[----:B-1---5:R1:W5:Y:S02]  /*0e30*/  @P3 LDG.E R0, desc[UR8][R4.64+0x4] ;  /* 0x0000040804003981 */ /* 0x022364000c1e1900 */
[----:B-1----:R-:W-:Y:S01]  /*0e40*/  IMAD.U32 R4, RZ, RZ, UR10 ;  /* 0x0000000aff047e24 */ /* 0x002fe2000f8e00ff */
[----:B------:R-:W-:Y:S01]  /*0e50*/  UMOV UR35, URZ ;  /* 0x0000003f00237c82 */ /* 0x000fe20008000000 */
[----:B------:R-:W-:Y:S01]  /*0e60*/  IMAD.U32 R5, RZ, RZ, UR5 ;  /* 0x00000005ff057e24 */ /* 0x000fe2000f8e00ff */
[----:B------:R-:W-:-:S04]  /*0e70*/  @!UP3 ULDC.64 UR10, c[0x0][0x318] ;  /* 0x0000c600000abab9 */ /* 0x000fc80000000a00 */
[----:B------:R-:W5:Y:S01]  /*0e80*/  @!P2 LDG.E R3, desc[UR8][R4.64] ;  /* 0x000000080403a981 */ /* 0x000f62000c1e1900 */
[----:B------:R-:W-:Y:S01]  /*0e90*/  @!UP3 UISETP.NE.U32.AND UP0, UPT, UR10, URZ, UPT ;  /* 0x0000003f0a00b28c */ /* 0x000fe2000bf05070 */
[----:B------:R-:W-:Y:S01]  /*0ea0*/  UMOV UR5, 0xffffffff ;  /* 0xffffffff00057882 */ /* 0x000fe20000000000 */
[----:B------:R-:W-:Y:S02]  /*0eb0*/  UMOV UR37, 0xffffffff ;  /* 0xffffffff00257882 */ /* 0x000fe40000000000 */
[----:B------:R-:W-:Y:S02]  /*0ec0*/  @!UP3 UISETP.NE.AND.EX UP0, UPT, UR11, URZ, UPT, UP0 ;  /* 0x0000003f0b00b28c */ /* 0x000fe4000bf05300 */
[----:B------:R-:W-:Y:S01]  /*0ed0*/  USHF.L.U32 UR34, UR16, 0x7, URZ ;  /* 0x0000000710227899 */ /* 0x000fe2000800063f */
[----:B--2---:R-:W-:Y:S02]  /*0ee0*/  @P1 R2UR UR35, R8 ;  /* 0x00000000082312ca */ /* 0x004fe400000e0000 */
[----:B----4-:R-:W-:-:S02]  /*0ef0*/  @P0 R2UR UR12, R6 ;  /* 0x00000000060c02ca */ /* 0x010fc400000e0000 */
[----:B------:R-:W-:Y:S01]  /*0f00*/  ISETP.NE.U32.AND P0, PT, RZ, UR6, PT ;  /* 0x00000006ff007c0c */ /* 0x000fe2000bf05070 */
[----:B------:R-:W-:Y:S02]  /*0f10*/  @!UP3 ULDC UR6, c[0x0][0x2cc] ;  /* 0x0000b3000006bab9 */ /* 0x000fe40000000800 */
[----:B------:R-:W-:Y:S01]  /*0f20*/  @!UP3 USEL UR10, UR6, URZ, UP0 ;  /* 0x0000003f060ab287 */ /* 0x000fe20008000000 */
[----:B------:R-:W-:Y:S02]  /*0f30*/  ISETP.NE.AND.EX P0, PT, RZ, UR7, PT, P0 ;  /* 0x00000007ff007c0c */ /* 0x000fe4000bf05300 */
[----:B------:R-:W-:-:S05]  /*0f40*/  ULDC UR6, c[0x0][0x2c8] ;  /* 0x0000b20000067ab9 */ /* 0x000fca0000000800 */
[----:B------:R-:W-:Y:S01]  /*0f50*/  @UP3 UIADD3 UR7, UR12, -UR35, URZ ;  /* 0x800000230c073290 */ /* 0x000fe2000fffe03f */
[----:B---3--:R-:W-:Y:S02]  /*0f60*/  @P3 R2UR UR5, R7 ;  /* 0x00000000070532ca */ /* 0x008fe400000e0000 */
[----:B-----5:R-:W-:Y:S02]  /*0f70*/  @P3 R2UR UR11, R0 ;  /* 0x00000000000b32ca */ /* 0x020fe400000e0000 */
[----:B------:R-:W-:Y:S01]  /*0f80*/  @!P2 R2UR UR37, R3 ;  /* 0x000000000325a2ca */ /* 0x000fe200000e0000 */
[----:B------:R-:W-:-:S14]  /*0f90*/  @!P0 BRA `(.L_x_0) ;  /* 0x0000000000188947 */ /* 0x000fdc0003800000 */
[----:B------:R-:W-:-:S13]  /*0fa0*/  PLOP3.LUT P0, PT, PT, PT, UP1, 0x80, 0x0 ;  /* 0x000000000000781c */ /* 0x000fda0003f0f018 */
[----:B------:R-:W2:Y:S04]  /*0fb0*/  @P0 LDG.E R0, desc[UR8][R4.64+0x4] ;  /* 0x0000040804000981 */ /* 0x000ea8000c1e1900 */
[----:B------:R-:W3:Y:S01]  /*0fc0*/  @!P0 LDG.E R4, desc[UR8][R4.64] ;  /* 0x0000000804048981 */ /* 0x000ee2000c1e1900 */
[----:B--2---:R-:W-:-:S13]  /*0fd0*/  @P0 R2UR UR6, R0 ;  /* 0x00000000000602ca */ /* 0x004fda00000e0000 */
[----:B------:R-:W-:-:S07]  /*0fe0*/  @UP1 UIADD3 UR6, UR6, -UR37, URZ ;  /* 0x8000002506061290 */ /* 0x000fce000fffe03f */
[----:B---3--:R-:W-:-:S15]  /*0ff0*/  @!P0 R2UR UR6, R4 ;  /* 0x00000000040682ca */ /* 0x008fde00000e0000 */
.L_x_0:
[----:B------:R-:W-:Y:S02]  /*1000*/  @!UP3 UIADD3 UR7, UR10, UR6, -UR35 ;  /* 0x000000060a07b290 */ /* 0x000fe4000fffe823 */
[----:B------:R-:W-:Y:S02]  /*1010*/  @UP2 UIADD3 UR36, UR11, -UR5, URZ ;  /* 0x800000050b242290 */ /* 0x000fe4000fffe03f */
[----:B------:R-:W-:-:S05]  /*1020*/  UISETP.GT.AND UP0, UPT, UR7, UR34, UPT ;  /* 0x000000220700728c */ /* 0x000fca000bf04270 */
[----:B------:R-:W-:Y:S01]  /*1030*/  @!UP2 ULDC UR36, c[0x0][0x2c4] ;  /* 0x0000b1000024aab9 */ /* 0x000fe20000000800 */
[----:B------:R-:W-:-:S13]  /*1040*/  PLOP3.LUT P0, PT, PT, PT, UP0, 0x80, 0x0 ;  /* 0x000000000000781c */ /* 0x000fda0003f0f008 */
[----:B------:R-:W-:Y:S05]  /*1050*/  @!P0 BRA `(.L_x_1) ;  /* 0x0000007000c08947 */ /* 0x000fea0003800000 */
[----:B------:R-:W1:Y:S01]  /*1060*/  LDC R7, c[0x0][0x278] ;  /* 0x00009e00ff077b82 */ /* 0x000e620000000800 */
[----:B------:R-:W-:Y:S01]  /*1070*/  UISETP.NE.AND UP1, UPT, UR5, -0x1, UPT ;  /* 0xffffffff0500788c */ /* 0x000fe2000bf25270 */
[----:B------:R-:W-:Y:S01]  /*1080*/  IABS R3, UR57 ;  /* 0x0000003900037c13 */ /* 0x000fe20008000000 */
[----:B------:R-:W-:Y:S01]  /*1090*/  ULDC.64 UR10, c[0x0][0x228] ;  /* 0x00008a00000a7ab9 */ /* 0x000fe20000000a00 */
[----:B------:R-:W-:Y:S01]  /*10a0*/  ULDC.64 UR12, c[0x0][0x488] ;  /* 0x00012200000c7ab9 */ /* 0x000fe20000000a00 */
[----:B------:R-:W-:Y:S02]  /*10b0*/  UIMAD.WIDE.U32 UR18, UR48, UR10, URZ ;  /* 0x0000000a301272a5 */ /* 0x000fe4000f8e003f */
[----:B------:R-:W-:Y:S01]  /*10c0*/  UIMAD UR10, UR58, UR10, URZ ;  /* 0x0000000a3a0a72a4 */ /* 0x000fe2000f8e023f */
[----:B------:R-:W2:Y:S01]  /*10d0*/  S2UR UR6, SR_CTAID.X ;  /* 0x00000000000679c3 */ /* 0x000ea20000002500 */
[----:B------:R-:W-:Y:S02]  /*10e0*/  UISETP.NE.AND UP0, UPT, UR37, -0x1, UPT ;  /* 0xffffffff2500788c */ /* 0x000fe4000bf05270 */
[----:B------:R-:W-:-:S02]  /*10f0*/  UIMAD UR29, UR48, UR11, UR10 ;  /* 0x0000000b301d72a4 */ /* 0x000fc4000f8e020a */
[----:B------:R-:W-:Y:S01]  /*1100*/  USHF.L.U32 UR14, UR48, 0x7, URZ ;  /* 0x00000007300e7899 */ /* 0x000fe2000800063f */
[----:B------:R-:W-:Y:S01]  /*1110*/  @!UP1 ULDC.64 UR10, c[0x0][0x418] ;  /* 0x00010600000a9ab9 */ /* 0x000fe20000000a00 */
[----:B------:R-:W-:Y:S02]  /*1120*/  ULDC.64 UR30, c[0x0][0x240] ;  /* 0x00009000001e7ab9 */ /* 0x000fe40000000a00 */
[----:B------:R-:W-:Y:S01]  /*1130*/  USEL UR32, UR14, URZ, UP2 ;  /* 0x0000003f0e207287 */ /* 0x000fe20009000000 */
[----:B------:R-:W-:Y:S01]  /*1140*/  ULDC UR59, c[0x0][0x2d4] ;  /* 0x0000b500003b7ab9 */ /* 0x000fe20000000800 */
[----:B------:R-:W-:Y:S01]  /*1150*/  ULDC UR24, c[0x0][0x2dc] ;  /* 0x0000b70000187ab9 */ /* 0x000fe20000000800 */
[----:B------:R-:W-:Y:S01]  /*1160*/  ULDC UR61, c[0x0][0x270] ;  /* 0x00009c00003d7ab9 */ /* 0x000fe20000000800 */
[----:B------:R-:W-:Y:S01]  /*1170*/  UIMAD.WIDE.U32 UR14, UR5, UR30, URZ ;  /* 0x0000001e050e72a5 */ /* 0x000fe2000f8e003f */
[----:B-1----:R-:W-:Y:S01]  /*1180*/  IABS R6, R7 ;  /* 0x0000000700067213 */ /* 0x002fe20000000000 */
[----:B------:R-:W-:Y:S01]  /*1190*/  @!UP1 UIMAD.WIDE.U32 UR40, UR48, UR10, URZ ;  /* 0x0000000a302892a5 */ /* 0x000fe2000f8e003f */
[----:B------:R-:W-:Y:S01]  /*11a0*/  ISETP.NE.AND P3, PT, R7, RZ, PT ;  /* 0x000000ff0700720c */ /* 0x000fe20003f65270 */
[----:B------:R-:W-:Y:S01]  /*11b0*/  USHF.R.S32.HI UR44, URZ, 0x1f, UR59 ;  /* 0x0000001f3f2c7899 */ /* 0x000fe2000801143b */
[----:B------:R-:W1:Y:S01]  /*11c0*/  I2F.RP R4, R6 ;  /* 0x0000000600047306 */ /* 0x000e620000209400 */
[----:B------:R-:W-:-:S02]  /*11d0*/  UIMAD UR49, UR57, UR24, URZ ;  /* 0x00000018393172a4 */ /* 0x000fc4000f8e023f */
[----:B------:R-:W-:Y:S02]  /*11e0*/  USEL UR56, UR18, UR14, !UP1 ;  /* 0x0000000e12387287 */ /* 0x000fe4000c800000 */
[----:B--2---:R-:W-:Y:S02]  /*11f0*/  UIMAD.WIDE.U32 UR26, UR6, UR12, URZ ;  /* 0x0000000c061a72a5 */ /* 0x004fe4000f8e003f */
[----:B------:R-:W-:Y:S02]  /*1200*/  UIADD3 UR50, UR19, UR29, URZ ;  /* 0x0000001d13327290 */ /* 0x000fe4000fffe03f */
[----:B------:R-:W-:Y:S02]  /*1210*/  UIMAD UR39, UR6, UR13, UR27 ;  /* 0x0000000d062772a4 */ /* 0x000fe4000f8e021b */
[----:B------:R-:W-:Y:S01]  /*1220*/  @!UP1 UIMAD UR6, UR58, UR10, URZ ;  /* 0x0000000a3a0692a4 */ /* 0x000fe2000f8e023f */
[----:B------:R-:W-:Y:S01]  /*1230*/  @UP1 ULDC.64 UR12, c[0x0][0x420] ;  /* 0x00010800000c1ab9 */ /* 0x000fe20000000a00 */
[----:B------:R-:W-:Y:S01]  /*1240*/  UIADD3 UR17, UR36, 0x7f, URZ ;  /* 0x0000007f24117890 */ /* 0x000fe2000fffe03f */
[----:B-1----:R-:W1:Y:S01]  /*1250*/  MUFU.RCP R4, R4 ;  /* 0x0000000400047308 */ /* 0x002e620000001000 */
[----:B------:R-:W-:-:S02]  /*1260*/  @!UP1 UIMAD UR33, UR48, UR11, UR6 ;  /* 0x0000000b302192a4 */ /* 0x000fc4000f8e0206 */
[----:B------:R-:W-:Y:S02]  /*1270*/  @UP0 UIADD3 UR6, UR35, UR37, URZ ;  /* 0x0000002523060290 */ /* 0x000fe4000fffe03f */
[----:B------:R-:W-:Y:S02]  /*1280*/  UIMAD.WIDE UR10, UR24, UR61, URZ ;  /* 0x0000003d180a72a5 */ /* 0x000fe4000f8e023f */
[----:B------:R-:W-:Y:S01]  /*1290*/  @UP1 UIMAD.WIDE.U32 UR42, UR5, UR12, URZ ;  /* 0x0000000c052a12a5 */ /* 0x000fe2000f8e003f */
[----:B------:R-:W-:Y:S01]  /*12a0*/  @UP0 ULDC.64 UR24, c[0x0][0x248] ;  /* 0x0000920000180ab9 */ /* 0x000fe20000000a00 */
[----:B------:R-:W-:Y:S02]  /*12b0*/  USHF.R.S32.HI UR21, URZ, 0x1f, UR17 ;  /* 0x0000001f3f157899 */ /* 0x000fe40008011411 */
[----:B------:R-:W-:Y:S02]  /*12c0*/  @UP0 UIMAD.WIDE.U32 UR18, UR6, UR24, URZ ;  /* 0x00000018061202a5 */ /* 0x000fe4000f8e003f */
[----:B------:R-:W-:-:S02]  /*12d0*/  @UP0 UIMAD UR29, UR6, UR25, URZ ;  /* 0x00000019061d02a4 */ /* 0x000fc4000f8e023f */
[----:B------:R-:W-:Y:S01]  /*12e0*/  UIMAD UR6, UR44, UR48, URZ ;  /* 0x000000302c0672a4 */ /* 0x000fe2000f8e023f */
[----:B-1----:R-:W-:Y:S01]  /*12f0*/  VIADD R4, R4, 0xffffffe ;  /* 0x0ffffffe04047836 */ /* 0x002fe20000000000 */
[----:B------:R-:W-:Y:S02]  /*1300*/  @UP1 UIMAD UR51, UR5, UR13, UR43 ;  /* 0x0000000d053312a4 */ /* 0x000fe4000f8e022b */
[----:B------:R-:W-:Y:S01]  /*1310*/  UIMAD.WIDE.U32 UR12, UR48, UR59, URZ ;  /* 0x0000003b300c72a5 */ /* 0x000fe2000f8e003f */
[----:B------:R-:W1:Y:S01]  /*1320*/  F2I.FTZ.U32.TRUNC.NTZ R5, R4 ;  /* 0x0000000400057305 */ /* 0x000e62000021f000 */
[----:B------:R-:W-:Y:S02]  /*1330*/  UIMAD UR6, UR58, UR59, UR6 ;  /* 0x0000003b3a0672a4 */ /* 0x000fe4000f8e0206 */
[----:B------:R-:W-:Y:S02]  /*1340*/  UIMAD UR28, UR5, UR31, URZ ;  /* 0x0000001f051c72a4 */ /* 0x000fe4000f8e023f */
[----:B------:R-:W-:-:S02]  /*1350*/  ULEA.HI UR21, UR21, UR17, URZ, 0x7 ;  /* 0x0000001115157291 */ /* 0x000fc4000f8f383f */
[----:B------:R-:W-:Y:S02]  /*1360*/  UIMAD UR17, UR11, UR12, URZ ;  /* 0x0000000c0b1172a4 */ /* 0x000fe4000f8e023f */
[----:B------:R-:W-:Y:S02]  /*1370*/  UIADD3 UR6, UR13, UR6, URZ ;  /* 0x000000060d067290 */ /* 0x000fe4000fffe03f */
[----:B------:R-:W-:Y:S02]  /*1380*/  @UP1 UIADD3 UR50, UR15, UR28, URZ ;  /* 0x0000001c0f321290 */ /* 0x000fe4000fffe03f */
[----:B------:R-:W-:Y:S01]  /*1390*/  UIMAD.WIDE.U32 UR14, UR10, UR12, URZ ;  /* 0x0000000c0a0e72a5 */ /* 0x000fe2000f8e003f */
[----:B-1----:R-:W-:Y:S01]  /*13a0*/  IMAD.MOV R0, RZ, RZ, -R5 ;  /* 0x000000ffff007224 */ /* 0x002fe200078e0a05 */
[----:B------:R-:W-:Y:S01]  /*13b0*/  UIMAD UR6, UR10, UR6, UR17 ;  /* 0x000000060a0672a4 */ /* 0x000fe2000f8e0211 */
[----:B------:R-:W-:Y:S01]  /*13c0*/  IMAD.MOV.U32 R4, RZ, RZ, RZ ;  /* 0x000000ffff047224 */ /* 0x000fe200078e00ff */
[----:B------:R-:W-:Y:S01]  /*13d0*/  ULOP3.LUT UR17, UR21, 0xffffff80, URZ, 0xc0, !UPT ;  /* 0xffffff8015117892 */ /* 0x000fe2000f8ec03f */
[----:B------:R-:W-:Y:S01]  /*13e0*/  IMAD R0, R0, R6, RZ ;  /* 0x0000000600007224 */ /* 0x000fe200078e02ff */
[----:B------:R-:W-:-:S02]  /*13f0*/  UIADD3 UR47, UR15, UR6, URZ ;  /* 0x000000060f2f7290 */ /* 0x000fc4000fffe03f */
[----:B------:R-:W-:Y:S01]  /*1400*/  USHF.L.U64.HI UR20, UR48, 0x7, UR58 ;  /* 0x0000000730147899 */ /* 0x000fe2000801023a */
[----:B------:R-:W-:Y:S01]  /*1410*/  IMAD.HI.U32 R0, R5, R0, R4 ;  /* 0x0000000005007227 */ /* 0x000fe200078e0004 */
[----:B------:R-:W-:Y:S02]  /*1420*/  UIMAD.WIDE.U32 UR12, UR10, UR5, URZ ;  /* 0x000000050a0c72a5 */ /* 0x000fe4000f8e003f */
[----:B------:R-:W-:Y:S01]  /*1430*/  UIMAD UR6, UR11, UR5, URZ ;  /* 0x000000050b0672a4 */ /* 0x000fe2000f8e023f */
[----:B------:R-:W-:Y:S02]  /*1440*/  ULDC.U8 UR22, c[0x0][0x3d8] ;  /* 0x0000f60000167ab9 */ /* 0x000fe40000000000 */
[----:B------:R-:W-:Y:S01]  /*1450*/  IMAD.HI.U32 R0, R0, R3, RZ ;  /* 0x0000000300007227 */ /* 0x000fe200078e00ff */
[----:B------:R-:W-:Y:S02]  /*1460*/  UIADD3 UR15, UR17, -0x80, URZ ;  /* 0xffffff80110f7890 */ /* 0x000fe4000fffe03f */
[----:B------:R-:W-:-:S02]  /*1470*/  UISETP.NE.AND UP3, UPT, UR22, URZ, UPT ;  /* 0x0000003f1600728c */ /* 0x000fc4000bf65270 */
[----:B------:R-:W-:Y:S01]  /*1480*/  IADD3 R4, -R0, RZ, RZ ;  /* 0x000000ff00047210 */ /* 0x000fe20007ffe1ff */
[----:B------:R-:W-:Y:S02]  /*1490*/  USEL UR20, UR20, URZ, UP2 ;  /* 0x0000003f14147287 */ /* 0x000fe40009000000 */
[----:B------:R-:W-:Y:S02]  /*14a0*/  @UP1 UIADD3 UR47, UR13, UR6, URZ ;  /* 0x000000060d2f1290 */ /* 0x000fe4000fffe03f */
[C---:B------:R-:W-:Y:S01]  /*14b0*/  IMAD R3, R6.reuse, R4, R3 ;  /* 0x0000000406037224 */ /* 0x040fe200078e0203 */
[----:B------:R-:W-:Y:S02]  /*14c0*/  USHF.R.S32.HI UR17, URZ, 0x1f, UR15 ;  /* 0x0000001f3f117899 */ /* 0x000fe4000801140f */
[----:B------:R-:W-:Y:S02]  /*14d0*/  UIADD3 UR6, UP2, UR15, UR32, URZ ;  /* 0x000000200f067290 */ /* 0x000fe4000ff5e03f */
[----:B------:R-:W-:Y:S01]  /*14e0*/  ISETP.GT.U32.AND P1, PT, R6, R3, PT ;  /* 0x000000030600720c */ /* 0x000fe20003f24070 */
[----:B------:R-:W-:-:S02]  /*14f0*/  USEL UR55, UR14, UR12, !UP1 ;  /* 0x0000000c0e377287 */ /* 0x000fc4000c800000 */
[----:B------:R-:W-:Y:S02]  /*1500*/  UIADD3.X UR14, UR17, UR20, URZ, UP2, !UPT ;  /* 0x00000014110e7290 */ /* 0x000fe400097fe43f */
[----:B------:R-:W-:Y:S01]  /*1510*/  UIMAD UR11, UR11, UR6, URZ ;  /* 0x000000060b0b72a4 */ /* 0x000fe2000f8e023f */
[----:B------:R-:W-:Y:S01]  /*1520*/  ULDC.U8 UR23, c[0x0][0x480] ;  /* 0x0001200000177ab9 */ /* 0x000fe20000000000 */
[----:B------:R-:W-:Y:S01]  /*1530*/  ULDC UR28, c[0x0][0x2c4] ;  /* 0x0000b100001c7ab9 */ /* 0x000fe20000000800 */
[----:B------:R-:W-:Y:S02]  /*1540*/  @UP0 UIADD3 UR27, UR35, UR37, URZ ;  /* 0x00000025231b0290 */ /* 0x000fe4000fffe03f */
[----:B------:R-:W-:-:S03]  /*1550*/  UIMAD UR14, UR10, UR14, UR11 ;  /* 0x0000000e0a0e72a4 */ /* 0x000fc6000f8e020b */
[----:B------:R-:W-:Y:S01]  /*1560*/  @!P1 IMAD.IADD R3, R3, 0x1, -R6 ;  /* 0x0000000103039824 */ /* 0x000fe200078e0a06 */
[----:B------:R-:W-:Y:S01]  /*1570*/  UISETP.NE.AND UP4, UPT, UR23, URZ, UPT ;  /* 0x0000003f1700728c */ /* 0x000fe2000bf85270 */
[----:B------:R-:W-:Y:S01]  /*1580*/  @!P1 VIADD R0, R0, 0x1 ;  /* 0x0000000100009836 */ /* 0x000fe20000000000 */
[----:B------:R-:W-:Y:S01]  /*1590*/  PLOP3.LUT P1, PT, PT, PT, UP0, 0x80, 0x0 ;  /* 0x000000000000781c */ /* 0x000fe20003f2f008 */
[----:B------:R-:W-:Y:S01]  /*15a0*/  @UP3 UIMAD UR11, UR48, UR28, URZ ;  /* 0x0000001c300b32a4 */ /* 0x000fe2000f8e023f */
[----:B------:R-:W-:Y:S01]  /*15b0*/  ISETP.GE.U32.AND P0, PT, R3, R6, PT ;  /* 0x000000060300720c */ /* 0x000fe20003f06070 */
[----:B------:R-:W-:Y:S01]  /*15c0*/  @UP0 ULDC.64 UR22, c[0x0][0x250] ;  /* 0x0000940000160ab9 */ /* 0x000fe20000000a00 */
[----:B------:R-:W-:Y:S01]  /*15d0*/  LOP3.LUT R3, R7, UR57, RZ, 0x3c, !PT ;  /* 0x0000003907037c12 */ /* 0x000fe2000f8e3cff */
[----:B------:R-:W-:Y:S02]  /*15e0*/  @UP0 UIMAD.WIDE.U32 UR12, UR27, UR22, URZ ;  /* 0x000000161b0c02a5 */ /* 0x000fe4000f8e003f */
[----:B------:R-:W-:Y:S01]  /*15f0*/  @!UP1 UIADD3 UR51, UR41, UR33, URZ ;  /* 0x0000002129339290 */ /* 0x000fe2000fffe03f */
[----:B------:R-:W-:Y:S01]  /*1600*/  ISETP.GE.AND P2, PT, R3, RZ, PT ;  /* 0x000000ff0300720c */ /* 0x000fe20003f46270 */
[----:B------:R-:W-:-:S02]  /*1610*/  UIMAD.WIDE.U32 UR32, UR10, UR6, URZ ;  /* 0x000000060a2072a5 */ /* 0x000fc4000f8e003f */
[----:B------:R-:W-:Y:S02]  /*1620*/  @UP3 USEL UR11, UR11, UR5, !UP1 ;  /* 0x000000050b0b3287 */ /* 0x000fe4000c800000 */
[----:B------:R-:W-:Y:S02]  /*1630*/  @!UP3 UIMAD UR10, UR48, UR61, UR57 ;  /* 0x0000003d300ab2a4 */ /* 0x000fe4000f8e0239 */
[----:B------:R-:W-:Y:S01]  /*1640*/  @P0 IADD3 R0, R0, 0x1, RZ ;  /* 0x0000000100000810 */ /* 0x000fe20007ffe0ff */
[----:B------:R-:W-:Y:S01]  /*1650*/  @UP0 UIMAD UR27, UR27, UR23, URZ ;  /* 0x000000171b1b02a4 */ /* 0x000fe2000f8e023f */
[----:B------:R-:W-:Y:S01]  /*1660*/  PLOP3.LUT P0, PT, PT, PT, UP3, 0x80, 0x0 ;  /* 0x000000000000781c */ /* 0x000fe20003f0f038 */
[----:B------:R-:W-:Y:S01]  /*1670*/  @UP3 ULDC UR6, c[0x0][0x2e4] ;  /* 0x0000b90000063ab9 */ /* 0x000fe20000000800 */
[----:B------:R-:W-:Y:S01]  /*1680*/  USEL UR52, UR39, URZ, UP4 ;  /* 0x0000003f27347287 */ /* 0x000fe2000a000000 */
[----:B------:R-:W-:Y:S01]  /*1690*/  IMAD.MOV.U32 R10, RZ, RZ, R0 ;  /* 0x000000ffff0a7224 */ /* 0x000fe200078e0000 */
[----:B------:R-:W-:-:S02]  /*16a0*/  @UP3 UIMAD UR44, UR57, UR6, UR11 ;  /* 0x00000006392c32a4 */ /* 0x000fc4000f8e020b */
[----:B------:R-:W-:Y:S02]  /*16b0*/  @!UP3 UIMAD UR44, UR10, UR28, URZ ;  /* 0x0000001c0a2cb2a4 */ /* 0x000fe4000f8e023f */
[----:B------:R-:W-:Y:S01]  /*16c0*/  USHF.R.S32.HI UR38, URZ, 0x1f, UR34 ;  /* 0x0000001f3f267899 */ /* 0x000fe20008011422 */
[----:B------:R-:W-:Y:S01]  /*16d0*/  @!P2 IADD3 R10, -R10, RZ, RZ ;  /* 0x000000ff0a0aa210 */ /* 0x000fe20007ffe1ff */
[----:B------:R-:W-:Y:S01]  /*16e0*/  USEL UR54, UR26, URZ, UP4 ;  /* 0x0000003f1a367287 */ /* 0x000fe2000a000000 */
[----:B------:R-:W-:Y:S01]  /*16f0*/  @!P3 LOP3.LUT R10, RZ, R7, RZ, 0x33, !PT ;  /* 0x00000007ff0ab212 */ /* 0x000fe200078e33ff */
[----:B------:R-:W-:Y:S02]  /*1700*/  USHF.R.S32.HI UR53, URZ, 0x1f, UR49 ;  /* 0x0000001f3f357899 */ /* 0x000fe40008011431 */
[----:B------:R-:W-:Y:S02]  /*1710*/  USHF.R.S32.HI UR45, URZ, 0x7, UR21 ;  /* 0x000000073f2d7899 */ /* 0x000fe40008011415 */
[----:B------:R-:W-:-:S02]  /*1720*/  @UP0 UIADD3 UR46, UR13, UR27, URZ ;  /* 0x0000001b0d2e0290 */ /* 0x000fc4000fffe03f */
[----:B------:R-:W-:Y:S02]  /*1730*/  UIADD3 UR14, UR33, UR14, URZ ;  /* 0x0000000e210e7290 */ /* 0x000fe4000fffe03f */
[----:B------:R-:W-:Y:S01]  /*1740*/  @UP0 UIADD3 UR29, UR19, UR29, URZ ;  /* 0x0000001d131d0290 */ /* 0x000fe2000fffe03f */
[----:B------:R-:W-:Y:S01]  /*1750*/  @UP0 UMOV UR28, UR18 ;  /* 0x00000012001c0c82 */ /* 0x000fe20008000000 */
[----:B------:R-:W-:Y:S01]  /*1760*/  @UP0 UMOV UR39, UR12 ;  /* 0x0000000c00270c82 */ /* 0x000fe20008000000 */
[----:B------:R-:W-:Y:S09]  /*1770*/  @P1 BRA `(.L_x_2) ;  /* 0x0000000000301947 */ /* 0x000ff20003800000 */
[----:B------:R-:W-:Y:S01]  /*1780*/  USHF.R.S32.HI UR6, URZ, 0x1f, UR35 ;  /* 0x0000001f3f067899 */ /* 0x000fe20008011423 */
[----:B------:R-:W-:Y:S01]  /*1790*/  ULDC.64 UR24, c[0x0][0x248] ;  /* 0x0000920000187ab9 */ /* 0x000fe20000000a00 */
[----:B------:R-:W-:Y:S02]  /*17a0*/  ULDC.64 UR12, c[0x0][0x230] ;  /* 0x00008c00000c7ab9 */ /* 0x000fe40000000a00 */
[----:B------:R-:W-:Y:S02]  /*17b0*/  UIMAD UR6, UR6, UR24, URZ ;  /* 0x00000018060672a4 */ /* 0x000fe4000f8e023f */
[----:B------:R-:W-:Y:S02]  /*17c0*/  UIMAD.WIDE.U32 UR10, UR35, UR24, URZ ;  /* 0x00000018230a72a5 */ /* 0x000fe4000f8e003f */
[----:B------:R-:W-:-:S04]  /*17d0*/  UIMAD UR6, UR35, UR25, UR6 ;  /* 0x00000019230672a4 */ /* 0x000fc8000f8e0206 */
[----:B------:R-:W-:Y:S02]  /*17e0*/  UIADD3 UR11, UR11, UR6, URZ ;  /* 0x000000060b0b7290 */ /* 0x000fe4000fffe03f */
[----:B------:R-:W-:Y:S02]  /*17f0*/  UIMAD UR6, UR58, UR12, URZ ;  /* 0x0000000c3a0672a4 */ /* 0x000fe4000f8e023f */
[----:B------:R-:W-:Y:S02]  /*1800*/  UIMAD.WIDE.U32 UR10, UR48, UR12, UR10 ;  /* 0x0000000c300a72a5 */ /* 0x000fe4000f8e000a */
[----:B------:R-:W-:-:S04]  /*1810*/  UIMAD UR6, UR48, UR13, UR6 ;  /* 0x0000000d300672a4 */ /* 0x000fc8000f8e0206 */
[----:B------:R-:W-:Y:S01]  /*1820*/  UIADD3 UR29, UR11, UR6, URZ ;  /* 0x000000060b1d7290 */ /* 0x000fe2000fffe03f */
[----:B------:R-:W-:-:S11]  /*1830*/  UMOV UR28, UR10 ;  /* 0x0000000a001c7c82 */ /* 0x000fd60008000000 */
.L_x_2:
[----:B------:R-:W-:Y:S05]  /*1840*/  @P1 BRA `(.L_x_3) ;  /* 0x0000000000301947 */ /* 0x000fea0003800000 */
        /* <DEDUP_REMOVED lines=12> */
.L_x_3:
[----:B------:R-:W-:Y:S01]  /*1910*/  @UP1 UMOV UR6, UR42 ;  /* 0x0000002a00061c82 */ /* 0x000fe20008000000 */
[----:B------:R-:W-:Y:S01]  /*1920*/  @!UP1 UMOV UR6, UR40 ;  /* 0x0000002800069c82 */ /* 0x000fe20008000000 */
[----:B------:R-:W-:Y:S01]  /*1930*/  SHF.R.S32.HI R15, RZ, 0x1f, R10 ;  /* 0x0000001fff0f7819 */ /* 0x000fe2000001140a */
[----:B------:R-:W-:Y:S06]  /*1940*/  @!P0 BRA `(.L_x_4) ;  /* 0x00000000001c8947 */ /* 0x000fec0003800000 */
[----:B------:R-:W-:Y:S01]  /*1950*/  @!UP1 UIMAD UR5, UR48, UR59, URZ ;  /* 0x0000003b300592a4 */ /* 0x000fe2000f8e023f */
[----:B------:R-:W-:Y:S01]  /*1960*/  ULDC UR11, c[0x0][0x2c0] ;  /* 0x0000b000000b7ab9 */ /* 0x000fe20000000800 */
[----:B------:R-:W-:Y:S02]  /*1970*/  ULDC UR10, c[0x0][0x2e4] ;  /* 0x0000b900000a7ab9 */ /* 0x000fe40000000800 */
[----:B------:R-:W-:Y:S02]  /*1980*/  ULEA UR5, UR48, UR5, 0x7 ;  /* 0x0000000530057291 */ /* 0x000fe4000f8e383f */
[----:B------:R-:W-:-:S04]  /*1990*/  ULEA UR10, UR11, UR10, 0x7 ;  /* 0x0000000a0b0a7291 */ /* 0x000fc8000f8e383f */
[----:B------:R-:W-:Y:S01]  /*19a0*/  UIMAD UR5, UR10, UR57, UR5 ;  /* 0x000000390a0572a4 */ /* 0x000fe2000f8e0205 */
[----:B------:R-:W-:Y:S11]  /*19b0*/  BRA `(.L_x_5) ;  /* 0x0000000000087947 */ /* 0x000ff60003800000 */
.L_x_4:
[----:B------:R-:W-:-:S04]  /*19c0*/  UIMAD UR5, UR48, UR61, UR57 ;  /* 0x0000003d300572a4 */ /* 0x000fc8000f8e0239 */
[----:B------:R-:W-:-:S12]  /*19d0*/  UIMAD UR5, UR5, UR59, URZ ;  /* 0x0000003b050572a4 */ /* 0x000fd8000f8e023f */
.L_x_5:
[----:B------:R-:W1:Y:S01]  /*19e0*/  S2R R4, SR_TID.X ;  /* 0x0000000000047919 */ /* 0x000e620000002100 */
[----:B------:R-:W2:Y:S01]  /*19f0*/  LDC.64 R12, c[0x0][0x420] ;  /* 0x00010800ff0c7b82 */ /* 0x000ea20000000a00 */
[----:B------:R-:W-:Y:S01]  /*1a00*/  ULDC UR10, c[0x0][0x2dc] ;  /* 0x0000b700000a7ab9 */ /* 0x000fe20000000800 */
[----:B------:R-:W-:Y:S01]  /*1a10*/  UIADD3 UR33, UR15, UR5, URZ ;  /* 0x000000050f217290 */ /* 0x000fe2000fffe03f */
[----:B------:R-:W-:Y:S01]  /*1a20*/  SHF.R.S32.HI R235, RZ, 0x1f, R234 ;  /* 0x0000001fffeb7819 */ /* 0x000fe200000114ea */
[----:B------:R-:W-:Y:S01]  /*1a30*/  UIMAD UR19, UR10, UR61, URZ ;  /* 0x0000003d0a1372a4 */ /* 0x000fe2000f8e023f */
[----:B------:R-:W-:Y:S01]  /*1a40*/  BSSY B1, `(.L_x_1) ;  /* 0x0000691000017945 */ /* 0x000fe20003800000 */
[----:B------:R-:W-:Y:S02]  /*1a50*/  UIADD3 UR5, -UR7, UR36, UR34 ;  /* 0x0000002407057290 */ /* 0x000fe4000fffe122 */
[----:B------:R-:W-:Y:S01]  /*1a60*/  USHF.L.U32 UR18, UR19, 0x7, URZ ;  /* 0x0000000713127899 */ /* 0x000fe2000800063f */
[----:B------:R-:W-:Y:S01]  /*1a70*/  ULDC UR10, c[0x0][0x398] ;  /* 0x0000e600000a7ab9 */ /* 0x000fe20000000800 */
[----:B------:R-:W-:Y:S01]  /*1a80*/  ULDC.64 UR26, c[0x0][0x400] ;  /* 0x00010000001a7ab9 */ /* 0x000fe20000000a00 */
[----:B------:R-:W-:-:S02]  /*1a90*/  UIADD3 UR5, UR5, -UR10, URZ ;  /* 0x8000000a05057290 */ /* 0x000fc4000fffe03f */
[----:B------:R-:W-:Y:S02]  /*1aa0*/  UIADD3 UR10, UP2, UP1, UR32, UR18, UR49 ;  /* 0x00000012200a7290 */ /* 0x000fe4000f95e031 */
[----:B------:R-:W-:Y:S01]  /*1ab0*/  USHF.R.S32.HI UR40, URZ, 0x1f, UR57 ;  /* 0x0000001f3f287899 */ /* 0x000fe20008011439 */
[----:B------:R-:W-:Y:S01]  /*1ac0*/  ULDC.64 UR20, c[0x0][0x258] ;  /* 0x0000960000147ab9 */ /* 0x000fe20000000a00 */
[----:B------:R-:W-:Y:S02]  /*1ad0*/  ULDC.64 UR12, c[0x0][0x428] ;  /* 0x00010a00000c7ab9 */ /* 0x000fe40000000a00 */
[----:B------:R-:W-:Y:S01]  /*1ae0*/  UIMAD UR11, UR40, UR12, URZ ;  /* 0x0000000c280b72a4 */ /* 0x000fe2000f8e023f */
[----:B--2---:R-:W-:-:S04]  /*1af0*/  IMAD R9, R12, UR17, RZ ;  /* 0x000000110c097c24 */ /* 0x004fc8000f8e02ff */
[----:B------:R-:W-:Y:S01]  /*1b00*/  IMAD R9, R13, UR15, R9 ;  /* 0x0000000f0d097c24 */ /* 0x000fe2000f8e0209 */
[----:B-1----:R-:W-:-:S04]  /*1b10*/  SHF.R.S32.HI R3, RZ, 0x1f, R4 ;  /* 0x0000001fff037819 */ /* 0x002fc80000011404 */
[CC--:B------:R-:W-:Y:S02]  /*1b20*/  LEA.HI R0, R3.reuse, R4.reuse, RZ, 0x5 ;  /* 0x0000000403007211 */ /* 0x0c0fe400078f28ff */
[----:B------:R-:W-:Y:S02]  /*1b30*/  LEA.HI R3, R3, R4, RZ, 0x2 ;  /* 0x0000000403037211 */ /* 0x000fe400078f10ff */
[----:B------:R-:W-:Y:S02]  /*1b40*/  LOP3.LUT R5, R0, 0xffffffe0, RZ, 0xc0, !PT ;  /* 0xffffffe000057812 */ /* 0x000fe400078ec0ff */
[----:B------:R-:W-:Y:S02]  /*1b50*/  SHF.R.S32.HI R3, RZ, 0x2, R3 ;  /* 0x00000002ff037819 */ /* 0x000fe40000011403 */
[----:B------:R-:W-:Y:S01]  /*1b60*/  SHF.R.S32.HI R8, RZ, 0x5, R0 ;  /* 0x00000005ff087819 */ /* 0x000fe20000011400 */
[----:B------:R-:W-:Y:S01]  /*1b70*/  IMAD.IADD R5, R4, 0x1, -R5 ;  /* 0x0000000104057824 */ /* 0x000fe200078e0a05 */
[----:B------:R-:W-:-:S02]  /*1b80*/  SHF.R.S32.HI R16, RZ, 0x1f, R3 ;  /* 0x0000001fff107819 */ /* 0x000fc40000011403 */
[----:B------:R-:W-:Y:S01]  /*1b90*/  IADD3 R0, P2, R3, UR15, RZ ;  /* 0x0000000f03007c10 */ /* 0x000fe2000ff5e0ff */
[----:B------:R-:W-:Y:S01]  /*1ba0*/  IMAD R8, R8, UR19, R5 ;  /* 0x0000001308087c24 */ /* 0x000fe2000f8e0205 */
[----:B------:R-:W-:Y:S01]  /*1bb0*/  IADD3 R4, P0, R234, UR6, RZ ;  /* 0x00000006ea047c10 */ /* 0x000fe2000ff1e0ff */
[----:B------:R-:W-:Y:S01]  /*1bc0*/  USHF.R.S32.HI UR6, URZ, 0x1f, UR18 ;  /* 0x0000001f3f067899 */ /* 0x000fe20008011412 */
[----:B------:R-:W-:Y:S01]  /*1bd0*/  IADD3.X R6, R16, UR17, RZ, P2, !PT ;  /* 0x0000001110067c10 */ /* 0x000fe200097fe4ff */
[----:B------:R-:W-:Y:S01]  /*1be0*/  USHF.R.S32.HI UR17, URZ, 0x1f, UR5 ;  /* 0x0000001f3f117899 */ /* 0x000fe20008011405 */
[----:B------:R-:W-:Y:S01]  /*1bf0*/  IADD3.X R5, R235, UR51, RZ, P0, !PT ;  /* 0x00000033eb057c10 */ /* 0x000fe200087fe4ff */
[----:B------:R-:W-:Y:S02]  /*1c00*/  UIADD3.X UR6, UR14, UR6, UR53, UP2, UP1 ;  /* 0x000000060e067290 */ /* 0x000fe400097e2435 */
[----:B------:R-:W-:Y:S01]  /*1c10*/  UIADD3 UR10, UP2, UP1, UR54, UR10, UR55 ;  /* 0x0000000a360a7290 */ /* 0x000fe2000f95e037 */
[----:B------:R-:W-:Y:S01]  /*1c20*/  IMAD R6, R6, UR30, RZ ;  /* 0x0000001e06067c24 */ /* 0x000fe2000f8e02ff */
[----:B------:R-:W-:Y:S01]  /*1c30*/  ULEA.HI UR17, UR17, UR5, URZ, 0x7 ;  /* 0x0000000511117291 */ /* 0x000fe2000f8f383f */
[----:B------:R-:W-:Y:S01]  /*1c40*/  IMAD.WIDE.U32 R4, R12, UR15, R4 ;  /* 0x0000000f0c047c25 */ /* 0x000fe2000f8e0004 */
[----:B------:R-:W-:-:S02]  /*1c50*/  UIADD3.X UR6, UR52, UR6, UR47, UP2, UP1 ;  /* 0x0000000634067290 */ /* 0x000fc400097e242f */
[----:B------:R-:W-:Y:S01]  /*1c60*/  USHF.R.S32.HI UR17, URZ, 0x7, UR17 ;  /* 0x000000073f117899 */ /* 0x000fe20008011411 */
[C---:B------:R-:W-:Y:S02]  /*1c70*/  IMAD R11, R0.reuse, UR31, R6 ;  /* 0x0000001f000b7c24 */ /* 0x040fe4000f8e0206 */
[----:B------:R-:W-:Y:S01]  /*1c80*/  IMAD.WIDE.U32 R6, R0, UR30, R234 ;  /* 0x0000001e00067c25 */ /* 0x000fe2000f8e00ea */
[C---:B------:R-:W-:Y:S01]  /*1c90*/  IADD3 R0, P0, R8.reuse, UR10, RZ ;  /* 0x0000000a08007c10 */ /* 0x040fe2000ff1e0ff */
[----:B------:R-:W-:Y:S02]  /*1ca0*/  UIMAD UR10, UR40, UR20, URZ ;  /* 0x00000014280a72a4 */ /* 0x000fe4000f8e023f */
[----:B------:R-:W-:Y:S01]  /*1cb0*/  UISETP.LT.AND UP1, UPT, URZ, UR17, UPT ;  /* 0x000000113f00728c */ /* 0x000fe2000bf21270 */
[----:B------:R-:W-:Y:S01]  /*1cc0*/  LEA.HI.X.SX32 R8, R8, UR6, 0x1, P0 ;  /* 0x0000000608087c11 */ /* 0x000fe200080f0eff */
[----:B------:R-:W-:Y:S01]  /*1cd0*/  UIMAD UR14, UR57, UR21, UR10 ;  /* 0x00000015390e72a4 */ /* 0x000fe2000f8e020a */
[----:B------:R-:W-:Y:S01]  /*1ce0*/  IADD3 R6, P2, R6, UR56, RZ ;  /* 0x0000003806067c10 */ /* 0x000fe2000ff5e0ff */
[----:B------:R-:W-:Y:S01]  /*1cf0*/  USEL UR17, URZ, UR17, !UP1 ;  /* 0x000000113f117287 */ /* 0x000fe2000c800000 */
[C---:B------:R-:W-:Y:S01]  /*1d00*/  LEA R224, P0, R0.reuse, UR26, 0x2 ;  /* 0x0000001a00e07c11 */ /* 0x040fe2000f8010ff */
[----:B------:R-:W-:Y:S01]  /*1d10*/  IMAD.IADD R5, R5, 0x1, R9 ;  /* 0x0000000105057824 */ /* 0x000fe200078e0209 */
[----:B------:R-:W-:Y:S01]  /*1d20*/  IADD3.X R7, R7, UR50, R11, P2, !PT ;  /* 0x0000003207077c10 */ /* 0x000fe200097fe40b */
[----:B------:R-:W-:Y:S01]  /*1d30*/  UIMAD UR6, UR57, UR13, UR11 ;  /* 0x0000000d390672a4 */ /* 0x000fe2000f8e020b */
[----:B------:R-:W-:Y:S01]  /*1d40*/  LEA.HI.X R223, R0, UR27, R8, 0x2, P0 ;  /* 0x0000001b00df7c11 */ /* 0x000fe200080f1408 */
[----:B------:R-:W-:Y:S01]  /*1d50*/  IMAD.U32 R8, RZ, RZ, UR20 ;  /* 0x00000014ff087e24 */ /* 0x000fe2000f8e00ff */
[----:B------:R-:W-:Y:S01]  /*1d60*/  UISETP.GT.AND UP1, UPT, UR45, UR17, UPT ;  /* 0x000000112d00728c */ /* 0x000fe2000bf24270 */
[----:B------:R-:W-:Y:S01]  /*1d70*/  IMAD.U32 R0, RZ, RZ, UR12 ;  /* 0x0000000cff007e24 */ /* 0x000fe2000f8e00ff */
[----:B------:R-:W-:Y:S01]  /*1d80*/  ULDC.64 UR12, c[0x0][0x210] ;  /* 0x00008400000c7ab9 */ /* 0x000fe20000000a00 */
[----:B------:R-:W-:Y:S01]  /*1d90*/  IMAD.WIDE.U32 R6, R8, UR57, R6 ;  /* 0x0000003908067c25 */ /* 0x000fe2000f8e0006 */
[----:B------:R-:W-:Y:S01]  /*1da0*/  UIADD3 UR10, UR15, UR44, URZ ;  /* 0x0000002c0f0a7290 */ /* 0x000fe2000fffe03f */
[----:B------:R-:W-:-:S02]  /*1db0*/  ULDC.64 UR40, c[0x0][0x2b0] ;  /* 0x0000ac0000287ab9 */ /* 0x000fc40000000a00 */
[----:B------:R-:W-:Y:S01]  /*1dc0*/  VIADD R7, R7, UR14 ;  /* 0x0000000e07077c36 */ /* 0x000fe20008000000 */
[----:B------:R-:W-:Y:S01]  /*1dd0*/  LEA R218, P0, R6, UR12, 0x1 ;  /* 0x0000000c06da7c11 */ /* 0x000fe2000f8008ff */
[----:B------:R-:W-:Y:S01]  /*1de0*/  IMAD.WIDE.U32 R4, R0, UR57, R4 ;  /* 0x0000003900047c25 */ /* 0x000fe2000f8e0004 */
[----:B------:R-:W-:Y:S01]  /*1df0*/  ULDC.64 UR26, c[0x0][0x478] ;  /* 0x00011e00001a7ab9 */ /* 0x000fe20000000a00 */
[----:B------:R-:W-:Y:S01]  /*1e00*/  UIMAD.WIDE UR10, UR10, 0x4, UR40 ;  /* 0x000000040a0a78a5 */ /* 0x000fe2000f8e0228 */
[----:B------:R-:W-:Y:S01]  /*1e10*/  LEA.HI.X R219, R6, UR13, R7, 0x1, P0 ;  /* 0x0000000d06db7c11 */ /* 0x000fe200080f0c07 */
[----:B------:R-:W-:Y:S01]  /*1e20*/  VIADD R5, R5, UR6 ;  /* 0x0000000605057c36 */ /* 0x000fe20008000000 */
[----:B------:R-:W-:Y:S01]  /*1e30*/  PLOP3.LUT P0, PT, PT, PT, UP1, 0x80, 0x0 ;  /* 0x000000000000781c */ /* 0x000fe20003f0f018 */
[-C--:B------:R-:W-:Y:S01]  /*1e40*/  IMAD R0, R16, R12.reuse, RZ ;  /* 0x0000000c10007224 */ /* 0x080fe200078e02ff */
[----:B------:R-:W-:Y:S01]  /*1e50*/  UIMAD.WIDE UR14, UR33, 0x4, UR26 ;  /* 0x00000004210e78a5 */ /* 0x000fe2000f8e021a */
[----:B------:R-:W-:Y:S01]  /*1e60*/  IMAD.WIDE.U32 R4, R3, R12, R4 ;  /* 0x0000000c03047225 */ /* 0x000fe200078e0004 */
[----:B------:R-:W-:Y:S01]  /*1e70*/  ULDC.64 UR20, c[0x0][0x3e0] ;  /* 0x0000f80000147ab9 */ /* 0x000fe20000000a00 */
[----:B------:R-:W-:-:S02]  /*1e80*/  UIADD3 UR6, UR45, -0x1, URZ ;  /* 0xffffffff2d067890 */ /* 0x000fc4000fffe03f */
[----:B------:R-:W-:Y:S01]  /*1e90*/  IMAD R0, R3, R13, R0 ;  /* 0x0000000d03007224 */ /* 0x000fe200078e0200 */
[----:B------:R-:W-:Y:S01]  /*1ea0*/  LEA R216, P2, R4, UR20, 0x1 ;  /* 0x0000001404d87c11 */ /* 0x000fe2000f8408ff */
[----:B------:R-:W-:Y:S01]  /*1eb0*/  UMOV UR12, UR10 ;  /* 0x0000000a000c7c82 */ /* 0x000fe20008000000 */
[----:B------:R-:W-:Y:S01]  /*1ec0*/  UMOV UR13, UR15 ;  /* 0x0000000f000d7c82 */ /* 0x000fe20008000000 */
[----:B------:R-:W-:-:S05]  /*1ed0*/  IMAD.IADD R0, R5, 0x1, R0 ;  /* 0x0000000105007824 */ /* 0x000fca00078e0200 */
[----:B------:R-:W-:Y:S01]  /*1ee0*/  LEA.HI.X R217, R4, UR21, R0, 0x1, P2 ;  /* 0x0000001504d97c11 */ /* 0x000fe200090f0c00 */
[----:B------:R-:W-:Y:S06]  /*1ef0*/  @P0 BRA `(.L_x_6) ;  /* 0x0000000400fc0947 */ /* 0x000fec0003800000 */
[----:B------:R-:W-:Y:S01]  /*1f00*/  @UP0 UIADD3 UR5, UR35, UR37, URZ ;  /* 0x0000002523050290 */ /* 0x000fe2000fffe03f */
[----:B------:R-:W-:-:S03]  /*1f10*/  @UP0 ULDC.64 UR10, c[0x0][0x450] ;  /* 0x00011400000a0ab9 */ /* 0x000fc60000000a00 */
[----:B------:R-:W-:Y:S02]  /*1f20*/  @UP0 UIMAD.WIDE.U32 UR12, UR5, UR10, URZ ;  /* 0x0000000a050c02a5 */ /* 0x000fe4000f8e003f */
[----:B------:R-:W-:-:S04]  /*1f30*/  @UP0 UIMAD UR5, UR5, UR11, URZ ;  /* 0x0000000b050502a4 */ /* 0x000fc8000f8e023f */
[----:B------:R-:W-:Y:S01]  /*1f40*/  @UP0 UIADD3 UR20, UR13, UR5, URZ ;  /* 0x000000050d140290 */ /* 0x000fe2000fffe03f */
[----:B------:R-:W-:Y:S01]  /*1f50*/  @UP0 UMOV UR6, UR12 ;  /* 0x0000000c00060c82 */ /* 0x000fe20008000000 */
[----:B------:R-:W-:Y:S10]  /*1f60*/  @P1 BRA `(.L_x_7) ;  /* 0x0000000000301947 */ /* 0x000ff40003800000 */
        /* <DEDUP_REMOVED lines=12> */
.L_x_7:
        /* <DEDUP_REMOVED lines=19> */
.L_x_8:
[----:B------:R-:W-:Y:S01]  /*2160*/  UIMAD UR5, UR38, UR10, URZ ;  /* 0x0000000a260572a4 */ /* 0x000fe2000f8e023f */
[----:B------:R-:W-:Y:S01]  /*2170*/  IMAD.U32 R4, RZ, RZ, UR10 ;  /* 0x0000000aff047e24 */ /* 0x000fe2000f8e00ff */
[----:B------:R-:W-:Y:S01]  /*2180*/  UIMAD UR7, UR16, -0x80, UR7 ;  /* 0xffffff80100778a4 */ /* 0x000fe2000f8e0207 */
[----:B------:R-:W-:Y:S01]  /*2190*/  VIADD R6, R3, 0x40 ;  /* 0x0000004003067836 */ /* 0x000fe20000000000 */
[----:B------:R-:W-:Y:S01]  /*21a0*/  UIMAD UR5, UR34, UR11, UR5 ;  /* 0x0000000b220572a4 */ /* 0x000fe2000f8e0205 */
[----:B------:R-:W-:Y:S01]  /*21b0*/  IMAD.WIDE.U32 R4, R4, UR34, R234 ;  /* 0x0000002204047c25 */ /* 0x000fe2000f8e00ea */
[----:B------:R-:W-:Y:S01]  /*21c0*/  USHF.R.S32.HI UR19, URZ, 0x1f, UR57 ;  /* 0x0000001f3f137899 */ /* 0x000fe20008011439 */
[----:B------:R-:W-:Y:S01]  /*21d0*/  BSSY B0, `(.L_x_9) ;  /* 0x0000019000007945 */ /* 0x000fe20003800000 */
[----:B------:R-:W-:Y:S02]  /*21e0*/  ULDC.64 UR14, c[0x0][0x468] ;  /* 0x00011a00000e7ab9 */ /* 0x000fe40000000a00 */
[----:B------:R-:W-:Y:S01]  /*21f0*/  MOV R0, UR5 ;  /* 0x0000000500007c02 */ /* 0x000fe20008000f00 */
[----:B------:R-:W-:Y:S01]  /*2200*/  ULDC UR5, c[0x0][0x2d0] ;  /* 0x0000b40000057ab9 */ /* 0x000fe20000000800 */
[----:B------:R-:W-:-:S02]  /*2210*/  IADD3 R4, P0, R4, UR6, RZ ;  /* 0x0000000604047c10 */ /* 0x000fc4000ff1e0ff */
[----:B------:R-:W-:Y:S01]  /*2220*/  ISETP.GE.AND P1, PT, R234, UR5, PT ;  /* 0x00000005ea007c0c */ /* 0x000fe2000bf26270 */
[----:B------:R-:W-:Y:S01]  /*2230*/  UIMAD UR5, UR19, UR14, URZ ;  /* 0x0000000e130572a4 */ /* 0x000fe2000f8e023f */
[----:B------:R-:W-:Y:S01]  /*2240*/  IADD3.X R5, R5, UR20, R0, P0, !PT ;  /* 0x0000001405057c10 */ /* 0x000fe200087fe400 */
[----:B------:R-:W-:Y:S01]  /*2250*/  IMAD.U32 R0, RZ, RZ, UR14 ;  /* 0x0000000eff007e24 */ /* 0x000fe2000f8e00ff */
[----:B------:R-:W-:Y:S01]  /*2260*/  ISETP.GE.OR P0, PT, R6, UR7, P1 ;  /* 0x0000000706007c0c */ /* 0x000fe20008f06670 */
[----:B------:R-:W-:Y:S01]  /*2270*/  UIMAD UR15, UR57, UR15, UR5 ;  /* 0x0000000f390f72a4 */ /* 0x000fe2000f8e0205 */
[----:B------:R-:W-:Y:S01]  /*2280*/  ISETP.GE.OR P1, PT, R3, UR7, P1 ;  /* 0x0000000703007c0c */ /* 0x000fe20008f26670 */
[----:B------:R-:W-:-:S05]  /*2290*/  IMAD.WIDE.U32 R4, R0, UR57, R4 ;  /* 0x0000003900047c25 */ /* 0x000fca000f8e0004 */
[----:B------:R-:W-:-:S07]  /*22a0*/  IADD3 R10, R5, UR15, RZ ;  /* 0x0000000f050a7c10 */ /* 0x000fce000fffe0ff */
[----:B------:R-:W-:Y:S05]  /*22b0*/  @P1 BRA `(.L_x_10) ;  /* 0x0000000000281947 */ /* 0x000fea0003800000 */
[----:B------:R-:W-:Y:S01]  /*22c0*/  MOV R6, R4 ;  /* 0x0000000400067202 */ /* 0x000fe20000000f00 */
[----:B------:R-:W-:Y:S01]  /*22d0*/  IMAD R0, R16, UR10, RZ ;  /* 0x0000000a10007c24 */ /* 0x000fe2000f8e02ff */
[----:B------:R-:W-:Y:S01]  /*22e0*/  MOV R7, R10 ;  /* 0x0000000a00077202 */ /* 0x000fe20000000f00 */
[----:B------:R-:W-:Y:S02]  /*22f0*/  ULDC.64 UR14, c[0x0][0x3f0] ;  /* 0x0000fc00000e7ab9 */ /* 0x000fe40000000a00 */
[C---:B------:R-:W-:Y:S02]  /*2300*/  IMAD R0, R3.reuse, UR11, R0 ;  /* 0x0000000b03007c24 */ /* 0x040fe4000f8e0200 */
[----:B------:R-:W-:-:S05]  /*2310*/  IMAD.WIDE.U32 R6, R3, UR10, R6 ;  /* 0x0000000a03067c25 */ /* 0x000fca000f8e0006 */
[----:B------:R-:W-:Y:S02]  /*2320*/  IADD3 R0, R7, R0, RZ ;  /* 0x0000000007007210 */ /* 0x000fe40007ffe0ff */
[----:B------:R-:W-:-:S04]  /*2330*/  LEA R8, P2, R6, UR14, 0x1 ;  /* 0x0000000e06087c11 */ /* 0x000fc8000f8408ff */
[----:B------:R-:W-:-:S05]  /*2340*/  LEA.HI.X R9, R6, UR15, R0, 0x1, P2 ;  /* 0x0000000f06097c11 */ /* 0x000fca00090f0c00 */
[----:B------:R1:W-:Y:S04]  /*2350*/  STG.E.128 desc[UR8][R8.64], RZ ;  /* 0x000000ff08007986 */ /* 0x0003e8000c101d08 */
.L_x_10:
[----:B------:R-:W-:Y:S05]  /*2360*/  BSYNC B0 ;  /* 0x0000000000007941 */ /* 0x000fea0003800000 */
.L_x_9:
[----:B------:R-:W-:Y:S04]  /*2370*/  BSSY B0, `(.L_x_11) ;  /* 0x000000e000007945 */ /* 0x000fe80003800000 */
[----:B------:R-:W-:Y:S05]  /*2380*/  @P0 BRA `(.L_x_12) ;  /* 0x0000000000300947 */ /* 0x000fea0003800000 */
[----:B------:R-:W-:Y:S01]  /*2390*/  IADD3 R0, P2, R3, 0x40, RZ ;  /* 0x0000004003007810 */ /* 0x000fe20007f5e0ff */
[----:B------:R-:W-:Y:S01]  /*23a0*/  IMAD.MOV.U32 R6, RZ, RZ, R4 ;  /* 0x000000ffff067224 */ /* 0x000fe200078e0004 */
[----:B------:R-:W-:Y:S01]  /*23b0*/  MOV R7, R10 ;  /* 0x0000000a00077202 */ /* 0x000fe20000000f00 */
[----:B------:R-:W-:Y:S02]  /*23c0*/  ULDC.64 UR6, c[0x0][0x3f0] ;  /* 0x0000fc0000067ab9 */ /* 0x000fe40000000a00 */
[----:B------:R-:W-:Y:S02]  /*23d0*/  IMAD.X R5, RZ, RZ, R16, P2 ;  /* 0x000000ffff057224 */ /* 0x000fe400010e0610 */
[----:B------:R-:W-:-:S04]  /*23e0*/  IMAD.WIDE.U32 R6, R0, UR10, R6 ;  /* 0x0000000a00067c25 */ /* 0x000fc8000f8e0006 */
[----:B------:R-:W-:Y:S01]  /*23f0*/  IMAD R5, R5, UR10, RZ ;  /* 0x0000000a05057c24 */ /* 0x000fe2000f8e02ff */
[----:B------:R-:W-:-:S03]  /*2400*/  LEA R4, P2, R6, UR6, 0x1 ;  /* 0x0000000606047c11 */ /* 0x000fc6000f8408ff */
[----:B------:R-:W-:-:S05]  /*2410*/  IMAD R0, R0, UR11, R5 ;  /* 0x0000000b00007c24 */ /* 0x000fca000f8e0205 */
[----:B------:R-:W-:-:S04]  /*2420*/  IADD3 R0, R7, R0, RZ ;  /* 0x0000000007007210 */ /* 0x000fc80007ffe0ff */
[----:B------:R-:W-:-:S05]  /*2430*/  LEA.HI.X R5, R6, UR7, R0, 0x1, P2 ;  /* 0x0000000706057c11 */ /* 0x000fca00090f0c00 */
[----:B------:R2:W-:Y:S02]  /*2440*/  STG.E.128 desc[UR8][R4.64], RZ ;  /* 0x000000ff04007986 */ /* 0x0005e4000c101d08 */
.L_x_12:
[----:B------:R-:W-:Y:S05]  /*2450*/  BSYNC B0 ;  /* 0x0000000000007941 */ /* 0x000fea0003800000 */
.L_x_11:
[----:B------:R-:W-:Y:S01]  /*2460*/  UIMAD UR5, UR38, UR12, URZ ;  /* 0x0000000c260572a4 */ /* 0x000fe2000f8e023f */
[----:B--2---:R-:W-:Y:S01]  /*2470*/  IMAD.U32 R4, RZ, RZ, UR12 ;  /* 0x0000000cff047e24 */ /* 0x004fe2000f8e00ff */
[----:B------:R-:W-:Y:S01]  /*2480*/  USHF.R.S32.HI UR10, URZ, 0x1f, UR57 ;  /* 0x0000001f3f0a7899 */ /* 0x000fe20008011439 */
[----:B------:R-:W-:Y:S01]  /*2490*/  BSSY B0, `(.L_x_13) ;  /* 0x0000017000007945 */ /* 0x000fe20003800000 */
[----:B------:R-:W-:Y:S01]  /*24a0*/  UIMAD UR5, UR34, UR13, UR5 ;  /* 0x0000000d220572a4 */ /* 0x000fe2000f8e0205 */
[----:B------:R-:W-:Y:S01]  /*24b0*/  IMAD.WIDE.U32 R4, R4, UR34, R234 ;  /* 0x0000002204047c25 */ /* 0x000fe2000f8e00ea */
[----:B------:R-:W-:-:S04]  /*24c0*/  ULDC.64 UR6, c[0x0][0x470] ;  /* 0x00011c0000067ab9 */ /* 0x000fc80000000a00 */
[----:B------:R-:W-:Y:S01]  /*24d0*/  IMAD.U32 R0, RZ, RZ, UR5 ;  /* 0x00000005ff007e24 */ /* 0x000fe2000f8e00ff */
[----:B------:R-:W-:Y:S01]  /*24e0*/  IADD3 R4, P2, R4, UR17, RZ ;  /* 0x0000001104047c10 */ /* 0x000fe2000ff5e0ff */
[----:B------:R-:W-:-:S03]  /*24f0*/  UIMAD UR5, UR10, UR6, URZ ;  /* 0x000000060a0572a4 */ /* 0x000fc6000f8e023f */
[----:B------:R-:W-:Y:S01]  /*2500*/  IADD3.X R5, R5, UR18, R0, P2, !PT ;  /* 0x0000001205057c10 */ /* 0x000fe200097fe400 */
[----:B------:R-:W-:Y:S01]  /*2510*/  UIMAD UR7, UR57, UR7, UR5 ;  /* 0x00000007390772a4 */ /* 0x000fe2000f8e0205 */
[----:B------:R-:W-:-:S05]  /*2520*/  MOV R0, UR6 ;  /* 0x0000000600007c02 */ /* 0x000fca0008000f00 */
[----:B------:R-:W-:-:S05]  /*2530*/  IMAD.WIDE.U32 R4, R0, UR57, R4 ;  /* 0x0000003900047c25 */ /* 0x000fca000f8e0004 */
[----:B------:R-:W-:Y:S01]  /*2540*/  IADD3 R0, R5, UR7, RZ ;  /* 0x0000000705007c10 */ /* 0x000fe2000fffe0ff */
[----:B------:R-:W-:Y:S06]  /*2550*/  @P1 BRA `(.L_x_14) ;  /* 0x0000000000281947 */ /* 0x000fec0003800000 */
[----:B------:R-:W-:Y:S01]  /*2560*/  MOV R6, R4 ;  /* 0x0000000400067202 */ /* 0x000fe20000000f00 */
[----:B-1----:R-:W-:Y:S01]  /*2570*/  IMAD R8, R16, UR12, RZ ;  /* 0x0000000c10087c24 */ /* 0x002fe2000f8e02ff */
        /* <DEDUP_REMOVED lines=8> */
.L_x_14:
[----:B------:R-:W-:Y:S05]  /*2600*/  BSYNC B0 ;  /* 0x0000000000007941 */ /* 0x000fea0003800000 */
.L_x_13:
        /* <DEDUP_REMOVED lines=12> */
[----:B------:R3:W-:Y:S01]  /*26d0*/  STG.E.128 desc[UR8][R4.64], RZ ;  /* 0x000000ff04007986 */ /* 0x0007e2000c101d08 */
[----:B------:R-:W-:Y:S05]  /*26e0*/  BRA `(.L_x_15) ;  /* 0x0000005c00187947 */ /* 0x000fea0003800000 */
.L_x_6:
[----:B------:R-:W-:Y:S01]  /*26f0*/  UIMAD UR5, UR38, UR22, URZ ;  /* 0x00000016260572a4 */ /* 0x000fe2000f8e023f */
[----:B------:R-:W-:Y:S01]  /*2700*/  IMAD.U32 R4, RZ, RZ, UR22 ;  /* 0x00000016ff047e24 */ /* 0x000fe2000f8e00ff */
[----:B------:R-:W-:Y:S01]  /*2710*/  UIMAD UR10, UR16, -0x80, UR7 ;  /* 0xffffff80100a78a4 */ /* 0x000fe2000f8e0207 */
[C---:B------:R-:W-:Y:S01]  /*2720*/  VIADD R6, R3.reuse, 0x40 ;  /* 0x0000004003067836 */ /* 0x040fe20000000000 */
[----:B------:R-:W-:Y:S01]  /*2730*/  UIMAD UR5, UR34, UR23, UR5 ;  /* 0x00000017220572a4 */ /* 0x000fe2000f8e0205 */
[----:B------:R-:W-:Y:S01]  /*2740*/  IMAD.WIDE.U32 R4, R4, UR34, R234 ;  /* 0x0000002204047c25 */ /* 0x000fe2000f8e00ea */
[----:B------:R-:W-:Y:S01]  /*2750*/  ULDC.64 UR20, c[0x0][0x268] ;  /* 0x00009a0000147ab9 */ /* 0x000fe20000000a00 */
[----:B------:R-:W-:Y:S01]  /*2760*/  ULEA.HI UR15, UR6, UR6, URZ, 0x1 ;  /* 0x00000006060f7291 */ /* 0x000fe2000f8f083f */
[----:B------:R-:W-:Y:S01]  /*2770*/  ISETP.GE.AND P1, PT, R3, UR10, PT ;  /* 0x0000000a03007c0c */ /* 0x000fe2000bf26270 */
[----:B------:R-:W-:Y:S01]  /*2780*/  BSSY B0, `(.L_x_16) ;  /* 0x000002c000007945 */ /* 0x000fe20003800000 */
[----:B------:R-:W-:Y:S01]  /*2790*/  IMAD.U32 R0, RZ, RZ, UR5 ;  /* 0x00000005ff007e24 */ /* 0x000fe2000f8e00ff */
[----:B------:R-:W-:Y:S01]  /*27a0*/  IADD3 R4, P0, R4, UR39, RZ ;  /* 0x0000002704047c10 */ /* 0x000fe2000ff1e0ff */
[----:B------:R-:W-:Y:S01]  /*27b0*/  ULOP3.LUT UR15, UR15, 0xfffffffe, URZ, 0xc0, !UPT ;  /* 0xfffffffe0f0f7892 */ /* 0x000fe2000f8ec03f */
[----:B------:R-:W-:Y:S01]  /*27c0*/  ISETP.GE.AND P2, PT, R6, UR10, PT ;  /* 0x0000000a06007c0c */ /* 0x000fe2000bf46270 */
[----:B------:R-:W-:Y:S01]  /*27d0*/  UIMAD UR5, UR6, -0x80, UR36 ;  /* 0xffffff80060578a4 */ /* 0x000fe2000f8e0224 */
[----:B------:R-:W-:Y:S01]  /*27e0*/  IADD3.X R5, R5, UR46, R0, P0, !PT ;  /* 0x0000002e05057c10 */ /* 0x000fe200087fe400 */
[----:B------:R-:W-:Y:S01]  /*27f0*/  IMAD R0, R15, UR20, RZ ;  /* 0x000000140f007c24 */ /* 0x000fe2000f8e02ff */
[----:B------:R-:W-:Y:S01]  /*2800*/  PLOP3.LUT P0, PT, PT, PT, UP4, 0x80, 0x0 ;  /* 0x000000000000781c */ /* 0x000fe20003f0f048 */
[----:B------:R-:W-:-:S02]  /*2810*/  UIADD3 UR15, UR6, -UR15, URZ ;  /* 0x8000000f060f7290 */ /* 0x000fc4000fffe03f */
[----:B------:R-:W-:Y:S01]  /*2820*/  IMAD R11, R10, UR21, R0 ;  /* 0x000000150a0b7c24 */ /* 0x000fe2000f8e0200 */
[----:B------:R-:W-:Y:S01]  /*2830*/  LEA R0, R249, UR4, 0x1 ;  /* 0x00000004f9007c11 */ /* 0x000fe2000f8e08ff */
[----:B------:R-:W-:-:S08]  /*2840*/  UISETP.NE.AND UP0, UPT, UR15, 0x1, UPT ;  /* 0x000000010f00788c */ /* 0x000fd0000bf05270 */
[----:B------:R-:W-:Y:S01]  /*2850*/  @P0 BAR.SYNC.DEFER_BLOCKING 0x0 ;  /* 0x0000000000000b1d */ /* 0x000fe20000010000 */
[----:B------:R-:W-:Y:S01]  /*2860*/  ISETP.GE.AND P4, PT, R6, UR5, PT ;  /* 0x0000000506007c0c */ /* 0x000fe2000bf86270 */
[----:B------:R-:W-:Y:S01]  /*2870*/  VIADD R6, R249, 0x1000 ;  /* 0x00001000f9067836 */ /* 0x000fe20000000000 */
[----:B------:R-:W-:Y:S01]  /*2880*/  PLOP3.LUT P0, PT, PT, PT, UP0, 0x80, 0x0 ;  /* 0x000000000000781c */ /* 0x000fe20003f0f008 */
[----:B------:R-:W-:Y:S01]  /*2890*/  IMAD.WIDE.U32 R4, R10, UR20, R4 ;  /* 0x000000140a047c25 */ /* 0x000fe2000f8e0004 */
[----:B------:R-:W-:Y:S02]  /*28a0*/  ISETP.GE.AND P5, PT, R3, UR5, PT ;  /* 0x0000000503007c0c */ /* 0x000fe4000bfa6270 */
[----:B------:R-:W-:Y:S01]  /*28b0*/  SEL R166, R6, R249, !P0 ;  /* 0x000000f906a67207 */ /* 0x000fe20004000000 */
[----:B------:R-:W-:Y:S01]  /*28c0*/  IMAD.IADD R11, R5, 0x1, R11 ;  /* 0x00000001050b7824 */ /* 0x000fe200078e020b */
[----:B------:R1:W-:Y:S04]  /*28d0*/  @P1 STS [R0+0x8000], RZ ;  /* 0x008000ff00001388 */ /* 0x0003e80000000800 */
[----:B------:R1:W-:Y:S04]  /*28e0*/  @P1 STS [R0+0x8004], RZ ;  /* 0x008004ff00001388 */ /* 0x0003e80000000800 */
[----:B------:R1:W-:Y:S01]  /*28f0*/  @P1 STS.64 [R0+0x8008], RZ ;  /* 0x008008ff00001388 */ /* 0x0003e20000000a00 */
[----:B------:R-:W-:Y:S05]  /*2900*/  @P1 BRA `(.L_x_17) ;  /* 0x00000000004c1947 */ /* 0x000fea0003800000 */
[----:B------:R-:W-:Y:S02]  /*2910*/  ULDC UR15, c[0x0][0x2d0] ;  /* 0x0000b400000f7ab9 */ /* 0x000fe40000000800 */
[----:B------:R-:W-:-:S13]  /*2920*/  ISETP.GE.AND P3, PT, R234, UR15, PT ;  /* 0x0000000fea007c0c */ /* 0x000fda000bf66270 */
[----:B------:R2:W-:Y:S04]  /*2930*/  @P3 STS [R0+0x8000], RZ ;  /* 0x008000ff00003388 */ /* 0x0005e80000000800 */
[----:B------:R2:W-:Y:S04]  /*2940*/  @P3 STS [R0+0x8004], RZ ;  /* 0x008004ff00003388 */ /* 0x0005e80000000800 */
[----:B------:R2:W-:Y:S01]  /*2950*/  @P3 STS.64 [R0+0x8008], RZ ;  /* 0x008008ff00003388 */ /* 0x0005e20000000a00 */
        /* <DEDUP_REMOVED lines=10> */
[----:B------:R-:W-:Y:S01]  /*2a00*/  @!PT LDS RZ, [RZ] ;  /* 0x00000000fffff984 */ /* 0x000fe20000000800 */
[----:B------:R-:W-:Y:S01]  /*2a10*/  @!PT LDS RZ, [RZ] ;  /* 0x00000000fffff984 */ /* 0x000fe20000000800 */
[----:B------:R-:W-:Y:S01]  /*2a20*/  @!PT LDS RZ, [RZ] ;  /* 0x00000000fffff984 */ /* 0x000fe20000000800 */
[----:B------:R3:W-:Y:S04]  /*2a30*/  LDGSTS.E.BYPASS.LTC128B.128 [R0+0x8000], desc[UR8][R8.64] ;  /* 0x0800000008007fae */ /* 0x0007e8000b901d48 */
.L_x_17:
[----:B------:R-:W-:Y:S05]  /*2a40*/  BSYNC B0 ;  /* 0x0000000000007941 */ /* 0x000fea0003800000 */
.L_x_16:
[----:B------:R4:W-:Y:S01]  /*2a50*/  @P2 STS.128 [R0+0x9000], RZ ;  /* 0x009000ff00002388 */ /* 0x0009e20000000c00 */
[----:B------:R-:W-:Y:S04]  /*2a60*/  BSSY B0, `(.L_x_18) ;  /* 0x0000015000007945 */ /* 0x000fe80003800000 */
[----:B------:R-:W-:Y:S05]  /*2a70*/  @P2 BRA `(.L_x_19) ;  /* 0x00000000004c2947 */ /* 0x000fea0003800000 */
[----:B------:R-:W-:Y:S02]  /*2a80*/  ULDC UR10, c[0x0][0x2d0] ;  /* 0x0000b400000a7ab9 */ /* 0x000fe40000000800 */
[----:B------:R-:W-:-:S13]  /*2a90*/  ISETP.GE.AND P3, PT, R234, UR10, PT ;  /* 0x0000000aea007c0c */ /* 0x000fda000bf66270 */
[----:B------:R1:W-:Y:S01]  /*2aa0*/  @P3 STS.128 [R0+0x9000], RZ ;  /* 0x009000ff00003388 */ /* 0x0003e20000000c00 */
[----:B------:R-:W-:Y:S05]  /*2ab0*/  @P3 BRA `(.L_x_19) ;  /* 0x00000000003c3947 */ /* 0x000fea0003800000 */
[----:B------:R-:W-:Y:S01]  /*2ac0*/  IADD3 R5, P3, R3, 0x40, RZ ;  /* 0x0000004003057810 */ /* 0x000fe20007f7e0ff */
[----:B------:R-:W-:Y:S01]  /*2ad0*/  ULDC.64 UR20, c[0x0][0x220] ;  /* 0x0000880000147ab9 */ /* 0x000fe20000000a00 */
[----:B------:R-:W-:-:S03]  /*2ae0*/  MOV R7, R11 ;  /* 0x0000000b00077202 */ /* 0x000fc60000000f00 */
[----:B------:R-:W-:-:S04]  /*2af0*/  IMAD.X R6, RZ, RZ, R16, P3 ;  /* 0x000000ffff067224 */ /* 0x000fc800018e0610 */
[----:B---3--:R-:W-:Y:S02]  /*2b00*/  IMAD R8, R6, UR22, RZ ;  /* 0x0000001606087c24 */ /* 0x008fe4000f8e02ff */
[----:B------:R-:W-:-:S04]  /*2b10*/  IMAD.MOV.U32 R6, RZ, RZ, R4 ;  /* 0x000000ffff067224 */ /* 0x000fc800078e0004 */
[----:B------:R-:W-:-:S04]  /*2b20*/  IMAD.WIDE.U32 R6, R5, UR22, R6 ;  /* 0x0000001605067c25 */ /* 0x000fc8000f8e0006 */
[----:B------:R-:W-:Y:S01]  /*2b30*/  IMAD R5, R5, UR23, R8 ;  /* 0x0000001705057c24 */ /* 0x000fe2000f8e0208 */
[----:B------:R-:W-:-:S04]  /*2b40*/  LEA R4, P3, R6, UR20, 0x1 ;  /* 0x0000001406047c11 */ /* 0x000fc8000f8608ff */
[----:B------:R-:W-:-:S04]  /*2b50*/  IADD3 R5, R7, R5, RZ ;  /* 0x0000000507057210 */ /* 0x000fc80007ffe0ff */
[----:B------:R-:W-:-:S05]  /*2b60*/  LEA.HI.X R5, R6, UR21, R5, 0x1, P3 ;  /* 0x0000001506057c11 */ /* 0x000fca00098f0c05 */
[----:B------:R-:W-:Y:S01]  /*2b70*/  @!PT LDS RZ, [RZ] ;  /* 0x00000000fffff984 */ /* 0x000fe20000000800 */
[----:B------:R-:W-:Y:S01]  /*2b80*/  @!PT LDS RZ, [RZ] ;  /* 0x00000000fffff984 */ /* 0x000fe20000000800 */
[----:B------:R-:W-:Y:S01]  /*2b90*/  @!PT LDS RZ, [RZ] ;  /* 0x00000000fffff984 */ /* 0x000fe20000000800 */
[----:B------:R3:W-:Y:S02]  /*2ba0*/  LDGSTS.E.BYPASS.LTC128B.128 [R0+0x9000], desc[UR8][R4.64] ;  /* 0x0900000004007fae */ /* 0x0007e4000b901d48 */
.L_x_19:
[----:B------:R-:W-:Y:S05]  /*2bb0*/  BSYNC B0 ;  /* 0x0000000000007941 */ /* 0x000fea0003800000 */
.L_x_18:
[----:B------:R-:W0:Y:S01]  /*2bc0*/  LDGDEPBAR ;  /* 0x00000000000079af */ /* 0x000e220000000000 */
[----:B------:R-:W-:Y:S01]  /*2bd0*/  BSSY B0, `(.L_x_20) ;  /* 0x0000011000007945 */ /* 0x000fe20003800000 */
[----:B---3--:R-:W-:Y:S02]  /*2be0*/  MOV R8, UR24 ;  /* 0x0000001800087c02 */ /* 0x008fe40008000f00 */
[----:B------:R3:W-:Y:S01]  /*2bf0*/  @P5 STS [R0+0x4000], RZ ;  /* 0x004000ff00005388 */ /* 0x0007e20000000800 */
[----:B------:R-:W-:-:S03]  /*2c00*/  LEA R166, R166, UR4, 0x1 ;  /* 0x00000004a6a67c11 */ /* 0x000fc6000f8e08ff */
        /* <DEDUP_REMOVED lines=9> */
[----:B------:R-:W-:Y:S01]  /*2ca0*/  @!PT LDS RZ, [RZ] ;  /* 0x00000000fffff984 */ /* 0x000fe20000000800 */
[----:B------:R-:W-:Y:S01]  /*2cb0*/  @!PT LDS RZ, [RZ] ;  /* 0x00000000fffff984 */ /* 0x000fe20000000800 */
[----:B------:R-:W-:Y:S01]  /*2cc0*/  @!PT LDS RZ, [RZ] ;  /* 0x00000000fffff984 */ /* 0x000fe20000000800 */
[----:B------:R1:W-:Y:S02]  /*2cd0*/  LDGSTS.E.BYPASS.LTC128B.128 [R0+0x4000], desc[UR8][R216.64] ;  /* 0x04000000d8007fae */ /* 0x0003e4000b901d48 */
.L_x_21:
[----:B------:R-:W-:Y:S05]  /*2ce0*/  BSYNC B0 ;  /* 0x0000000000007941 */ /* 0x000fea0003800000 */
.L_x_20:
[----:B------:R1:W-:Y:S01]  /*2cf0*/  @P4 STS.128 [R0+0x5000], RZ ;  /* 0x005000ff00004388 */ /* 0x0003e20000000c00 */
[----:B------:R-:W-:Y:S04]  /*2d00*/  BSSY B0, `(.L_x_22) ;  /* 0x000000c000007945 */ /* 0x000fe80003800000 */
[----:B------:R-:W-:Y:S05]  /*2d10*/  @P4 BRA `(.L_x_23) ;  /* 0x0000000000284947 */ /* 0x000fea0003800000 */
[----:B------:R-:W-:Y:S02]  /*2d20*/  ULDC UR10, c[0x0][0x2d0] ;  /* 0x0000b400000a7ab9 */ /* 0x000fe40000000800 */
[----:B------:R-:W-:-:S13]  /*2d30*/  ISETP.GE.AND P3, PT, R234, UR10, PT ;  /* 0x0000000aea007c0c */ /* 0x000fda000bf66270 */
[----:B------:R1:W-:Y:S01]  /*2d40*/  @P3 STS.128 [R0+0x5000], RZ ;  /* 0x005000ff00003388 */ /* 0x0003e20000000c00 */
[----:B------:R-:W-:Y:S05]  /*2d50*/  @P3 BRA `(.L_x_23) ;  /* 0x0000000000183947 */ /* 0x000fea0003800000 */
[----:B------:R-:W-:-:S04]  /*2d60*/  LEA R4, P3, R12, R216, 0x7 ;  /* 0x000000d80c047211 */ /* 0x000fc800078638ff */
[----:B------:R-:W-:-:S05]  /*2d70*/  LEA.HI.X R5, R12, R217, R13, 0x7, P3 ;  /* 0x000000d90c057211 */ /* 0x000fca00018f3c0d */
[----:B------:R-:W-:Y:S01]  /*2d80*/  @!PT LDS RZ, [RZ] ;  /* 0x00000000fffff984 */ /* 0x000fe20000000800 */
[----:B------:R-:W-:Y:S01]  /*2d90*/  @!PT LDS RZ, [RZ] ;  /* 0x00000000fffff984 */ /* 0x000fe20000000800 */
[----:B------:R-:W-:Y:S01]  /*2da0*/  @!PT LDS RZ, [RZ] ;  /* 0x00000000fffff984 */ /* 0x000fe20000000800 */
[----:B------:R1:W-:Y:S04]  /*2db0*/  LDGSTS.E.BYPASS.LTC128B.128 [R0+0x5000], desc[UR8][R4.64] ;  /* 0x0500000004007fae */ /* 0x0003e8000b901d48 */
.L_x_23:
[----:B------:R-:W-:Y:S05]  /*2dc0*/  BSYNC B0 ;  /* 0x0000000000007941 */ /* 0x000fea0003800000 */
.L_x_22:
[----:B------:R2:W-:Y:S01]  /*2dd0*/  @P5 STS [R166], RZ ;  /* 0x000000ffa6005388 */ /* 0x0005e20000000800 */
[----:B------:R-:W-:Y:S01]  /*2de0*/  BSSY B0, `(.L_x_24) ;  /* 0x0000011000007945 */ /* 0x000fe20003800000 */
[----:B-1----:R-:W-:Y:S02]  /*2df0*/  IADD3 R4, R251, 0x48, RZ ;  /* 0x00000048fb047810 */ /* 0x002fe40007ffe0ff */
[----:B------:R2:W-:Y:S04]  /*2e00*/  @P5 STS [R166+0x4], RZ ;  /* 0x000004ffa6005388 */ /* 0x0005e80000000800 */
[----:B------:R2:W-:Y:S04]  /*2e10*/  @P5 STS [R166+0x8], RZ ;  /* 0x000008ffa6005388 */ /* 0x0005e80000000800 */
[----:B------:R2:W-:Y:S01]  /*2e20*/  @P5 STS [R166+0xc], RZ ;  /* 0x00000cffa6005388 */ /* 0x0005e20000000800 */
[----:B------:R-:W-:Y:S05]  /*2e30*/  @P5 BRA `(.L_x_25) ;  /* 0x00000000002c5947 */ /* 0x000fea0003800000 */
[----:B------:R-:W-:Y:S02]  /*2e40*/  ULDC UR10, c[0x0][0x2d0] ;  /* 0x0000b400000a7ab9 */ /* 0x000fe40000000800 */
[----:B------:R-:W-:-:S13]  /*2e50*/  ISETP.GE.AND P3, PT, R234, UR10, PT ;  /* 0x0000000aea007c0c */ /* 0x000fda000bf66270 */
[----:B------:R1:W-:Y:S04]  /*2e60*/  @P3 STS [R166], RZ ;  /* 0x000000ffa6003388 */ /* 0x0003e80000000800 */
[----:B------:R1:W-:Y:S04]  /*2e70*/  @P3 STS [R166+0x4], RZ ;  /* 0x000004ffa6003388 */ /* 0x0003e80000000800 */
[----:B------:R1:W-:Y:S04]  /*2e80*/  @P3 STS [R166+0x8], RZ ;  /* 0x000008ffa6003388 */ /* 0x0003e80000000800 */
[----:B------:R1:W-:Y:S01]  /*2e90*/  @P3 STS [R166+0xc], RZ ;  /* 0x00000cffa6003388 */ /* 0x0003e20000000800 */
[----:B------:R-:W-:Y:S05]  /*2ea0*/  @P3 BRA `(.L_x_25) ;  /* 0x0000000000103947 */ /* 0x000fea0003800000 */
[----:B------:R-:W-:Y:S01]  /*2eb0*/  @!PT LDS RZ, [RZ] ;  /* 0x00000000fffff984 */ /* 0x000fe20000000800 */
[----:B------:R-:W-:Y:S01]  /*2ec0*/  @!PT LDS RZ, [RZ] ;  /* 0x00000000fffff984 */ /* 0x000fe20000000800 */
[----:B------:R-:W-:Y:S01]  /*2ed0*/  @!PT LDS RZ, [RZ] ;  /* 0x00000000fffff984 */ /* 0x000fe20000000800 */
[----:B------:R1:W-:Y:S02]  /*2ee0*/  LDGSTS.E.BYPASS.LTC128B.128 [R166], desc[UR8][R218.64] ;  /* 0x00000000daa67fae */ /* 0x0003e4000b901d48 */
.L_x_25:
[----:B------:R-:W-:Y:S05]  /*2ef0*/  BSYNC B0 ;  /* 0x0000000000007941 */ /* 0x000fea0003800000 */
.L_x_24:
[----:B------:R1:W-:Y:S01]  /*2f00*/  @P4 STS [R166+0x1000], RZ ;  /* 0x001000ffa6004388 */ /* 0x0003e20000000800 */
[----:B------:R-:W-:Y:S03]  /*2f10*/  BSSY B0, `(.L_x_26) ;  /* 0x0000014000007945 */ /* 0x000fe60003800000 */
[----:B------:R1:W-:Y:S04]  /*2f20*/  @P4 STS [R166+0x1004], RZ ;  /* 0x001004ffa6004388 */ /* 0x0003e80000000800 */
[----:B------:R1:W-:Y:S04]  /*2f30*/  @P4 STS [R166+0x1008], RZ ;  /* 0x001008ffa6004388 */ /* 0x0003e80000000800 */
[----:B------:R1:W-:Y:S01]  /*2f40*/  @P4 STS [R166+0x100c], RZ ;  /* 0x00100cffa6004388 */ /* 0x0003e20000000800 */
[----:B------:R-:W-:Y:S05]  /*2f50*/  @P4 BRA `(.L_x_27) ;  /* 0x00000000003c4947 */ /* 0x000fea0003800000 */
[----:B------:R-:W-:Y:S02]  /*2f60*/  ULDC UR10, c[0x0][0x2d0] ;  /* 0x0000b400000a7ab9 */ /* 0x000fe40000000800 */
[----:B------:R-:W-:-:S13]  /*2f70*/  ISETP.GE.AND P3, PT, R234, UR10, PT ;  /* 0x0000000aea007c0c */ /* 0x000fda000bf66270 */
[----:B------:R1:W-:Y:S04]  /*2f80*/  @P3 STS [R166+0x1000], RZ ;  /* 0x001000ffa6003388 */ /* 0x0003e80000000800 */
[----:B------:R1:W-:Y:S04]  /*2f90*/  @P3 STS [R166+0x1004], RZ ;  /* 0x001004ffa6003388 */ /* 0x0003e80000000800 */
[----:B------:R1:W-:Y:S04]  /*2fa0*/  @P3 STS [R166+0x1008], RZ ;  /* 0x001008ffa6003388 */ /* 0x0003e80000000800 */
[----:B------:R1:W-:Y:S01]  /*2fb0*/  @P3 STS [R166+0x100c], RZ ;  /* 0x00100cffa6003388 */ /* 0x0003e20000000800 */
[----:B------:R-:W-:Y:S05]  /*2fc0*/  @P3 BRA `(.L_x_27) ;  /* 0x0000000000203947 */ /* 0x000fea0003800000 */
[----:B------:R-:W-:Y:S02]  /*2fd0*/  IMAD.U32 R5, RZ, RZ, UR30 ;  /* 0x0000001eff057e24 */ /* 0x000fe4000f8e00ff */
[----:B------:R-:W-:-:S03]  /*2fe0*/  IMAD.U32 R7, RZ, RZ, UR31 ;  /* 0x0000001fff077e24 */ /* 0x000fc6000f8e00ff */
[----:B------:R-:W-:-:S04]  /*2ff0*/  LEA R6, P3, R5, R218, 0x7 ;  /* 0x000000da05067211 */ /* 0x000fc800078638ff */
[----:B------:R-:W-:-:S05]  /*3000*/  LEA.HI.X R7, R5, R219, R7, 0x7, P3 ;  /* 0x000000db05077211 */ /* 0x000fca00018f3c07 */
[----:B------:R-:W-:Y:S01]  /*3010*/  @!PT LDS RZ, [RZ] ;  /* 0x00000000fffff984 */ /* 0x000fe20000000800 */
[----:B------:R-:W-:Y:S01]  /*3020*/  @!PT LDS RZ, [RZ] ;  /* 0x00000000fffff984 */ /* 0x000fe20000000800 */
[----:B------:R-:W-:Y:S01]  /*3030*/  @!PT LDS RZ, [RZ] ;  /* 0x00000000fffff984 */ /* 0x000fe20000000800 */
[----:B------:R1:W-:Y:S04]  /*3040*/  LDGSTS.E.BYPASS.LTC128B.128 [R166+0x1000], desc[UR8][R6.64] ;  /* 0x0100000006a67fae */ /* 0x0003e8000b901d48 */
.L_x_27:
[----:B------:R-:W-:Y:S05]  /*3050*/  BSYNC B0 ;  /* 0x0000000000007941 */ /* 0x000fea0003800000 */
.L_x_26:
[----:B------:R-:W-:Y:S01]  /*3060*/  UIMAD UR10, UR38, UR24, URZ ;  /* 0x00000018260a72a4 */ /* 0x000fe2000f8e023f */
[----:B------:R-:W-:Y:S01]  /*3070*/  ISETP.GE.AND P3, PT, R4, UR5, PT ;  /* 0x0000000504007c0c */ /* 0x000fe2000bf66270 */
[----:B-1----:R-:W-:Y:S01]  /*3080*/  IMAD.WIDE.U32 R6, R8, UR34, R234 ;  /* 0x0000002208067c25 */ /* 0x002fe2000f8e00ea */
[----:B------:R1:W-:Y:S01]  /*3090*/  @P1 STS [R0+0x6000], RZ ;  /* 0x006000ff00001388 */ /* 0x0003e20000000800 */
[----:B------:R-:W-:Y:S01]  /*30a0*/  UIMAD UR10, UR34, UR25, UR10 ;  /* 0x00000019220a72a4 */ /* 0x000fe2000f8e020a */
[----:B------:R-:W-:Y:S01]  /*30b0*/  SHF.R.S32.HI R13, RZ, 0x1f, R251 ;  /* 0x0000001fff0d7819 */ /* 0x000fe200000114fb */
[C---:B------:R-:W-:Y:S01]  /*30c0*/  VIADD R8, R251.reuse, 0x8 ;  /* 0x00000008fb087836 */ /* 0x040fe20000000000 */
[----:B------:R1:W-:Y:S01]  /*30d0*/  @P1 STS [R0+0x6004], RZ ;  /* 0x006004ff00001388 */ /* 0x0003e20000000800 */
[C---:B------:R-:W-:Y:S01]  /*30e0*/  VIADD R5, R251.reuse, 0x40 ;  /* 0x00000040fb057836 */ /* 0x040fe20000000000 */
[----:B------:R-:W-:Y:S01]  /*30f0*/  IADD3 R6, P6, R6, UR28, RZ ;  /* 0x0000001c06067c10 */ /* 0x000fe2000ffde0ff */
[----:B------:R-:W-:Y:S01]  /*3100*/  IMAD.U32 R9, RZ, RZ, UR10 ;  /* 0x0000000aff097e24 */ /* 0x000fe2000f8e00ff */
[----:B------:R1:W-:Y:S01]  /*3110*/  @P1 STS.64 [R0+0x6008], RZ ;  /* 0x006008ff00001388 */ /* 0x0003e20000000a00 */
[----:B------:R-:W-:Y:S01]  /*3120*/  ISETP.GE.AND P5, PT, R8, UR5, PT ;  /* 0x0000000508007c0c */ /* 0x000fe2000bfa6270 */
[----:B------:R-:W-:Y:S01]  /*3130*/  IMAD.SHL.U32 R8, R251, 0x4, RZ ;  /* 0x00000004fb087824 */ /* 0x000fe200078e00ff */
[----:B------:R-:W-:Y:S01]  /*3140*/  ISETP.GE.AND P4, PT, R5, UR5, PT ;  /* 0x0000000505007c0c */ /* 0x000fe2000bf86270 */
[----:B------:R-:W-:Y:S01]  /*3150*/  ULDC.64 UR20, c[0x0][0x260] ;  /* 0x0000980000147ab9 */ /* 0x000fe20000000a00 */
[----:B------:R-:W-:Y:S01]  /*3160*/  IADD3.X R7, R7, UR29, R9, P6, !PT ;  /* 0x0000001d07077c10 */ /* 0x000fe2000b7fe409 */
[----:B------:R-:W-:Y:S01]  /*3170*/  IMAD R12, R15, UR20, RZ ;  /* 0x000000140f0c7c24 */ /* 0x000fe2000f8e02ff */
[----:B------:R-:W-:Y:S01]  /*3180*/  SHF.R.S32.HI R5, RZ, 0x1f, R4 ;  /* 0x0000001fff057819 */ /* 0x000fe20000011404 */
[----:B------:R-:W-:Y:S01]  /*3190*/  BSSY B0, `(.L_x_28) ;  /* 0x000001e000007945 */ /* 0x000fe20003800000 */
[----:B------:R-:W-:Y:S01]  /*31a0*/  @!P3 LEA R14, P6, R4, UR12, 0x2 ;  /* 0x0000000c040ebc11 */ /* 0x000fe2000f8c10ff */
[----:B------:R-:W-:-:S02]  /*31b0*/  IMAD R12, R10, UR21, R12 ;  /* 0x000000150a0c7c24 */ /* 0x000fc4000f8e020c */
[----:B------:R-:W-:Y:S01]  /*31c0*/  IMAD.WIDE.U32 R6, R10, UR20, R6 ;  /* 0x000000140a067c25 */ /* 0x000fe2000f8e0006 */
[----:B------:R-:W-:Y:S02]  /*31d0*/  @!P3 LEA.HI.X R15, R4, UR11, R5, 0x2, P6 ;  /* 0x0000000b040fbc11 */ /* 0x000fe4000b0f1405 */
[----:B------:R-:W-:Y:S01]  /*31e0*/  IADD3 R4, P6, R8, UR12, RZ ;  /* 0x0000000c08047c10 */ /* 0x000fe2000ffde0ff */
[----:B------:R-:W-:Y:S01]  /*31f0*/  IMAD.IADD R12, R7, 0x1, R12 ;  /* 0x00000001070c7824 */ /* 0x000fe200078e020c */
[----:B------:R-:W-:-:S04]  /*3200*/  SHF.L.U64.HI R5, R251, 0x2, R13 ;  /* 0x00000002fb057819 */ /* 0x000fc8000001020d */
[----:B------:R-:W-:Y:S02]  /*3210*/  IADD3.X R5, R5, UR11, RZ, P6, !PT ;  /* 0x0000000b05057c10 */ /* 0x000fe4000b7fe4ff */
[----:B------:R-:W-:Y:S01]  /*3220*/  ISETP.GE.AND P6, PT, R251, UR5, PT ;  /* 0x00000005fb007c0c */ /* 0x000fe2000bfc6270 */
[----:B-1----:R-:W-:-:S12]  /*3230*/  @P1 BRA `(.L_x_29) ;  /* 0x00000000004c1947 */ /* 0x002fd80003800000 */
        /* <DEDUP_REMOVED lines=19> */
.L_x_29:
[----:B------:R-:W-:Y:S05]  /*3370*/  BSYNC B0 ;  /* 0x0000000000007941 */ /* 0x000fea0003800000 */
.L_x_28:
        /* <DEDUP_REMOVED lines=18> */
[----:B------:R-:W-:Y:S01]  /*34a0*/  @!PT LDS RZ, [RZ] ;  /* 0x00000000fffff984 */ /* 0x000fe20000000800 */
[----:B------:R-:W-:Y:S01]  /*34b0*/  @!PT LDS RZ, [RZ] ;  /* 0x00000000fffff984 */ /* 0x000fe20000000800 */
[----:B------:R-:W-:Y:S01]  /*34c0*/  @!PT LDS RZ, [RZ] ;  /* 0x00000000fffff984 */ /* 0x000fe20000000800 */
[----:B------:R1:W-:Y:S02]  /*34d0*/  LDGSTS.E.BYPASS.LTC128B.128 [R0+0x7000], desc[UR8][R6.64] ;  /* 0x0700000006007fae */ /* 0x0003e4000b901d48 */
.L_x_31:
[----:B------:R-:W-:Y:S05]  /*34e0*/  BSYNC B0 ;  /* 0x0000000000007941 */ /* 0x000fea0003800000 */
.L_x_30:
[----:B------:R-:W0:Y:S01]  /*34f0*/  LDGDEPBAR ;  /* 0x00000000000079af */ /* 0x000e220000000000 */
[----:B------:R-:W-:Y:S02]  /*3500*/  IMAD.MOV.U32 R241, RZ, RZ, 0x7f800000 ;  /* 0x7f800000fff17424 */ /* 0x000fe400078e00ff */
[----:B------:R-:W-:Y:S02]  /*3510*/  IMAD.MOV.U32 R242, RZ, RZ, 0x7f800000 ;  /* 0x7f800000fff27424 */ /* 0x000fe400078e00ff */
[----:B------:R-:W-:Y:S02]  /*3520*/  IMAD.MOV.U32 R243, RZ, RZ, 0x7f800000 ;  /* 0x7f800000fff37424 */ /* 0x000fe400078e00ff */
[----:B------:R-:W-:Y:S01]  /*3530*/  IMAD.MOV.U32 R240, RZ, RZ, 0x7f800000 ;  /* 0x7f800000fff07424 */ /* 0x000fe200078e00ff */
[----:B------:R-:W5:Y:S01]  /*3540*/  @!P3 LDG.E R241, desc[UR8][R14.64] ;  /* 0x000000080ef1b981 */ /* 0x000f62000c1e1900 */
[----:B------:R-:W-:Y:S02]  /*3550*/  VIADD R3, R251, 0x1 ;  /* 0x00000001fb037836 */ /* 0x000fe40000000000 */
[----:B-1234-:R-:W-:Y:S01]  /*3560*/  IMAD.U32 R0, RZ, RZ, UR36 ;  /* 0x00000024ff007e24 */ /* 0x01efe2000f8e00ff */
[----:B------:R-:W5:Y:S01]  /*3570*/  @!P6 LDG.E R242, desc[UR8][R4.64] ;  /* 0x0000000804f2e981 */ /* 0x000f62000c1e1900 */
[----:B------:R-:W-:Y:S01]  /*3580*/  VIADD R148, R161, 0x1000 ;  /* 0x00001000a1947836 */ /* 0x000fe20000000000 */
[----:B------:R-:W-:-:S02]  /*3590*/  UIADD3 UR34, UR36, 0x80, UR34 ;  /* 0x0000008024227890 */ /* 0x000fc4000fffe022 */
[----:B------:R-:W5:Y:S01]  /*35a0*/  @!P5 LDG.E R243, desc[UR8][R4.64+0x20] ;  /* 0x0000200804f3d981 */ /* 0x000f62000c1e1900 */
[----:B------:R-:W-:Y:S01]  /*35b0*/  IMAD.SHL.U32 R247, R251, 0x4, RZ ;  /* 0x00000004fbf77824 */ /* 0x000fe200078e00ff */
[----:B------:R-:W-:Y:S01]  /*35c0*/  CS2R R94, SRZ ;  /* 0x00000000005e7805 */ /* 0x000fe2000001ff00 */
[----:B------:R-:W-:Y:S01]  /*35d0*/  IMAD.SHL.U32 R154, R161, 0x2, RZ ;  /* 0x00000002a19a7824 */ /* 0x000fe200078e00ff */
[----:B------:R1:W5:Y:S01]  /*35e0*/  @!P4 LDG.E R240, desc[UR8][R4.64+0x100] ;  /* 0x0001000804f0c981 */ /* 0x000362000c1e1900 */
[----:B------:R-:W-:Y:S02]  /*35f0*/  CS2R R92, SRZ ;  /* 0x00000000005c7805 */ /* 0x000fe4000001ff00 */
[----:B------:R-:W-:Y:S02]  /*3600*/  CS2R R98, SRZ ;  /* 0x0000000000627805 */ /* 0x000fe4000001ff00 */
[----:B------:R-:W-:Y:S01]  /*3610*/  CS2R R96, SRZ ;  /* 0x0000000000607805 */ /* 0x000fe2000001ff00 */
[----:B------:R-:W-:-:S04]  /*3620*/  DEPBAR.LE SB0, 0x1 ;  /* 0x000080400000791a */ /* 0x000fc80000000000 */
[----:B------:R-:W-:Y:S01]  /*3630*/  BAR.SYNC.DEFER_BLOCKING 0x0 ;  /* 0x0000000000007b1d */ /* 0x000fe20000010000 */
[----:B------:R-:W-:Y:S01]  /*3640*/  IADD3 R248, R3, UR7, -R0 ;  /* 0x0000000703f87c10 */ /* 0x000fe2000fffe800 */
[----:B------:R-:W-:Y:S01]  /*3650*/  VIADD R0, R251, 0xffffff80 ;  /* 0xffffff80fb007836 */ /* 0x000fe20000000000 */
[----:B------:R-:W-:Y:S02]  /*3660*/  SEL R148, R148, R161, !P0 ;  /* 0x000000a194947207 */ /* 0x000fe40004000000 */
[----:B------:R-:W-:Y:S02]  /*3670*/  CS2R R90, SRZ ;  /* 0x00000000005a7805 */ /* 0x000fe4000001ff00 */
[----:B------:R-:W-:Y:S02]  /*3680*/  CS2R R88, SRZ ;  /* 0x0000000000587805 */ /* 0x000fe4000001ff00 */
[----:B------:R-:W-:Y:S02]  /*3690*/  CS2R R86, SRZ ;  /* 0x0000000000567805 */ /* 0x000fe4000001ff00 */
[----:B------:R-:W-:-:S02]  /*36a0*/  CS2R R84, SRZ ;  /* 0x0000000000547805 */ /* 0x000fc4000001ff00 */
[----:B------:R-:W-:Y:S02]  /*36b0*/  CS2R R78, SRZ ;  /* 0x00000000004e7805 */ /* 0x000fe4000001ff00 */
[----:B------:R-:W-:Y:S02]  /*36c0*/  CS2R R76, SRZ ;  /* 0x00000000004c7805 */ /* 0x000fe4000001ff00 */
[----:B------:R-:W-:Y:S02]  /*36d0*/  CS2R R82, SRZ ;  /* 0x0000000000527805 */ /* 0x000fe4000001ff00 */
[----:B------:R-:W-:Y:S02]  /*36e0*/  CS2R R80, SRZ ;  /* 0x0000000000507805 */ /* 0x000fe4000001ff00 */
[----:B------:R-:W-:Y:S02]  /*36f0*/  CS2R R74, SRZ ;  /* 0x00000000004a7805 */ /* 0x000fe4000001ff00 */
[----:B------:R-:W-:-:S02]  /*3700*/  CS2R R72, SRZ ;  /* 0x0000000000487805 */ /* 0x000fc4000001ff00 */
[----:B------:R-:W-:Y:S02]  /*3710*/  CS2R R70, SRZ ;  /* 0x0000000000467805 */ /* 0x000fe4000001ff00 */
[----:B------:R-:W-:Y:S02]  /*3720*/  CS2R R68, SRZ ;  /* 0x0000000000447805 */ /* 0x000fe4000001ff00 */
[----:B------:R-:W-:Y:S01]  /*3730*/  SHF.L.U64.HI R246, R251, 0x2, R13 ;  /* 0x00000002fbf67819 */ /* 0x000fe2000001020d */
[----:B------:R-:W-:Y:S01]  /*3740*/  IMAD.MOV.U32 R227, RZ, RZ, R166 ;  /* 0x000000ffffe37224 */ /* 0x000fe200078e00a6 */
[----:B------:R-:W-:Y:S02]  /*3750*/  USHF.L.U32 UR33, UR19, 0x3, URZ ;  /* 0x0000000313217899 */ /* 0x000fe4000800063f */
[----:B------:R-:W-:Y:S02]  /*3760*/  USHF.L.U32 UR32, UR19, 0x4, URZ ;  /* 0x0000000413207899 */ /* 0x000fe4000800063f */
[----:B------:R-:W-:Y:S01]  /*3770*/  UIMAD UR31, UR19, 0x18, URZ ;  /* 0x00000018131f78a4 */ /* 0x000fe2000f8e023f */
[----:B------:R2:W3:Y:S01]  /*3780*/  LDSM.16.M88.4 R116, [R149+0x8000] ;  /* 0x008000009574783b */ /* 0x0004e20000000200 */
[----:B------:R-:W-:-:S02]  /*3790*/  USHF.L.U32 UR30, UR19, 0x5, URZ ;  /* 0x00000005131e7899 */ /* 0x000fc4000800063f */
[----:B------:R-:W-:Y:S01]  /*37a0*/  UIMAD UR29, UR19, 0x28, URZ ;  /* 0x00000028131d78a4 */ /* 0x000fe2000f8e023f */
[----:B------:R2:W4:Y:S01]  /*37b0*/  LDSM.16.M88.4 R120, [R149+0x8400] ;  /* 0x008400009578783b */ /* 0x0005220000000200 */
[----:B------:R-:W-:Y:S02]  /*37c0*/  UIMAD UR28, UR19, 0x30, URZ ;  /* 0x00000030131c78a4 */ /* 0x000fe4000f8e023f */
[----:B------:R-:W-:Y:S01]  /*37d0*/  UIMAD UR27, UR19, 0x38, URZ ;  /* 0x00000038131b78a4 */ /* 0x000fe2000f8e023f */
[----:B------:R2:W2:Y:S01]  /*37e0*/  LDSM.16.M88.4 R124, [R149+0x8800] ;  /* 0x00880000957c783b */ /* 0x0004a20000000200 */
[----:B------:R-:W-:Y:S02]  /*37f0*/  USHF.L.U32 UR26, UR19, 0x6, URZ ;  /* 0x00000006131a7899 */ /* 0x000fe4000800063f */
[----:B------:R-:W-:Y:S01]  /*3800*/  UIMAD UR25, UR19, 0x48, URZ ;  /* 0x00000048131978a4 */ /* 0x000fe2000f8e023f */
[----:B------:R2:W2:Y:S01]  /*3810*/  LDSM.16.M88.4 R128, [R149+0x8c00] ;  /* 0x008c00009580783b */ /* 0x0004a20000000200 */
[----:B------:R-:W-:-:S02]  /*3820*/  UIMAD UR24, UR19, 0x50, URZ ;  /* 0x00000050131878a4 */ /* 0x000fc4000f8e023f */
[----:B------:R-:W-:Y:S01]  /*3830*/  UIMAD UR23, UR19, 0x58, URZ ;  /* 0x00000058131778a4 */ /* 0x000fe2000f8e023f */
[----:B------:R2:W2:Y:S01]  /*3840*/  LDSM.16.M88.4 R132, [R150+0x8000] ;  /* 0x008000009684783b */ /* 0x0004a20000000200 */
[----:B------:R-:W-:Y:S02]  /*3850*/  UIMAD UR22, UR19, 0x60, URZ ;  /* 0x00000060131678a4 */ /* 0x000fe4000f8e023f */
[----:B------:R-:W-:Y:S01]  /*3860*/  UIMAD UR21, UR19, 0x68, URZ ;  /* 0x00000068131578a4 */ /* 0x000fe2000f8e023f */
[----:B------:R2:W2:Y:S01]  /*3870*/  LDSM.16.M88.4 R136, [R150+0x8400] ;  /* 0x008400009688783b */ /* 0x0004a20000000200 */
[----:B------:R-:W-:Y:S02]  /*3880*/  UIMAD UR20, UR19, 0x70, URZ ;  /* 0x00000070131478a4 */ /* 0x000fe4000f8e023f */
[----:B------:R-:W-:Y:S01]  /*3890*/  UIADD3 UR18, -UR18, URZ, URZ ;  /* 0x0000003f12127290 */ /* 0x000fe2000fffe13f */
[----:B------:R2:W2:Y:S01]  /*38a0*/  LDSM.16.M88.4 R140, [R150+0x8800] ;  /* 0x00880000968c783b */ /* 0x0004a20000000200 */
[----:B------:R-:W-:Y:S01]  /*38b0*/  ULDC UR36, c[0x0][0x2d0] ;  /* 0x0000b40000247ab9 */ /* 0x000fe20000000800 */
[----:B------:R-:W-:-:S02]  /*38c0*/  ULDC UR5, c[0x0][0x2ec] ;  /* 0x0000bb0000057ab9 */ /* 0x000fc40000000800 */
[----:B------:R2:W2:Y:S01]  /*38d0*/  LDSM.16.M88.4 R144, [R150+0x8c00] ;  /* 0x008c00009690783b */ /* 0x0004a20000000200 */
[----:B-1----:R-:W-:Y:S01]  /*38e0*/  VIADD R4, R156, 0x1000 ;  /* 0x000010009c047836 */ /* 0x002fe20000000000 */
[----:B------:R-:W-:-:S04]  /*38f0*/  SHF.R.S32.HI R3, RZ, 0x1f, R0 ;  /* 0x0000001fff037819 */ /* 0x000fc80000011400 */
[----:B------:R-:W-:Y:S02]  /*3900*/  SHF.L.U64.HI R245, R0, 0x2, R3 ;  /* 0x0000000200f57819 */ /* 0x000fe40000010203 */
[----:B------:R-:W-:Y:S01]  /*3910*/  SEL R3, R4, R156, !P0 ;  /* 0x0000009c04037207 */ /* 0x000fe20004000000 */
[----:B------:R-:W-:Y:S01]  /*3920*/  IMAD.SHL.U32 R244, R0, 0x4, RZ ;  /* 0x0000000400f47824 */ /* 0x000fe200078e00ff */
[----:B------:R-:W-:Y:S02]  /*3930*/  LEA R148, R148, UR4, 0x1 ;  /* 0x0000000494947c11 */ /* 0x000fe4000f8e08ff */
[----:B------:R-:W-:Y:S01]  /*3940*/  LEA R3, R3, UR4, 0x1 ;  /* 0x0000000403037c11 */ /* 0x000fe2000f8e08ff */
[----:B------:R-:W-:Y:S02]  /*3950*/  UIMAD UR19, UR19, 0x78, URZ ;  /* 0x00000078131378a4 */ /* 0x000fe4000f8e023f */
[----:B---3--:R-:W-:-:S12]  /*3960*/  UIADD3 UR34, UR34, -UR7, URZ ;  /* 0x8000000722227290 */ /* 0x008fd8000fffe03f */
.L_x_34:
[----:B------:R-:W0:Y:S01]  /*3970*/  LDGDEPBAR ;  /* 0x00000000000079af */ /* 0x000e220000000000 */
[----:B------:R-:W-:Y:S01]  /*3980*/  IMAD.IADD R112, R155, 0x1, R148 ;  /* 0x000000019b707824 */ /* 0x000fe200078e0294 */
[----:B------:R-:W-:Y:S01]  /*3990*/  USHF.L.U32 UR10, UR6, 0x7, URZ ;  /* 0x00000007060a7899 */ /* 0x000fe2000800063f */
[----:B------:R-:W-:Y:S01]  /*39a0*/  IMAD.U32 R0, RZ, RZ, UR16 ;  /* 0x00000010ff007e24 */ /* 0x000fe2000f8e00ff */
[----:B------:R-:W-:Y:S01]  /*39b0*/  USHF.L.U32 UR15, UR16, 0x7, URZ ;  /* 0x00000007100f7899 */ /* 0x000fe2000800063f */
[C---:B-----5:R-:W-:Y:S01]  /*39c0*/  FMUL.FTZ R163, R242.reuse, 1.4426950216293334961 ;  /* 0x3fb8aa3bf2a37820 */ /* 0x060fe20000410000 */
[----:B------:R-:W-:Y:S01]  /*39d0*/  UISETP.GE.AND UP0, UPT, UR10, UR34, UPT ;  /* 0x000000220a00728c */ /* 0x000fe2000bf06270 */
[----:B------:R-:W-:Y:S01]  /*39e0*/  FSETP.NEU.FTZ.AND P1, PT, R242, -INF , PT ;  /* 0xff800000f200780b */ /* 0x000fe20003f3d000 */
[----:B------:R-:W-:Y:S01]  /*39f0*/  UIADD3 UR15, UR15, 0x80, URZ ;  /* 0x000000800f0f7890 */ /* 0x000fe2000fffe03f */
[----:B------:R-:W-:Y:S01]  /*3a00*/  IMAD.MOV.U32 R165, RZ, RZ, 0x8 ;  /* 0x00000008ffa57424 */ /* 0x000fe200078e00ff */
[----:B------:R-:W-:Y:S01]  /*3a10*/  UISETP.GT.AND UP3, UPT, UR6, UR17, UPT ;  /* 0x000000110600728c */ /* 0x000fe2000bf64270 */
[----:B------:R-:W-:Y:S01]  /*3a20*/  FSEL R163, R163, RZ, P1 ;  /* 0x000000ffa3a37208 */ /* 0x000fe20000800000 */
[----:B------:R-:W-:Y:S01]  /*3a30*/  UISETP.LT.AND UP0, UPT, UR15, UR7, UP0 ;  /* 0x000000070f00728c */ /* 0x000fe20008701270 */
[----:B------:R-:W-:Y:S05]  /*3a40*/  FSETP.NEU.FTZ.AND P1, PT, R243, -INF , PT ;  /* 0xff800000f300780b */ /* 0x000fea0003f3d000 */
[----:B------:R-:W-:Y:S01]  /*3a50*/  PLOP3.LUT P0, PT, PT, PT, UP0, 0x80, 0x0 ;  /* 0x000000000000781c */ /* 0x000fe20003f0f008 */
[----:B------:R-:W-:Y:S04]  /*3a60*/  DEPBAR.LE SB0, 0x0 ;  /* 0x000080000000791a */ /* 0x000fe80000000000 */
[----:B------:R-:W-:Y:S08]  /*3a70*/  BAR.SYNC.DEFER_BLOCKING 0x0 ;  /* 0x0000000000007b1d */ /* 0x000ff00000010000 */
[----:B------:R-:W-:Y:S04]  /*3a80*/  @!P0 IMAD R0, R0, 0x80, R250 ;  /* 0x0000008000008824 */ /* 0x000fe800078e02fa */
[----:B------:R-:W-:Y:S01]  /*3a90*/  @!P0 VIADD R164, R0, 0x1 ;  /* 0x0000000100a48836 */ /* 0x000fe20000000000 */
[----:B------:R-:W-:Y:S08]  /*3aa0*/  LDSM.16.M88.4 R64, [R148] ;  /* 0x000000009440783b */ /* 0x000ff00000000200 */
[----:B------:R-:W1:Y:S08]  /*3ab0*/  LDSM.16.M88.4 R16, [R149+0x6000] ;  /* 0x006000009510783b */ /* 0x000e700000000200 */
[----:B------:R-:W3:Y:S08]  /*3ac0*/  LDSM.16.M88.4 R60, [R148+0x1000] ;  /* 0x00100000943c783b */ /* 0x000ef00000000200 */
[----:B------:R-:W4:Y:S08]  /*3ad0*/  LDSM.16.M88.4 R32, [R149+0x6400] ;  /* 0x006400009520783b */ /* 0x000f300000000200 */
[----:B------:R-:W2:Y:S08]  /*3ae0*/  LDSM.16.M88.4 R48, [R149+0x6800] ;  /* 0x006800009530783b */ /* 0x000eb00000000200 */
[----:B------:R-:W2:Y:S01]  /*3af0*/  LDSM.16.M88.4 R100, [R149+0x6c00] ;  /* 0x006c00009564783b */ /* 0x000ea20000000200 */
[-C--:B-1----:R-:W-:Y:S07]  /*3b00*/  HMMA.16816.F32 R4, R64, R16.reuse, RZ ;  /* 0x000000104004723c */ /* 0x082fee00000018ff */
[----:B------:R-:W-:Y:S01]  /*3b10*/  LDSM.16.M88.4 R104, [R112] ;  /* 0x000000007068783b */ /* 0x000fe20000000200 */
[C---:B---3--:R-:W-:Y:S07]  /*3b20*/  HMMA.16816.F32 R8, R60.reuse, R16, RZ ;  /* 0x000000103c08723c */ /* 0x048fee00000018ff */
[----:B------:R-:W1:Y:S01]  /*3b30*/  LDSM.16.M88.4 R108, [R150+0x6000] ;  /* 0x00600000966c783b */ /* 0x000e620000000200 */
[-C--:B------:R-:W-:Y:S07]  /*3b40*/  HMMA.16816.F32 R12, R60, R18.reuse, RZ ;  /* 0x000000123c0c723c */ /* 0x080fee00000018ff */
[----:B------:R-:W3:Y:S01]  /*3b50*/  LDSM.16.M88.4 R112, [R112+0x1000] ;  /* 0x001000007070783b */ /* 0x000ee20000000200 */
[C---:B------:R-:W-:Y:S06]  /*3b60*/  HMMA.16816.F32 R16, R64.reuse, R18, RZ ;  /* 0x000000124010723c */ /* 0x040fec00000018ff */
[-C--:B----4-:R-:W-:Y:S06]  /*3b70*/  HMMA.16816.F32 R20, R64, R32.reuse, RZ ;  /* 0x000000204014723c */ /* 0x090fec00000018ff */
[C---:B------:R-:W-:Y:S06]  /*3b80*/  HMMA.16816.F32 R24, R60.reuse, R32, RZ ;  /* 0x000000203c18723c */ /* 0x040fec00000018ff */
[-C--:B------:R-:W-:Y:S06]  /*3b90*/  HMMA.16816.F32 R28, R60, R34.reuse, RZ ;  /* 0x000000223c1c723c */ /* 0x080fec00000018ff */
[C---:B------:R-:W-:Y:S06]  /*3ba0*/  HMMA.16816.F32 R32, R64.reuse, R34, RZ ;  /* 0x000000224020723c */ /* 0x040fec00000018ff */
[-C--:B--2---:R-:W-:Y:S06]  /*3bb0*/  HMMA.16816.F32 R36, R64, R48.reuse, RZ ;  /* 0x000000304024723c */ /* 0x084fec00000018ff */
[C---:B------:R-:W-:Y:S06]  /*3bc0*/  HMMA.16816.F32 R40, R60.reuse, R48, RZ ;  /* 0x000000303c28723c */ /* 0x040fec00000018ff */
[-C--:B------:R-:W-:Y:S06]  /*3bd0*/  HMMA.16816.F32 R44, R60, R50.reuse, RZ ;  /* 0x000000323c2c723c */ /* 0x080fec00000018ff */
[C---:B------:R-:W-:Y:S06]  /*3be0*/  HMMA.16816.F32 R48, R64.reuse, R50, RZ ;  /* 0x000000324030723c */ /* 0x040fec00000018ff */
[-C--:B------:R-:W-:Y:S06]  /*3bf0*/  HMMA.16816.F32 R52, R64, R100.reuse, RZ ;  /* 0x000000644034723c */ /* 0x080fec00000018ff */
[C---:B------:R-:W-:Y:S06]  /*3c00*/  HMMA.16816.F32 R56, R60.reuse, R100, RZ ;  /* 0x000000643c38723c */ /* 0x040fec00000018ff */
[-C--:B------:R-:W-:Y:S01]  /*3c10*/  HMMA.16816.F32 R60, R60, R102.reuse, RZ ;  /* 0x000000663c3c723c */ /* 0x080fe200000018ff */
[----:B------:R-:W-:Y:S04]  /*3c20*/  @!P0 VIADD R100, R248, UR10 ;  /* 0x0000000af8648c36 */ /* 0x000fe80008000000 */
[----:B------:R-:W-:Y:S01]  /*3c30*/  FMUL.FTZ R101, R241, 1.4426950216293334961 ;  /* 0x3fb8aa3bf1657820 */ /* 0x000fe20000410000 */
[----:B------:R-:W-:Y:S02]  /*3c40*/  HMMA.16816.F32 R64, R64, R102, RZ ;  /* 0x000000664040723c */ /* 0x000fe400000018ff */
[----:B------:R-:W-:Y:S04]  /*3c50*/  @!P0 VIMNMX R162, R100, UR7, PT ;  /* 0x0000000764a28c48 */ /* 0x000fe8000bfe0100 */
[-C--:B-1----:R-:W-:Y:S05]  /*3c60*/  HMMA.16816.F32 R4, R104, R108.reuse, R4 ;  /* 0x0000006c6804723c */ /* 0x082fea0000001804 */
[-C--:B------:R-:W-:Y:S01]  /*3c70*/  @!P0 ISETP.GE.AND P2, PT, R0, R162.reuse, PT ;  /* 0x000000a20000820c */ /* 0x080fe20003f46270 */
[C---:B---3--:R-:W-:Y:S05]  /*3c80*/  HMMA.16816.F32 R8, R112.reuse, R108, R8 ;  /* 0x0000006c7008723c */ /* 0x048fea0000001808 */
[----:B------:R-:W-:Y:S01]  /*3c90*/  @!P0 VIADDMNMX R103, R100, R165, UR7, PT ;  /* 0x0000000764678e46 */ /* 0x000fe2000b8001a5 */
[----:B------:R-:W-:Y:S02]  /*3ca0*/  IMAD.MOV.U32 R165, RZ, RZ, 0x40 ;  /* 0x00000040ffa57424 */ /* 0x000fe400078e00ff */
[----:B------:R-:W-:Y:S03]  /*3cb0*/  FMUL.FTZ R109, R243, 1.4426950216293334961 ;  /* 0x3fb8aa3bf36d7820 */ /* 0x000fe60000410000 */
[----:B------:R-:W-:Y:S01]  /*3cc0*/  FMUL.FTZ R108, R240, 1.4426950216293334961 ;  /* 0x3fb8aa3bf06c7820 */ /* 0x000fe20000410000 */
[-C--:B------:R-:W-:Y:S03]  /*3cd0*/  HMMA.16816.F32 R12, R112, R110.reuse, R12 ;  /* 0x0000006e700c723c */ /* 0x080fe6000000180c */
[----:B------:R-:W-:Y:S02]  /*3ce0*/  FSEL R109, R109, RZ, P1 ;  /* 0x000000ff6d6d7208 */ /* 0x000fe40000800000 */
[-C--:B------:R-:W-:Y:S01]  /*3cf0*/  @!P0 ISETP.GE.AND P1, PT, R164, R103.reuse, PT ;  /* 0x00000067a400820c */ /* 0x080fe20003f26270 */
[C---:B------:R-:W-:Y:S05]  /*3d00*/  HMMA.16816.F32 R16, R104.reuse, R110, R16 ;  /* 0x0000006e6810723c */ /* 0x040fea0000001810 */
[----:B------:R-:W-:Y:S02]  /*3d10*/  @!P0 FSEL R4, R4, -INF , !P2 ;  /* 0xff80000004048808 */ /* 0x000fe40005000000 */
[----:B------:R-:W-:Y:S04]  /*3d20*/  @!P0 ISETP.GE.AND P2, PT, R164, R162, PT ;  /* 0x000000a2a400820c */ /* 0x000fe80003f46270 */
[----:B------:R-:W-:Y:S01]  /*3d30*/  @!P0 FSEL R5, R5, -INF , !P2 ;  /* 0xff80000005058808 */ /* 0x000fe20005000000 */
[--C-:B------:R-:W-:Y:S01]  /*3d40*/  FFMA.FTZ R4, R4, UR5, -R163.reuse ;  /* 0x0000000504047c23 */ /* 0x100fe200080108a3 */
[----:B------:R-:W-:Y:S02]  /*3d50*/  @!P0 ISETP.GE.AND P2, PT, R0, R103, PT ;  /* 0x000000670000820c */ /* 0x000fe40003f46270 */
[----:B------:R-:W-:Y:S01]  /*3d60*/  @!P0 FSEL R7, R7, -INF , !P1 ;  /* 0xff80000007078808 */ /* 0x000fe20004800000 */
[----:B------:R-:W-:Y:S01]  /*3d70*/  MUFU.EX2 R239, R4 ;  /* 0x0000000400ef7308 */ /* 0x000fe20000000800 */
[----:B------:R-:W-:Y:S01]  /*3d80*/  @!P0 FSEL R6, R6, -INF , !P2 ;  /* 0xff80000006068808 */ /* 0x000fe20005000000 */
[----:B------:R-:W-:Y:S01]  /*3d90*/  FFMA.FTZ R5, R5, UR5, -R163 ;  /* 0x0000000505057c23 */ /* 0x000fe200080108a3 */
[----:B------:R-:W-:Y:S01]  /*3da0*/  FSETP.NEU.FTZ.AND P1, PT, R240, -INF , PT ;  /* 0xff800000f000780b */ /* 0x000fe20003f3d000 */
[--C-:B------:R-:W-:Y:S01]  /*3db0*/  FFMA.FTZ R7, R7, UR5, -R109.reuse ;  /* 0x0000000507077c23 */ /* 0x100fe2000801086d */
[----:B------:R-:W-:Y:S01]  /*3dc0*/  @!P0 VIADDMNMX R102, R100, R165, UR7, PT ;  /* 0x0000000764668e46 */ /* 0x000fe2000b8001a5 */
[----:B------:R-:W-:Y:S01]  /*3dd0*/  FFMA.FTZ R6, R6, UR5, -R109 ;  /* 0x0000000506067c23 */ /* 0x000fe2000801086d */
[----:B------:R-:W-:Y:S03]  /*3de0*/  IMAD.MOV.U32 R165, RZ, RZ, 0x48 ;  /* 0x00000048ffa57424 */ /* 0x000fe600078e00ff */
[----:B------:R-:W1:Y:S01]  /*3df0*/  MUFU.EX2 R238, R5 ;  /* 0x0000000500ee7308 */ /* 0x000e620000000800 */
[-C--:B------:R-:W-:Y:S02]  /*3e00*/  @!P0 ISETP.GE.AND P2, PT, R0, R102.reuse, PT ;  /* 0x000000660000820c */ /* 0x080fe40003f46270 */
[----:B------:R-:W-:Y:S02]  /*3e10*/  FSEL R108, R108, RZ, P1 ;  /* 0x000000ff6c6c7208 */ /* 0x000fe40000800000 */
[----:B------:R-:W-:Y:S02]  /*3e20*/  @!P0 ISETP.GE.AND P1, PT, R164, R102, PT ;  /* 0x00000066a400820c */ /* 0x000fe40003f26270 */
[----:B------:R-:W-:Y:S03]  /*3e30*/  @!P0 VIADDMNMX R100, R100, R165, UR7, PT ;  /* 0x0000000764648e46 */ /* 0x000fe6000b8001a5 */
[----:B------:R-:W-:Y:S01]  /*3e40*/  MUFU.EX2 R195, R6 ;  /* 0x0000000600c37308 */ /* 0x000fe20000000800 */
[----:B------:R-:W-:Y:S02]  /*3e50*/  @!P0 FSEL R8, R8, -INF , !P2 ;  /* 0xff80000008088808 */ /* 0x000fe40005000000 */
[-C--:B------:R-:W-:Y:S02]  /*3e60*/  @!P0 ISETP.GE.AND P2, PT, R0, R100.reuse, PT ;  /* 0x000000640000820c */ /* 0x080fe40003f46270 */
[----:B------:R-:W-:Y:S01]  /*3e70*/  @!P0 FSEL R9, R9, -INF , !P1 ;  /* 0xff80000009098808 */ /* 0x000fe20004800000 */
[--C-:B------:R-:W-:Y:S01]  /*3e80*/  FFMA.FTZ R8, R8, UR5, -R108.reuse ;  /* 0x0000000508087c23 */ /* 0x100fe2000801086c */
[----:B------:R-:W-:Y:S03]  /*3e90*/  @!P0 FSEL R10, R10, -INF , !P2 ;  /* 0xff8000000a0a8808 */ /* 0x000fe60005000000 */
[----:B------:R2:W3:Y:S01]  /*3ea0*/  MUFU.EX2 R194, R7 ;  /* 0x0000000700c27308 */ /* 0x0004e20000000800 */
[----:B------:R-:W-:Y:S01]  /*3eb0*/  FSETP.NEU.FTZ.AND P1, PT, R241, -INF , PT ;  /* 0xff800000f100780b */ /* 0x000fe20003f3d000 */
[--C-:B------:R-:W-:Y:S03]  /*3ec0*/  FFMA.FTZ R9, R9, UR5, -R108.reuse ;  /* 0x0000000509097c23 */ /* 0x100fe6000801086c */
[----:B------:R-:W-:Y:S02]  /*3ed0*/  FSEL R101, R101, RZ, P1 ;  /* 0x000000ff65657208 */ /* 0x000fe40000800000 */
[----:B------:R-:W-:Y:S03]  /*3ee0*/  @!P0 ISETP.GE.AND P1, PT, R164, R100, PT ;  /* 0x00000064a400820c */ /* 0x000fe60003f26270 */
[----:B------:R4:W-:Y:S01]  /*3ef0*/  MUFU.EX2 R202, R9 ;  /* 0x0000000900ca7308 */ /* 0x0009e20000000800 */
[--C-:B------:R-:W-:Y:S01]  /*3f00*/  FFMA.FTZ R10, R10, UR5, -R101.reuse ;  /* 0x000000050a0a7c23 */ /* 0x100fe20008010865 */
[----:B------:R-:W-:Y:S08]  /*3f10*/  @!P0 FSEL R11, R11, -INF , !P1 ;  /* 0xff8000000b0b8808 */ /* 0x000ff00004800000 */
[----:B------:R1:W-:Y:S01]  /*3f20*/  MUFU.EX2 R203, R8 ;  /* 0x0000000800cb7308 */ /* 0x0003e20000000800 */
[----:B--2---:R-:W2:Y:S01]  /*3f30*/  LDSM.16.M88.4 R4, [R150+0x6400] ;  /* 0x006400009604783b */ /* 0x004ea20000000200 */
[--C-:B------:R-:W-:Y:S08]  /*3f40*/  FFMA.FTZ R11, R11, UR5, -R101.reuse ;  /* 0x000000050b0b7c23 */ /* 0x100ff00008010865 */
[----:B------:R-:W-:Y:S01]  /*3f50*/  MUFU.EX2 R215, R10 ;  /* 0x0000000a00d77308 */ /* 0x000fe20000000800 */
[C---:B----4-:R-:W-:Y:S05]  /*3f60*/  @!P0 VIADD R9, R0.reuse, 0x8 ;  /* 0x0000000800098836 */ /* 0x050fea0000000000 */
[-C--:B------:R-:W-:Y:S04]  /*3f70*/  @!P0 ISETP.GE.AND P1, PT, R9, R102.reuse, PT ;  /* 0x000000660900820c */ /* 0x080fe80003f26270 */
[----:B------:R-:W-:Y:S01]  /*3f80*/  MUFU.EX2 R214, R11 ;  /* 0x0000000b00d67308 */ /* 0x000fe20000000800 */
[----:B-1----:R-:W-:Y:S01]  /*3f90*/  @!P0 VIADD R8, R0, 0x9 ;  /* 0x0000000900088836 */ /* 0x002fe20000000000 */
[----:B------:R-:W-:Y:S04]  /*3fa0*/  @!P0 FSEL R12, R12, -INF , !P1 ;  /* 0xff8000000c0c8808 */ /* 0x000fe80004800000 */
[----:B------:R-:W-:Y:S01]  /*3fb0*/  @!P0 ISETP.GE.AND P1, PT, R8, R102, PT ;  /* 0x000000660800820c */ /* 0x000fe20003f26270 */
[--C-:B------:R-:W-:Y:S03]  /*3fc0*/  FFMA.FTZ R12, R12, UR5, -R108.reuse ;  /* 0x000000050c0c7c23 */ /* 0x100fe6000801086c */
[----:B------:R-:W-:Y:S01]  /*3fd0*/  @!P0 FSEL R13, R13, -INF , !P1 ;  /* 0xff8000000d0d8808 */ /* 0x000fe20004800000 */
[----:B------:R1:W-:Y:S01]  /*3fe0*/  MUFU.EX2 R201, R12 ;  /* 0x0000000c00c97308 */ /* 0x0003e20000000800 */
[-C--:B------:R-:W-:Y:S03]  /*3ff0*/  @!P0 ISETP.GE.AND P1, PT, R9, R100.reuse, PT ;  /* 0x000000640900820c */ /* 0x080fe60003f26270 */
[--C-:B------:R-:W-:Y:S01]  /*4000*/  FFMA.FTZ R13, R13, UR5, -R108.reuse ;  /* 0x000000050d0d7c23 */ /* 0x100fe2000801086c */
[----:B------:R-:W-:Y:S02]  /*4010*/  @!P0 FSEL R14, R14, -INF , !P1 ;  /* 0xff8000000e0e8808 */ /* 0x000fe40004800000 */
[----:B------:R-:W-:Y:S03]  /*4020*/  @!P0 ISETP.GE.AND P1, PT, R8, R100, PT ;  /* 0x000000640800820c */ /* 0x000fe60003f26270 */
[----:B------:R4:W-:Y:S01]  /*4030*/  MUFU.EX2 R200, R13 ;  /* 0x0000000d00c87308 */ /* 0x0009e20000000800 */
[----:B------:R-:W-:Y:S01]  /*4040*/  FFMA.FTZ R14, R14, UR5, -R101 ;  /* 0x000000050e0e7c23 */ /* 0x000fe20008010865 */
[----:B------:R-:W-:Y:S02]  /*4050*/  @!P0 FSEL R15, R15, -INF , !P1 ;  /* 0xff8000000f0f8808 */ /* 0x000fe40004800000 */
[-C--:B------:R-:W-:Y:S01]  /*4060*/  @!P0 ISETP.GE.AND P1, PT, R9, R162.reuse, PT ;  /* 0x000000a20900820c */ /* 0x080fe20003f26270 */
[-C--:B--2---:R-:W-:Y:S05]  /*4070*/  HMMA.16816.F32 R20, R104, R4.reuse, R20 ;  /* 0x000000046814723c */ /* 0x084fea0000001814 */
[----:B------:R-:W-:Y:S01]  /*4080*/  MUFU.EX2 R213, R14 ;  /* 0x0000000e00d57308 */ /* 0x000fe20000000800 */
[----:B------:R-:W-:Y:S01]  /*4090*/  @!P0 FSEL R16, R16, -INF , !P1 ;  /* 0xff80000010108808 */ /* 0x000fe20004800000 */
[----:B-1----:R-:W-:Y:S01]  /*40a0*/  @!P0 VIADD R12, R0, 0x29 ;  /* 0x00000029000c8836 */ /* 0x002fe20000000000 */
[-C--:B------:R-:W-:Y:S01]  /*40b0*/  @!P0 ISETP.GE.AND P1, PT, R8, R162.reuse, PT ;  /* 0x000000a20800820c */ /* 0x080fe20003f26270 */
[C---:B------:R-:W-:Y:S04]  /*40c0*/  HMMA.16816.F32 R24, R112.reuse, R4, R24 ;  /* 0x000000047018723c */ /* 0x040fe80000001818 */
[----:B------:R-:W-:Y:S02]  /*40d0*/  @!P0 FSEL R17, R17, -INF , !P1 ;  /* 0xff80000011118808 */ /* 0x000fe40004800000 */
[-C--:B------:R-:W-:Y:S03]  /*40e0*/  HMMA.16816.F32 R28, R112, R6.reuse, R28 ;  /* 0x00000006701c723c */ /* 0x080fe6000000181c */
[-C--:B------:R-:W-:Y:S02]  /*40f0*/  @!P0 ISETP.GE.AND P1, PT, R9, R103.reuse, PT ;  /* 0x000000670900820c */ /* 0x080fe40003f26270 */
[----:B------:R-:W-:Y:S01]  /*4100*/  @!P0 VIADD R9, R0, 0x10 ;  /* 0x0000001000098836 */ /* 0x000fe20000000000 */
[C---:B------:R-:W-:Y:S05]  /*4110*/  HMMA.16816.F32 R32, R104.reuse, R6, R32 ;  /* 0x000000066820723c */ /* 0x040fea0000001820 */
[----:B------:R-:W-:Y:S01]  /*4120*/  @!P0 FSEL R18, R18, -INF , !P1 ;  /* 0xff80000012128808 */ /* 0x000fe20004800000 */
[----:B------:R-:W-:Y:S01]  /*4130*/  @!P0 VIADD R5, R0, 0x18 ;  /* 0x0000001800058836 */ /* 0x000fe20000000000 */
[-C--:B------:R-:W-:Y:S01]  /*4140*/  @!P0 ISETP.GE.AND P1, PT, R8, R103.reuse, PT ;  /* 0x000000670800820c */ /* 0x080fe20003f26270 */
[C---:B------:R-:W-:Y:S03]  /*4150*/  @!P0 VIADD R8, R0.reuse, 0x11 ;  /* 0x0000001100088836 */ /* 0x040fe60000000000 */
[----:B------:R-:W-:Y:S01]  /*4160*/  @!P0 FSEL R19, R19, -INF , !P1 ;  /* 0xff80000013138808 */ /* 0x000fe20004800000 */
[C---:B------:R-:W-:Y:S01]  /*4170*/  @!P0 VIADD R4, R0.reuse, 0x19 ;  /* 0x0000001900048836 */ /* 0x040fe20000000000 */
[-C--:B------:R-:W-:Y:S01]  /*4180*/  @!P0 ISETP.GE.AND P1, PT, R9, R162.reuse, PT ;  /* 0x000000a20900820c */ /* 0x080fe20003f26270 */
[----:B----4-:R-:W-:Y:S02]  /*4190*/  @!P0 VIADD R13, R0, 0x28 ;  /* 0x00000028000d8836 */ /* 0x010fe40000000000 */
[--C-:B------:R-:W-:Y:S01]  /*41a0*/  FFMA.FTZ R16, R16, UR5, -R163.reuse ;  /* 0x0000000510107c23 */ /* 0x100fe200080108a3 */
[----:B------:R-:W-:Y:S01]  /*41b0*/  FFMA.FTZ R17, R17, UR5, -R163 ;  /* 0x0000000511117c23 */ /* 0x000fe200080108a3 */
[----:B------:R-:W-:Y:S01]  /*41c0*/  @!P0 FSEL R20, R20, -INF , !P1 ;  /* 0xff80000014148808 */ /* 0x000fe20004800000 */
[--C-:B------:R-:W-:Y:S01]  /*41d0*/  FFMA.FTZ R18, R18, UR5, -R109.reuse ;  /* 0x0000000512127c23 */ /* 0x100fe2000801086d */
[----:B------:R-:W-:Y:S01]  /*41e0*/  MUFU.EX2 R237, R16 ;  /* 0x0000001000ed7308 */ /* 0x000fe20000000800 */
[----:B------:R-:W-:Y:S01]  /*41f0*/  @!P0 ISETP.GE.AND P1, PT, R8, R162, PT ;  /* 0x000000a20800820c */ /* 0x000fe20003f26270 */
[----:B------:R-:W-:Y:S01]  /*4200*/  FFMA.FTZ R19, R19, UR5, -R109 ;  /* 0x0000000513137c23 */ /* 0x000fe2000801086d */
[----:B------:R-:W-:Y:S01]  /*4210*/  FFMA.FTZ R15, R15, UR5, -R101 ;  /* 0x000000050f0f7c23 */ /* 0x000fe20008010865 */
[--C-:B------:R-:W-:Y:S01]  /*4220*/  FFMA.FTZ R20, R20, UR5, -R163.reuse ;  /* 0x0000000514147c23 */ /* 0x100fe200080108a3 */
[----:B------:R-:W-:Y:S02]  /*4230*/  @!P0 FSEL R21, R21, -INF , !P1 ;  /* 0xff80000015158808 */ /* 0x000fe40004800000 */
[-C--:B------:R-:W-:Y:S03]  /*4240*/  @!P0 ISETP.GE.AND P1, PT, R9, R103.reuse, PT ;  /* 0x000000670900820c */ /* 0x080fe60003f26270 */
[----:B------:R-:W1:Y:S01]  /*4250*/  MUFU.EX2 R236, R17 ;  /* 0x0000001100ec7308 */ /* 0x000e620000000800 */
[----:B------:R-:W-:Y:S01]  /*4260*/  FFMA.FTZ R21, R21, UR5, -R163 ;  /* 0x0000000515157c23 */ /* 0x000fe200080108a3 */
[----:B------:R-:W-:Y:S02]  /*4270*/  @!P0 FSEL R22, R22, -INF , !P1 ;  /* 0xff80000016168808 */ /* 0x000fe40004800000 */
[-C--:B------:R-:W-:Y:S06]  /*4280*/  @!P0 ISETP.GE.AND P1, PT, R8, R103.reuse, PT ;  /* 0x000000670800820c */ /* 0x080fec0003f26270 */
[----:B------:R-:W-:Y:S01]  /*4290*/  MUFU.EX2 R187, R18 ;  /* 0x0000001200bb7308 */ /* 0x000fe20000000800 */
[----:B------:R-:W-:Y:S01]  /*42a0*/  @!P0 FSEL R23, R23, -INF , !P1 ;  /* 0xff80000017178808 */ /* 0x000fe20004800000 */
[--C-:B------:R-:W-:Y:S01]  /*42b0*/  FFMA.FTZ R22, R22, UR5, -R109.reuse ;  /* 0x0000000516167c23 */ /* 0x100fe2000801086d */
[-C--:B------:R-:W-:Y:S03]  /*42c0*/  @!P0 ISETP.GE.AND P1, PT, R9, R102.reuse, PT ;  /* 0x000000660900820c */ /* 0x080fe60003f26270 */
[----:B------:R-:W-:Y:S01]  /*42d0*/  FFMA.FTZ R23, R23, UR5, -R109 ;  /* 0x0000000517177c23 */ /* 0x000fe2000801086d */
[----:B------:R-:W-:Y:S03]  /*42e0*/  @!P0 FSEL R24, R24, -INF , !P1 ;  /* 0xff80000018188808 */ /* 0x000fe60004800000 */
[----:B------:R-:W2:Y:S01]  /*42f0*/  MUFU.EX2 R186, R19 ;  /* 0x0000001300ba7308 */ /* 0x000ea20000000800 */
[----:B------:R-:W-:Y:S01]  /*4300*/  @!P0 ISETP.GE.AND P1, PT, R8, R102, PT ;  /* 0x000000660800820c */ /* 0x000fe20003f26270 */
[--C-:B------:R-:W-:Y:S03]  /*4310*/  FFMA.FTZ R24, R24, UR5, -R108.reuse ;  /* 0x0000000518187c23 */ /* 0x100fe6000801086c */
[----:B------:R-:W-:Y:S02]  /*4320*/  @!P0 FSEL R25, R25, -INF , !P1 ;  /* 0xff80000019198808 */ /* 0x000fe40004800000 */
[-C--:B------:R-:W-:Y:S03]  /*4330*/  @!P0 ISETP.GE.AND P1, PT, R9, R100.reuse, PT ;  /* 0x000000640900820c */ /* 0x080fe60003f26270 */
[----:B------:R-:W-:Y:S01]  /*4340*/  MUFU.EX2 R212, R15 ;  /* 0x0000000f00d47308 */ /* 0x000fe20000000800 */
[--C-:B------:R-:W-:Y:S01]  /*4350*/  FFMA.FTZ R25, R25, UR5, -R108.reuse ;  /* 0x0000000519197c23 */ /* 0x100fe2000801086c */
[----:B------:R-:W-:Y:S02]  /*4360*/  @!P0 FSEL R26, R26, -INF , !P1 ;  /* 0xff8000001a1a8808 */ /* 0x000fe40004800000 */
[----:B------:R-:W-:Y:S02]  /*4370*/  @!P0 ISETP.GE.AND P1, PT, R8, R100, PT ;  /* 0x000000640800820c */ /* 0x000fe40003f26270 */
[----:B------:R-:W4:Y:S04]  /*4380*/  LDSM.16.M88.4 R8, [R150+0x6800] ;  /* 0x006800009608783b */ /* 0x000f280000000200 */
[----:B------:R-:W-:Y:S01]  /*4390*/  MUFU.EX2 R233, R20 ;  /* 0x0000001400e97308 */ /* 0x000fe20000000800 */
[----:B------:R-:W-:Y:S01]  /*43a0*/  @!P0 FSEL R27, R27, -INF , !P1 ;  /* 0xff8000001b1b8808 */ /* 0x000fe20004800000 */
[--C-:B------:R-:W-:Y:S01]  /*43b0*/  FFMA.FTZ R26, R26, UR5, -R101.reuse ;  /* 0x000000051a1a7c23 */ /* 0x100fe20008010865 */
[-C--:B------:R-:W-:Y:S03]  /*43c0*/  @!P0 ISETP.GE.AND P1, PT, R5, R102.reuse, PT ;  /* 0x000000660500820c */ /* 0x080fe60003f26270 */
[--C-:B------:R-:W-:Y:S01]  /*43d0*/  FFMA.FTZ R27, R27, UR5, -R101.reuse ;  /* 0x000000051b1b7c23 */ /* 0x100fe20008010865 */
[----:B------:R-:W-:Y:S03]  /*43e0*/  @!P0 FSEL R28, R28, -INF , !P1 ;  /* 0xff8000001c1c8808 */ /* 0x000fe60004800000 */
[----:B------:R-:W-:Y:S01]  /*43f0*/  MUFU.EX2 R232, R21 ;  /* 0x0000001500e87308 */ /* 0x000fe20000000800 */
[----:B------:R-:W-:Y:S01]  /*4400*/  @!P0 ISETP.GE.AND P1, PT, R4, R102, PT ;  /* 0x000000660400820c */ /* 0x000fe20003f26270 */
[--C-:B------:R-:W-:Y:S03]  /*4410*/  FFMA.FTZ R28, R28, UR5, -R108.reuse ;  /* 0x000000051c1c7c23 */ /* 0x100fe6000801086c */
[----:B------:R-:W-:Y:S02]  /*4420*/  @!P0 FSEL R29, R29, -INF , !P1 ;  /* 0xff8000001d1d8808 */ /* 0x000fe40004800000 */
[-C--:B------:R-:W-:Y:S03]  /*4430*/  @!P0 ISETP.GE.AND P1, PT, R5, R100.reuse, PT ;  /* 0x000000640500820c */ /* 0x080fe60003f26270 */
[----:B------:R-:W-:Y:S01]  /*4440*/  MUFU.EX2 R183, R22 ;  /* 0x0000001600b77308 */ /* 0x000fe20000000800 */
[--C-:B------:R-:W-:Y:S01]  /*4450*/  FFMA.FTZ R29, R29, UR5, -R108.reuse ;  /* 0x000000051d1d7c23 */ /* 0x100fe2000801086c */
[----:B------:R-:W-:Y:S02]  /*4460*/  @!P0 FSEL R30, R30, -INF , !P1 ;  /* 0xff8000001e1e8808 */ /* 0x000fe40004800000 */
[----:B------:R-:W-:Y:S06]  /*4470*/  @!P0 ISETP.GE.AND P1, PT, R4, R100, PT ;  /* 0x000000640400820c */ /* 0x000fec0003f26270 */
[----:B------:R-:W-:Y:S01]  /*4480*/  MUFU.EX2 R182, R23 ;  /* 0x0000001700b67308 */ /* 0x000fe20000000800 */
[----:B------:R-:W-:Y:S01]  /*4490*/  @!P0 FSEL R31, R31, -INF , !P1 ;  /* 0xff8000001f1f8808 */ /* 0x000fe20004800000 */
[--C-:B------:R-:W-:Y:S01]  /*44a0*/  FFMA.FTZ R30, R30, UR5, -R101.reuse ;  /* 0x000000051e1e7c23 */ /* 0x100fe20008010865 */
[-C--:B------:R-:W-:Y:S03]  /*44b0*/  @!P0 ISETP.GE.AND P1, PT, R5, R162.reuse, PT ;  /* 0x000000a20500820c */ /* 0x080fe60003f26270 */
[----:B------:R-:W-:Y:S01]  /*44c0*/  FFMA.FTZ R31, R31, UR5, -R101 ;  /* 0x000000051f1f7c23 */ /* 0x000fe20008010865 */
[----:B------:R-:W-:Y:S03]  /*44d0*/  @!P0 FSEL R32, R32, -INF , !P1 ;  /* 0xff80000020208808 */ /* 0x000fe60004800000 */
[----:B------:R-:W-:Y:S01]  /*44e0*/  MUFU.EX2 R199, R26 ;  /* 0x0000001a00c77308 */ /* 0x000fe20000000800 */
[-C--:B------:R-:W-:Y:S01]  /*44f0*/  @!P0 ISETP.GE.AND P1, PT, R4, R162.reuse, PT ;  /* 0x000000a20400820c */ /* 0x080fe20003f26270 */
[--C-:B------:R-:W-:Y:S03]  /*4500*/  FFMA.FTZ R32, R32, UR5, -R163.reuse ;  /* 0x0000000520207c23 */ /* 0x100fe600080108a3 */
[----:B------:R-:W-:Y:S01]  /*4510*/  @!P0 FSEL R33, R33, -INF , !P1 ;  /* 0xff80000021218808 */ /* 0x000fe20004800000 */
[-C--:B----4-:R-:W-:Y:S04]  /*4520*/  HMMA.16816.F32 R36, R104, R8.reuse, R36 ;  /* 0x000000086824723c */ /* 0x090fe80000001824 */
[----:B------:R-:W-:Y:S01]  /*4530*/  MUFU.EX2 R231, R32 ;  /* 0x0000002000e77308 */ /* 0x000fe20000000800 */
[-C--:B------:R-:W-:Y:S01]  /*4540*/  @!P0 ISETP.GE.AND P1, PT, R5, R103.reuse, PT ;  /* 0x000000670500820c */ /* 0x080fe20003f26270 */
[----:B------:R-:W-:Y:S02]  /*4550*/  @!P0 VIADD R5, R0, 0x20 ;  /* 0x0000002000058836 */ /* 0x000fe40000000000 */
[----:B------:R-:W-:Y:S01]  /*4560*/  FFMA.FTZ R33, R33, UR5, -R163 ;  /* 0x0000000521217c23 */ /* 0x000fe200080108a3 */
[C---:B------:R-:W-:Y:S05]  /*4570*/  HMMA.16816.F32 R40, R112.reuse, R8, R40 ;  /* 0x000000087028723c */ /* 0x040fea0000001828 */
[----:B------:R-:W-:Y:S01]  /*4580*/  MUFU.EX2 R230, R33 ;  /* 0x0000002100e67308 */ /* 0x000fe20000000800 */
[----:B------:R-:W-:Y:S01]  /*4590*/  @!P0 FSEL R34, R34, -INF , !P1 ;  /* 0xff80000022228808 */ /* 0x000fe20004800000 */
[-C--:B------:R-:W-:Y:S03]  /*45a0*/  HMMA.16816.F32 R44, R112, R10.reuse, R44 ;  /* 0x0000000a702c723c */ /* 0x080fe6000000182c */
[-C--:B------:R-:W-:Y:S05]  /*45b0*/  @!P0 ISETP.GE.AND P1, PT, R4, R103.reuse, PT ;  /* 0x000000670400820c */ /* 0x080fea0003f26270 */
[----:B------:R-:W-:Y:S03]  /*45c0*/  MUFU.EX2 R198, R27 ;  /* 0x0000001b00c67308 */ /* 0x000fe60000000800 */
[----:B------:R-:W-:Y:S01]  /*45d0*/  @!P0 VIADD R4, R0, 0x21 ;  /* 0x0000002100048836 */ /* 0x000fe20000000000 */
[----:B------:R-:W-:Y:S01]  /*45e0*/  @!P0 FSEL R35, R35, -INF , !P1 ;  /* 0xff80000023238808 */ /* 0x000fe20004800000 */
[C---:B------:R-:W-:Y:S04]  /*45f0*/  HMMA.16816.F32 R48, R104.reuse, R10, R48 ;  /* 0x0000000a6830723c */ /* 0x040fe80000001830 */
[----:B------:R-:W-:Y:S01]  /*4600*/  @!P0 ISETP.GE.AND P1, PT, R5, R162, PT ;  /* 0x000000a20500820c */ /* 0x000fe20003f26270 */
[----:B------:R-:W-:Y:S01]  /*4610*/  MUFU.EX2 R193, R24 ;  /* 0x0000001800c17308 */ /* 0x000fe20000000800 */
[----:B------:R-:W-:Y:S01]  /*4620*/  @!P0 ISETP.GE.AND P2, PT, R4, R102, PT ;  /* 0x000000660400820c */ /* 0x000fe20003f46270 */
[--C-:B------:R-:W-:Y:S01]  /*4630*/  FFMA.FTZ R34, R34, UR5, -R109.reuse ;  /* 0x0000000522227c23 */ /* 0x100fe2000801086d */
[----:B------:R-:W-:Y:S02]  /*4640*/  @!P0 FSEL R36, R36, -INF , !P1 ;  /* 0xff80000024248808 */ /* 0x000fe40004800000 */
[----:B------:R-:W-:Y:S01]  /*4650*/  @!P0 ISETP.GE.AND P1, PT, R4, R162, PT ;  /* 0x000000a20400820c */ /* 0x000fe20003f26270 */
[----:B------:R-:W-:Y:S01]  /*4660*/  FFMA.FTZ R35, R35, UR5, -R109 ;  /* 0x0000000523237c23 */ /* 0x000fe2000801086d */
[----:B------:R-:W-:Y:S03]  /*4670*/  @!P0 FSEL R41, R41, -INF , !P2 ;  /* 0xff80000029298808 */ /* 0x000fe60005000000 */
[----:B------:R-:W-:Y:S01]  /*4680*/  MUFU.EX2 R176, R34 ;  /* 0x0000002200b07308 */ /* 0x000fe20000000800 */
[----:B------:R-:W-:Y:S01]  /*4690*/  @!P0 FSEL R37, R37, -INF , !P1 ;  /* 0xff80000025258808 */ /* 0x000fe20004800000 */
[--C-:B------:R-:W-:Y:S01]  /*46a0*/  FFMA.FTZ R36, R36, UR5, -R163.reuse ;  /* 0x0000000524247c23 */ /* 0x100fe200080108a3 */
[-C--:B------:R-:W-:Y:S01]  /*46b0*/  @!P0 ISETP.GE.AND P1, PT, R5, R103.reuse, PT ;  /* 0x000000670500820c */ /* 0x080fe20003f26270 */
[--C-:B------:R-:W-:Y:S01]  /*46c0*/  FFMA.FTZ R41, R41, UR5, -R108.reuse ;  /* 0x0000000529297c23 */ /* 0x100fe2000801086c */
[----:B------:R-:W-:Y:S01]  /*46d0*/  @!P0 ISETP.GE.AND P2, PT, R5, R100, PT ;  /* 0x000000640500820c */ /* 0x000fe20003f46270 */
[----:B------:R-:W-:Y:S01]  /*46e0*/  FFMA.FTZ R37, R37, UR5, -R163 ;  /* 0x0000000525257c23 */ /* 0x000fe200080108a3 */
[----:B------:R-:W-:Y:S03]  /*46f0*/  @!P0 FSEL R38, R38, -INF , !P1 ;  /* 0xff80000026268808 */ /* 0x000fe60004800000 */
[----:B------:R-:W-:Y:S01]  /*4700*/  MUFU.EX2 R175, R35 ;  /* 0x0000002300af7308 */ /* 0x000fe20000000800 */
[-C--:B------:R-:W-:Y:S02]  /*4710*/  @!P0 ISETP.GE.AND P1, PT, R4, R103.reuse, PT ;  /* 0x000000670400820c */ /* 0x080fe40003f26270 */
[----:B------:R-:W-:Y:S01]  /*4720*/  @!P0 FSEL R42, R42, -INF , !P2 ;  /* 0xff8000002a2a8808 */ /* 0x000fe20005000000 */
[----:B------:R-:W-:Y:S01]  /*4730*/  FFMA.FTZ R38, R38, UR5, -R109 ;  /* 0x0000000526267c23 */ /* 0x000fe2000801086d */
[----:B------:R-:W-:Y:S02]  /*4740*/  @!P0 FSEL R39, R39, -INF , !P1 ;  /* 0xff80000027278808 */ /* 0x000fe40004800000 */
[----:B------:R-:W-:Y:S03]  /*4750*/  @!P0 ISETP.GE.AND P1, PT, R5, R102, PT ;  /* 0x000000660500820c */ /* 0x000fe60003f26270 */
[----:B------:R-:W-:Y:S01]  /*4760*/  MUFU.EX2 R192, R25 ;  /* 0x0000001900c07308 */ /* 0x000fe20000000800 */
[----:B------:R-:W-:Y:S01]  /*4770*/  FFMA.FTZ R42, R42, UR5, -R101 ;  /* 0x000000052a2a7c23 */ /* 0x000fe20008010865 */
[----:B------:R-:W-:Y:S01]  /*4780*/  FFMA.FTZ R39, R39, UR5, -R109 ;  /* 0x0000000527277c23 */ /* 0x000fe2000801086d */
[----:B------:R-:W-:Y:S02]  /*4790*/  @!P0 FSEL R40, R40, -INF , !P1 ;  /* 0xff80000028288808 */ /* 0x000fe40004800000 */
[----:B------:R-:W-:Y:S05]  /*47a0*/  IADD3 R8, P1, R247, UR14, RZ ;  /* 0x0000000ef7087c10 */ /* 0x000fea000ff3e0ff */
[----:B------:R-:W-:Y:S01]  /*47b0*/  MUFU.EX2 R189, R28 ;  /* 0x0000001c00bd7308 */ /* 0x000fe20000000800 */
[----:B------:R-:W-:Y:S01]  /*47c0*/  IADD3.X R9, R246, UR13, RZ, P1, !PT ;  /* 0x0000000df6097c10 */ /* 0x000fe20008ffe4ff */
[--C-:B------:R-:W-:Y:S01]  /*47d0*/  FFMA.FTZ R40, R40, UR5, -R108.reuse ;  /* 0x0000000528287c23 */ /* 0x100fe2000801086c */
[----:B------:R-:W-:Y:S02]  /*47e0*/  @!P0 ISETP.GE.AND P1, PT, R4, R100, PT ;  /* 0x000000640400820c */ /* 0x000fe40003f26270 */
[----:B------:R-:W4:Y:S02]  /*47f0*/  LDSM.16.M88.4 R4, [R150+0x6c00] ;  /* 0x006c00009604783b */ /* 0x000f240000000200 */
[----:B------:R-:W-:Y:S03]  /*4800*/  @!P0 FSEL R43, R43, -INF , !P1 ;  /* 0xff8000002b2b8808 */ /* 0x000fe60004800000 */
[----:B------:R-:W-:Y:S01]  /*4810*/  MUFU.EX2 R188, R29 ;  /* 0x0000001d00bc7308 */ /* 0x000fe20000000800 */
[-C--:B------:R-:W-:Y:S01]  /*4820*/  @!P0 ISETP.GE.AND P1, PT, R13, R102.reuse, PT ;  /* 0x000000660d00820c */ /* 0x080fe20003f26270 */
[--C-:B------:R-:W-:Y:S03]  /*4830*/  FFMA.FTZ R43, R43, UR5, -R101.reuse ;  /* 0x000000052b2b7c23 */ /* 0x100fe60008010865 */
[----:B------:R-:W-:Y:S01]  /*4840*/  @!P0 FSEL R44, R44, -INF , !P1 ;  /* 0xff8000002c2c8808 */ /* 0x000fe20004800000 */
[----:B------:R-:W2:Y:S01]  /*4850*/  LDG.E R165, desc[UR8][R8.64] ;  /* 0x0000000808a57981 */ /* 0x000ea2000c1e1900 */
[----:B------:R-:W-:Y:S03]  /*4860*/  @!P0 ISETP.GE.AND P1, PT, R12, R102, PT ;  /* 0x000000660c00820c */ /* 0x000fe60003f26270 */
[----:B------:R-:W-:Y:S01]  /*4870*/  MUFU.EX2 R197, R30 ;  /* 0x0000001e00c57308 */ /* 0x000fe20000000800 */
[----:B------:R-:W2:Y:S01]  /*4880*/  LDG.E R164, desc[UR8][R8.64+0x20] ;  /* 0x0000200808a47981 */ /* 0x000ea2000c1e1900 */
[----:B------:R-:W-:Y:S01]  /*4890*/  @!P0 FSEL R45, R45, -INF , !P1 ;  /* 0xff8000002d2d8808 */ /* 0x000fe20004800000 */
[--C-:B------:R-:W-:Y:S01]  /*48a0*/  FFMA.FTZ R44, R44, UR5, -R108.reuse ;  /* 0x000000052c2c7c23 */ /* 0x100fe2000801086c */
[-C--:B------:R-:W-:Y:S01]  /*48b0*/  @!P0 ISETP.GE.AND P1, PT, R13, R100.reuse, PT ;  /* 0x000000640d00820c */ /* 0x080fe20003f26270 */
[----:B------:R-:W5:Y:S05]  /*48c0*/  LDG.E R111, desc[UR8][R8.64+0x100] ;  /* 0x00010008086f7981 */ /* 0x000f6a000c1e1900 */
[----:B------:R-:W-:Y:S01]  /*48d0*/  MUFU.EX2 R196, R31 ;  /* 0x0000001f00c47308 */ /* 0x000fe20000000800 */
[----:B------:R-:W-:Y:S01]  /*48e0*/  @!P0 FSEL R46, R46, -INF , !P1 ;  /* 0xff8000002e2e8808 */ /* 0x000fe20004800000 */
[----:B------:R3:W5:Y:S01]  /*48f0*/  LDG.E R110, desc[UR8][R8.64+0x120] ;  /* 0x00012008086e7981 */ /* 0x000762000c1e1900 */
[----:B------:R-:W-:Y:S01]  /*4900*/  @!P0 ISETP.GE.AND P1, PT, R12, R100, PT ;  /* 0x000000640c00820c */ /* 0x000fe20003f26270 */
[--C-:B------:R-:W-:Y:S02]  /*4910*/  FFMA.FTZ R45, R45, UR5, -R108.reuse ;  /* 0x000000052d2d7c23 */ /* 0x100fe4000801086c */
[--C-:B------:R-:W-:Y:S01]  /*4920*/  FFMA.FTZ R46, R46, UR5, -R101.reuse ;  /* 0x000000052e2e7c23 */ /* 0x100fe20008010865 */
[----:B------:R-:W-:Y:S03]  /*4930*/  @!P0 FSEL R47, R47, -INF , !P1 ;  /* 0xff8000002f2f8808 */ /* 0x000fe60004800000 */
[----:B------:R-:W-:Y:S01]  /*4940*/  MUFU.EX2 R229, R36 ;  /* 0x0000002400e57308 */ /* 0x000fe20000000800 */
[-C--:B------:R-:W-:Y:S01]  /*4950*/  @!P0 ISETP.GE.AND P1, PT, R13, R162.reuse, PT ;  /* 0x000000a20d00820c */ /* 0x080fe20003f26270 */
[----:B------:R-:W-:Y:S03]  /*4960*/  FFMA.FTZ R47, R47, UR5, -R101 ;  /* 0x000000052f2f7c23 */ /* 0x000fe60008010865 */
[----:B------:R-:W-:Y:S02]  /*4970*/  @!P0 FSEL R48, R48, -INF , !P1 ;  /* 0xff80000030308808 */ /* 0x000fe40004800000 */
[-C--:B------:R-:W-:Y:S03]  /*4980*/  @!P0 ISETP.GE.AND P1, PT, R12, R162.reuse, PT ;  /* 0x000000a20c00820c */ /* 0x080fe60003f26270 */
[----:B------:R-:W-:Y:S01]  /*4990*/  MUFU.EX2 R228, R37 ;  /* 0x0000002500e47308 */ /* 0x000fe20000000800 */
[--C-:B------:R-:W-:Y:S01]  /*49a0*/  FFMA.FTZ R48, R48, UR5, -R163.reuse ;  /* 0x0000000530307c23 */ /* 0x100fe200080108a3 */
[----:B------:R-:W-:Y:S01]  /*49b0*/  @!P0 FSEL R49, R49, -INF , !P1 ;  /* 0xff80000031318808 */ /* 0x000fe20004800000 */
[-C--:B----4-:R-:W-:Y:S07]  /*49c0*/  HMMA.16816.F32 R52, R104, R4.reuse, R52 ;  /* 0x000000046834723c */ /* 0x090fee0000001834 */
[----:B------:R-:W-:Y:S01]  /*49d0*/  MUFU.EX2 R174, R38 ;  /* 0x0000002600ae7308 */ /* 0x000fe20000000800 */
[-C--:B------:R-:W-:Y:S03]  /*49e0*/  @!P0 ISETP.GE.AND P1, PT, R13, R103.reuse, PT ;  /* 0x000000670d00820c */ /* 0x080fe60003f26270 */
[----:B------:R-:W-:Y:S01]  /*49f0*/  FFMA.FTZ R49, R49, UR5, -R163 ;  /* 0x0000000531317c23 */ /* 0x000fe200080108a3 */
[----:B---3--:R-:W-:Y:S01]  /*4a00*/  @!P0 VIADD R9, R0, 0x30 ;  /* 0x0000003000098836 */ /* 0x008fe20000000000 */
[C---:B------:R-:W-:Y:S04]  /*4a10*/  HMMA.16816.F32 R56, R112.reuse, R4, R56 ;  /* 0x000000047038723c */ /* 0x040fe80000001838 */
[----:B------:R-:W-:Y:S01]  /*4a20*/  MUFU.EX2 R173, R39 ;  /* 0x0000002700ad7308 */ /* 0x000fe20000000800 */
[----:B------:R-:W-:Y:S01]  /*4a30*/  @!P0 FSEL R50, R50, -INF , !P1 ;  /* 0xff80000032328808 */ /* 0x000fe20004800000 */
[----:B------:R-:W-:Y:S01]  /*4a40*/  @!P0 VIADD R8, R0, 0x31 ;  /* 0x0000003100088836 */ /* 0x000fe20000000000 */
[----:B------:R-:W-:Y:S01]  /*4a50*/  @!P0 ISETP.GE.AND P1, PT, R12, R103, PT ;  /* 0x000000670c00820c */ /* 0x000fe20003f26270 */
[-C--:B------:R-:W-:Y:S03]  /*4a60*/  HMMA.16816.F32 R60, R112, R6.reuse, R60 ;  /* 0x00000006703c723c */ /* 0x080fe6000000183c */
[----:B------:R-:W-:Y:S03]  /*4a70*/  @!P0 FSEL R51, R51, -INF , !P1 ;  /* 0xff80000033338808 */ /* 0x000fe60004800000 */
[----:B------:R-:W-:Y:S01]  /*4a80*/  MUFU.EX2 R226, R48 ;  /* 0x0000003000e27308 */ /* 0x000fe20000000800 */
[----:B------:R-:W-:Y:S01]  /*4a90*/  @!P0 ISETP.GE.AND P1, PT, R9, R162, PT ;  /* 0x000000a20900820c */ /* 0x000fe20003f26270 */
[----:B------:R-:W-:Y:S04]  /*4aa0*/  HMMA.16816.F32 R64, R104, R6, R64 ;  /* 0x000000066840723c */ /* 0x000fe80000001840 */
[----:B------:R-:W-:Y:S01]  /*4ab0*/  @!P0 ISETP.GE.AND P4, PT, R8, R100, PT ;  /* 0x000000640800820c */ /* 0x000fe20003f86270 */
[----:B------:R-:W-:Y:S03]  /*4ac0*/  @!P0 VIADD R4, R0, 0x38 ;  /* 0x0000003800048836 */ /* 0x000fe60000000000 */
[----:B------:R-:W3:Y:S03]  /*4ad0*/  MUFU.EX2 R225, R49 ;  /* 0x0000003100e17308 */ /* 0x000ee60000000800 */
[----:B------:R-:W-:Y:S01]  /*4ae0*/  @!P0 FSEL R52, R52, -INF , !P1 ;  /* 0xff80000034348808 */ /* 0x000fe20004800000 */
[----:B------:R-:W-:Y:S01]  /*4af0*/  @!P0 VIADD R0, R0, 0x39 ;  /* 0x0000003900008836 */ /* 0x000fe20000000000 */
[----:B------:R-:W-:Y:S02]  /*4b00*/  @!P0 ISETP.GE.AND P1, PT, R8, R162, PT ;  /* 0x000000a20800820c */ /* 0x000fe40003f26270 */
[----:B------:R-:W-:Y:S01]  /*4b10*/  F2FP.F16.F32.PACK_AB R6, R238, R239 ;  /* 0x000000efee06723e */ /* 0x000fe200000000ff */
[--C-:B------:R-:W-:Y:S01]  /*4b20*/  FFMA.FTZ R50, R50, UR5, -R109.reuse ;  /* 0x0000000532327c23 */ /* 0x100fe2000801086d */
[----:B------:R-:W-:Y:S01]  /*4b30*/  @!P0 FSEL R53, R53, -INF , !P1 ;  /* 0xff80000035358808 */ /* 0x000fe20004800000 */
[----:B------:R-:W-:Y:S01]  /*4b40*/  MUFU.EX2 R181, R40 ;  /* 0x0000002800b57308 */ /* 0x000fe20000000800 */
[----:B------:R-:W-:Y:S01]  /*4b50*/  @!P0 ISETP.GE.AND P1, PT, R9, R103, PT ;  /* 0x000000670900820c */ /* 0x000fe20003f26270 */
[----:B------:R-:W-:Y:S01]  /*4b60*/  STS [R210+0x10000], R6 ;  /* 0x01000006d2007388 */ /* 0x000fe20000000800 */
[----:B------:R-:W-:Y:S01]  /*4b70*/  F2FP.F16.F32.PACK_AB R5, R194, R195 ;  /* 0x000000c3c205723e */ /* 0x000fe200000000ff */
[----:B------:R-:W-:Y:S01]  /*4b80*/  FFMA.FTZ R51, R51, UR5, -R109 ;  /* 0x0000000533337c23 */ /* 0x000fe2000801086d */
[----:B------:R-:W-:Y:S01]  /*4b90*/  @!P0 FSEL R54, R54, -INF , !P1 ;  /* 0xff80000036368808 */ /* 0x000fe20004800000 */
[--C-:B------:R-:W-:Y:S01]  /*4ba0*/  FFMA.FTZ R52, R52, UR5, -R163.reuse ;  /* 0x0000000534347c23 */ /* 0x100fe200080108a3 */
[-C--:B------:R-:W-:Y:S03]  /*4bb0*/  @!P0 ISETP.GE.AND P1, PT, R8, R103.reuse, PT ;  /* 0x000000670800820c */ /* 0x080fe60003f26270 */
[----:B------:R-:W-:Y:S01]  /*4bc0*/  MUFU.EX2 R170, R50 ;  /* 0x0000003200aa7308 */ /* 0x000fe20000000800 */
[-C--:B------:R-:W-:Y:S01]  /*4bd0*/  @!P0 ISETP.GE.AND P3, PT, R4, R102.reuse, PT ;  /* 0x000000660400820c */ /* 0x080fe20003f66270 */
[----:B------:R4:W-:Y:S01]  /*4be0*/  STS [R210+0x10400], R5 ;  /* 0x01040005d2007388 */ /* 0x0009e20000000800 */
[----:B------:R-:W-:Y:S01]  /*4bf0*/  @!P0 FSEL R55, R55, -INF , !P1 ;  /* 0xff80000037378808 */ /* 0x000fe20004800000 */
[----:B------:R-:W-:Y:S01]  /*4c00*/  FFMA.FTZ R53, R53, UR5, -R163 ;  /* 0x0000000535357c23 */ /* 0x000fe200080108a3 */
[-C--:B------:R-:W-:Y:S01]  /*4c10*/  @!P0 ISETP.GE.AND P1, PT, R9, R102.reuse, PT ;  /* 0x000000660900820c */ /* 0x080fe20003f26270 */
[--C-:B------:R-:W-:Y:S01]  /*4c20*/  FFMA.FTZ R54, R54, UR5, -R109.reuse ;  /* 0x0000000536367c23 */ /* 0x100fe2000801086d */
[----:B------:R-:W-:Y:S03]  /*4c30*/  @!P0 FSEL R59, R59, -INF , !P4 ;  /* 0xff8000003b3b8808 */ /* 0x000fe60006000000 */
[----:B------:R-:W-:Y:S01]  /*4c40*/  MUFU.EX2 R169, R51 ;  /* 0x0000003300a97308 */ /* 0x000fe20000000800 */
[----:B------:R-:W-:Y:S01]  /*4c50*/  @!P0 FSEL R56, R56, -INF , !P1 ;  /* 0xff80000038388808 */ /* 0x000fe20004800000 */
[----:B------:R-:W-:Y:S01]  /*4c60*/  FFMA.FTZ R55, R55, UR5, -R109 ;  /* 0x0000000537377c23 */ /* 0x000fe2000801086d */
[----:B------:R-:W-:Y:S01]  /*4c70*/  @!P0 ISETP.GE.AND P1, PT, R8, R102, PT ;  /* 0x000000660800820c */ /* 0x000fe20003f26270 */
[--C-:B------:R-:W-:Y:S01]  /*4c80*/  FFMA.FTZ R59, R59, UR5, -R101.reuse ;  /* 0x000000053b3b7c23 */ /* 0x100fe20008010865 */
[-C--:B------:R-:W-:Y:S01]  /*4c90*/  @!P0 ISETP.GE.AND P2, PT, R4, R100.reuse, PT ;  /* 0x000000640400820c */ /* 0x080fe20003f46270 */
[--C-:B------:R-:W-:Y:S01]  /*4ca0*/  FFMA.FTZ R56, R56, UR5, -R108.reuse ;  /* 0x0000000538387c23 */ /* 0x100fe2000801086c */
[----:B------:R-:W-:Y:S03]  /*4cb0*/  @!P0 FSEL R57, R57, -INF , !P1 ;  /* 0xff80000039398808 */ /* 0x000fe60004800000 */
[----:B------:R-:W-:Y:S01]  /*4cc0*/  MUFU.EX2 R180, R41 ;  /* 0x0000002900b47308 */ /* 0x000fe20000000800 */
[----:B------:R-:W-:Y:S01]  /*4cd0*/  @!P0 ISETP.GE.AND P1, PT, R9, R100, PT ;  /* 0x000000640900820c */ /* 0x000fe20003f26270 */
[----:B------:R-:W-:Y:S01]  /*4ce0*/  IMAD.U32 R104, RZ, RZ, UR4 ;  /* 0x00000004ff687e24 */ /* 0x000fe2000f8e00ff */
[----:B------:R-:W-:Y:S01]  /*4cf0*/  @!P0 ISETP.GE.AND P4, PT, R4, R103, PT ;  /* 0x000000670400820c */ /* 0x000fe20003f86270 */
[--C-:B------:R-:W-:Y:S01]  /*4d00*/  FFMA.FTZ R57, R57, UR5, -R108.reuse ;  /* 0x0000000539397c23 */ /* 0x100fe2000801086c */
[----:B------:R-:W-:Y:S02]  /*4d10*/  @!P0 FSEL R58, R58, -INF , !P1 ;  /* 0xff8000003a3a8808 */ /* 0x000fe40004800000 */
[----:B------:R-:W-:Y:S03]  /*4d20*/  @!P0 ISETP.GE.AND P1, PT, R0, R102, PT ;  /* 0x000000660000820c */ /* 0x000fe60003f26270 */
[----:B------:R-:W-:Y:S01]  /*4d30*/  MUFU.EX2 R191, R42 ;  /* 0x0000002a00bf7308 */ /* 0x000fe20000000800 */
[----:B------:R-:W-:Y:S01]  /*4d40*/  @!P0 ISETP.GE.AND P6, PT, R4, R162, PT ;  /* 0x000000a20400820c */ /* 0x000fe20003fc6270 */
[----:B------:R-:W-:Y:S01]  /*4d50*/  FFMA.FTZ R58, R58, UR5, -R101 ;  /* 0x000000053a3a7c23 */ /* 0x000fe20008010865 */
[----:B-1----:R-:W-:Y:S02]  /*4d60*/  F2FP.F16.F32.PACK_AB R4, R236, R237 ;  /* 0x000000edec04723e */ /* 0x002fe400000000ff */
[----:B------:R-:W-:Y:S02]  /*4d70*/  @!P0 FSEL R61, R61, -INF , !P1 ;  /* 0xff8000003d3d8808 */ /* 0x000fe40004800000 */
[----:B------:R-:W-:Y:S01]  /*4d80*/  @!P0 FSEL R60, R60, -INF , !P3 ;  /* 0xff8000003c3c8808 */ /* 0x000fe20005800000 */
[----:B------:R1:W-:Y:S01]  /*4d90*/  STS [R209+0x10000], R4 ;  /* 0x01000004d1007388 */ /* 0x0003e20000000800 */
[C---:B------:R-:W-:Y:S01]  /*4da0*/  @!P0 ISETP.GE.AND P3, PT, R0.reuse, R103, PT ;  /* 0x000000670000820c */ /* 0x040fe20003f66270 */
[----:B------:R-:W-:Y:S01]  /*4db0*/  MUFU.EX2 R190, R43 ;  /* 0x0000002b00be7308 */ /* 0x000fe20000000800 */
[----:B------:R-:W-:Y:S01]  /*4dc0*/  @!P0 ISETP.GE.AND P1, PT, R0, R100, PT ;  /* 0x000000640000820c */ /* 0x000fe20003f26270 */
[--C-:B------:R-:W-:Y:S01]  /*4dd0*/  FFMA.FTZ R60, R60, UR5, -R108.reuse ;  /* 0x000000053c3c7c23 */ /* 0x100fe2000801086c */
[----:B------:R-:W-:Y:S01]  /*4de0*/  @!P0 ISETP.GE.AND P5, PT, R0, R162, PT ;  /* 0x000000a20000820c */ /* 0x000fe20003fa6270 */
[----:B------:R-:W-:Y:S01]  /*4df0*/  FFMA.FTZ R108, R61, UR5, -R108 ;  /* 0x000000053d6c7c23 */ /* 0x000fe2000801086c */
[----:B--2---:R-:W-:Y:S02]  /*4e00*/  F2FP.F16.F32.PACK_AB R0, R186, R187 ;  /* 0x000000bbba00723e */ /* 0x004fe400000000ff */
[----:B----4-:R-:W-:Y:S03]  /*4e10*/  F2FP.F16.F32.PACK_AB R5, R200, R201 ;  /* 0x000000c9c805723e */ /* 0x010fe600000000ff */
[----:B------:R-:W-:Y:S01]  /*4e20*/  MUFU.EX2 R179, R44 ;  /* 0x0000002c00b37308 */ /* 0x000fe20000000800 */
[----:B---3--:R-:W-:Y:S01]  /*4e30*/  F2FP.F16.F32.PACK_AB R6, R225, R226 ;  /* 0x000000e2e106723e */ /* 0x008fe200000000ff */
[----:B------:R2:W-:Y:S01]  /*4e40*/  STS [R209+0x10400], R0 ;  /* 0x01040000d1007388 */ /* 0x0005e20000000800 */
[----:B------:R-:W-:Y:S02]  /*4e50*/  @!P0 FSEL R64, R64, -INF , !P6 ;  /* 0xff80000040408808 */ /* 0x000fe40007000000 */
[----:B------:R-:W-:Y:S02]  /*4e60*/  @!P0 FSEL R65, R65, -INF , !P5 ;  /* 0xff80000041418808 */ /* 0x000fe40006800000 */
[----:B------:R-:W-:Y:S03]  /*4e70*/  @!P0 FSEL R66, R66, -INF , !P4 ;  /* 0xff80000042428808 */ /* 0x000fe60006000000 */
[----:B------:R-:W3:Y:S01]  /*4e80*/  MUFU.EX2 R178, R45 ;  /* 0x0000002d00b27308 */ /* 0x000ee20000000800 */
[--C-:B------:R-:W-:Y:S01]  /*4e90*/  FFMA.FTZ R64, R64, UR5, -R163.reuse ;  /* 0x0000000540407c23 */ /* 0x100fe200080108a3 */
[----:B------:R-:W-:Y:S01]  /*4ea0*/  FFMA.FTZ R163, R65, UR5, -R163 ;  /* 0x0000000541a37c23 */ /* 0x000fe200080108a3 */
[----:B------:R-:W-:Y:S01]  /*4eb0*/  @!P0 FSEL R67, R67, -INF , !P3 ;  /* 0xff80000043438808 */ /* 0x000fe20005800000 */
[--C-:B------:R-:W-:Y:S01]  /*4ec0*/  FFMA.FTZ R66, R66, UR5, -R109.reuse ;  /* 0x0000000542427c23 */ /* 0x100fe2000801086d */
[----:B------:R-:W-:Y:S02]  /*4ed0*/  @!P0 FSEL R62, R62, -INF , !P2 ;  /* 0xff8000003e3e8808 */ /* 0x000fe40005000000 */
[----:B-1----:R-:W-:Y:S03]  /*4ee0*/  F2FP.F16.F32.PACK_AB R4, R202, R203 ;  /* 0x000000cbca04723e */ /* 0x002fe600000000ff */
[----:B------:R-:W-:Y:S01]  /*4ef0*/  MUFU.EX2 R185, R46 ;  /* 0x0000002e00b97308 */ /* 0x000fe20000000800 */
[----:B------:R-:W-:Y:S01]  /*4f00*/  FFMA.FTZ R109, R67, UR5, -R109 ;  /* 0x00000005436d7c23 */ /* 0x000fe2000801086d */
[----:B------:R-:W-:Y:S01]  /*4f10*/  @!P0 FSEL R63, R63, -INF , !P1 ;  /* 0xff8000003f3f8808 */ /* 0x000fe20004800000 */
[--C-:B------:R-:W-:Y:S01]  /*4f20*/  FFMA.FTZ R62, R62, UR5, -R101.reuse ;  /* 0x000000053e3e7c23 */ /* 0x100fe20008010865 */
[----:B------:R1:W-:Y:S01]  /*4f30*/  STS [R210+0x12000], R4 ;  /* 0x01200004d2007388 */ /* 0x0003e20000000800 */
[----:B------:R-:W-:Y:S02]  /*4f40*/  IADD3 R104, R154, 0x4000, R104 ;  /* 0x000040009a687810 */ /* 0x000fe40007ffe068 */
[----:B------:R-:W-:Y:S03]  /*4f50*/  FFMA.FTZ R101, R63, UR5, -R101 ;  /* 0x000000053f657c23 */ /* 0x000fe60008010865 */
[----:B------:R-:W4:Y:S01]  /*4f60*/  MUFU.EX2 R184, R47 ;  /* 0x0000002f00b87308 */ /* 0x000f220000000800 */
[----:B---3--:R-:W-:Y:S01]  /*4f70*/  F2FP.F16.F32.PACK_AB R7, R178, R179 ;  /* 0x000000b3b207723e */ /* 0x008fe200000000ff */
[----:B------:R-:W-:Y:S01]  /*4f80*/  IMAD.IADD R104, R104, 0x1, R155 ;  /* 0x0000000168687824 */ /* 0x000fe200078e029b */
[----:B--2---:R-:W-:Y:S02]  /*4f90*/  F2FP.F16.F32.PACK_AB R0, R214, R215 ;  /* 0x000000d7d600723e */ /* 0x004fe400000000ff */
[----:B------:R-:W-:Y:S03]  /*4fa0*/  PLOP3.LUT P1, PT, PT, PT, UP3, 0x80, 0x0 ;  /* 0x000000000000781c */ /* 0x000fe60003f2f038 */
[----:B------:R2:W-:Y:S02]  /*4fb0*/  STS [R210+0x12400], R0 ;  /* 0x01240000d2007388 */ /* 0x0005e40000000800 */
[----:B------:R-:W-:Y:S02]  /*4fc0*/  MUFU.EX2 R222, R52 ;  /* 0x0000003400de7308 */ /* 0x000fe40000000800 */
[----:B------:R3:W-:Y:S08]  /*4fd0*/  STS [R209+0x12000], R5 ;  /* 0x01200005d1007388 */ /* 0x0007f00000000800 */
[----:B------:R-:W4:Y:S01]  /*4fe0*/  MUFU.EX2 R221, R53 ;  /* 0x0000003500dd7308 */ /* 0x000f220000000800 */
[----:B-1----:R-:W-:Y:S09]  /*4ff0*/  F2FP.F16.F32.PACK_AB R4, R212, R213 ;  /* 0x000000d5d404723e */ /* 0x002ff200000000ff */
[----:B------:R-:W-:Y:S01]  /*5000*/  MUFU.EX2 R168, R54 ;  /* 0x0000003600a87308 */ /* 0x000fe20000000800 */
[----:B------:R1:W-:Y:S01]  /*5010*/  STS [R209+0x12400], R4 ;  /* 0x01240004d1007388 */ /* 0x0003e20000000800 */
[----:B--2---:R-:W-:Y:S08]  /*5020*/  F2FP.F16.F32.PACK_AB R0, R232, R233 ;  /* 0x000000e9e800723e */ /* 0x004ff000000000ff */
[----:B------:R-:W2:Y:S01]  /*5030*/  MUFU.EX2 R167, R55 ;  /* 0x0000003700a77308 */ /* 0x000ea20000000800 */
[----:B---3--:R-:W-:Y:S01]  /*5040*/  F2FP.F16.F32.PACK_AB R5, R175, R176 ;  /* 0x000000b0af05723e */ /* 0x008fe200000000ff */
[----:B------:R3:W-:Y:S08]  /*5050*/  STS [R211+0x10000], R0 ;  /* 0x01000000d3007388 */ /* 0x0007f00000000800 */
[----:B------:R-:W-:Y:S10]  /*5060*/  MUFU.EX2 R220, R64 ;  /* 0x0000004000dc7308 */ /* 0x000ff40000000800 */
[----:B------:R-:W2:Y:S01]  /*5070*/  MUFU.EX2 R163, R163 ;  /* 0x000000a300a37308 */ /* 0x000ea20000000800 */
[----:B-1----:R-:W-:Y:S05]  /*5080*/  F2FP.F16.F32.PACK_AB R4, R182, R183 ;  /* 0x000000b7b604723e */ /* 0x002fea00000000ff */
[----:B------:R1:W-:Y:S04]  /*5090*/  STS [R211+0x10400], R4 ;  /* 0x01040004d3007388 */ /* 0x0003e80000000800 */
[----:B------:R-:W-:Y:S01]  /*50a0*/  MUFU.EX2 R112, R108 ;  /* 0x0000006c00707308 */ /* 0x000fe20000000800 */
[----:B------:R4:W-:Y:S01]  /*50b0*/  STS [R208+0x10400], R5 ;  /* 0x01040005d0007388 */ /* 0x0009e20000000800 */
[----:B---3--:R-:W-:Y:S08]  /*50c0*/  F2FP.F16.F32.PACK_AB R0, R230, R231 ;  /* 0x000000e7e600723e */ /* 0x008ff000000000ff */
[----:B------:R-:W-:Y:S01]  /*50d0*/  MUFU.EX2 R108, R66 ;  /* 0x00000042006c7308 */ /* 0x000fe20000000800 */
[----:B------:R3:W-:Y:S09]  /*50e0*/  STS [R208+0x10000], R0 ;  /* 0x01000000d0007388 */ /* 0x0007f20000000800 */
[----:B------:R-:W-:Y:S01]  /*50f0*/  MUFU.EX2 R109, R109 ;  /* 0x0000006d006d7308 */ /* 0x000fe20000000800 */
[----:B-1----:R-:W-:Y:S09]  /*5100*/  F2FP.F16.F32.PACK_AB R4, R192, R193 ;  /* 0x000000c1c004723e */ /* 0x002ff200000000ff */
[----:B------:R-:W-:Y:S01]  /*5110*/  MUFU.EX2 R171, R56 ;  /* 0x0000003800ab7308 */ /* 0x000fe20000000800 */
[----:B----4-:R-:W-:Y:S01]  /*5120*/  F2FP.F16.F32.PACK_AB R5, R196, R197 ;  /* 0x000000c5c405723e */ /* 0x010fe200000000ff */
[----:B------:R1:W-:Y:S08]  /*5130*/  STS [R211+0x12000], R4 ;  /* 0x01200004d3007388 */ /* 0x0003f00000000800 */
[----:B------:R-:W4:Y:S01]  /*5140*/  MUFU.EX2 R115, R57 ;  /* 0x0000003900737308 */ /* 0x000f220000000800 */
[----:B---3--:R-:W-:Y:S05]  /*5150*/  F2FP.F16.F32.PACK_AB R0, R198, R199 ;  /* 0x000000c7c600723e */ /* 0x008fea00000000ff */
[----:B------:R3:W-:Y:S04]  /*5160*/  STS [R211+0x12400], R0 ;  /* 0x01240000d3007388 */ /* 0x0007e80000000800 */
[----:B------:R-:W-:Y:S01]  /*5170*/  MUFU.EX2 R177, R58 ;  /* 0x0000003a00b17308 */ /* 0x000fe20000000800 */
[----:B------:R4:W-:Y:S09]  /*5180*/  STS [R208+0x12400], R5 ;  /* 0x01240005d0007388 */ /* 0x0009f20000000800 */
[----:B------:R-:W2:Y:S01]  /*5190*/  MUFU.EX2 R172, R59 ;  /* 0x0000003b00ac7308 */ /* 0x000ea20000000800 */
[----:B-1----:R-:W-:Y:S09]  /*51a0*/  F2FP.F16.F32.PACK_AB R4, R228, R229 ;  /* 0x000000e5e404723e */ /* 0x002ff200000000ff */
[----:B------:R-:W1:Y:S01]  /*51b0*/  MUFU.EX2 R113, R60 ;  /* 0x0000003c00717308 */ /* 0x000e620000000800 */
[----:B---3--:R-:W-:Y:S09]  /*51c0*/  F2FP.F16.F32.PACK_AB R0, R188, R189 ;  /* 0x000000bdbc00723e */ /* 0x008ff200000000ff */
[----:B------:R-:W-:Y:S01]  /*51d0*/  MUFU.EX2 R162, R62 ;  /* 0x0000003e00a27308 */ /* 0x000fe20000000800 */
[----:B----4-:R-:W-:Y:S01]  /*51e0*/  F2FP.F16.F32.PACK_AB R5, R169, R170 ;  /* 0x000000aaa905723e */ /* 0x010fe200000000ff */
[----:B------:R3:W-:Y:S04]  /*51f0*/  STS [R208+0x12000], R0 ;  /* 0x01200000d0007388 */ /* 0x0007e80000000800 */
[----:B------:R4:W-:Y:S04]  /*5200*/  STS [R205+0x10000], R4 ;  /* 0x01000004cd007388 */ /* 0x0009e80000000800 */
[----:B------:R-:W1:Y:S01]  /*5210*/  MUFU.EX2 R114, R101 ;  /* 0x0000006500727308 */ /* 0x000e620000000800 */
[----:B---3--:R-:W-:Y:S02]  /*5220*/  F2FP.F16.F32.PACK_AB R0, R173, R174 ;  /* 0x000000aead00723e */ /* 0x008fe400000000ff */
[----:B----4-:R-:W-:Y:S03]  /*5230*/  F2FP.F16.F32.PACK_AB R4, R180, R181 ;  /* 0x000000b5b404723e */ /* 0x010fe600000000ff */
[----:B------:R3:W-:Y:S04]  /*5240*/  STS [R205+0x10400], R0 ;  /* 0x01040000cd007388 */ /* 0x0007e80000000800 */
[----:B------:R4:W-:Y:S04]  /*5250*/  STS [R204+0x10000], R6 ;  /* 0x01000006cc007388 */ /* 0x0009e80000000800 */
[----:B------:R2:W-:Y:S04]  /*5260*/  STS [R204+0x10400], R5 ;  /* 0x01040005cc007388 */ /* 0x0005e80000000800 */
[----:B------:R1:W-:Y:S01]  /*5270*/  STS [R205+0x12000], R4 ;  /* 0x01200004cd007388 */ /* 0x0003e20000000800 */
[----:B---3--:R-:W-:Y:S02]  /*5280*/  F2FP.F16.F32.PACK_AB R0, R190, R191 ;  /* 0x000000bfbe00723e */ /* 0x008fe400000000ff */
[----:B----4-:R-:W-:Y:S03]  /*5290*/  F2FP.F16.F32.PACK_AB R6, R184, R185 ;  /* 0x000000b9b806723e */ /* 0x010fe600000000ff */
[----:B------:R3:W-:Y:S01]  /*52a0*/  STS [R205+0x12400], R0 ;  /* 0x01240000cd007388 */ /* 0x0007e20000000800 */
[----:B--2---:R-:W-:Y:S03]  /*52b0*/  F2FP.F16.F32.PACK_AB R5, R221, R222 ;  /* 0x000000dedd05723e */ /* 0x004fe600000000ff */
[----:B------:R2:W-:Y:S01]  /*52c0*/  STS [R204+0x12000], R7 ;  /* 0x01200007cc007388 */ /* 0x0005e20000000800 */
[----:B-1----:R-:W-:Y:S03]  /*52d0*/  F2FP.F16.F32.PACK_AB R4, R167, R168 ;  /* 0x000000a8a704723e */ /* 0x002fe600000000ff */
[----:B------:R1:W-:Y:S04]  /*52e0*/  STS [R204+0x12400], R6 ;  /* 0x01240006cc007388 */ /* 0x0003e80000000800 */
[----:B------:R4:W-:Y:S04]  /*52f0*/  STS [R207+0x10000], R5 ;  /* 0x01000005cf007388 */ /* 0x0009e80000000800 */
[----:B------:R4:W-:Y:S01]  /*5300*/  STS [R207+0x10400], R4 ;  /* 0x01040004cf007388 */ /* 0x0009e20000000800 */
[----:B---3--:R-:W-:Y:S02]  /*5310*/  F2FP.F16.F32.PACK_AB R0, R163, R220 ;  /* 0x000000dca300723e */ /* 0x008fe400000000ff */
[----:B--2---:R-:W-:Y:S03]  /*5320*/  F2FP.F16.F32.PACK_AB R7, R115, R171 ;  /* 0x000000ab7307723e */ /* 0x004fe600000000ff */
[----:B------:R2:W-:Y:S01]  /*5330*/  STS [R206+0x10000], R0 ;  /* 0x01000000ce007388 */ /* 0x0005e20000000800 */
[----:B-1----:R-:W-:Y:S02]  /*5340*/  F2FP.F16.F32.PACK_AB R6, R172, R177 ;  /* 0x000000b1ac06723e */ /* 0x002fe400000000ff */
[----:B----4-:R-:W-:Y:S02]  /*5350*/  F2FP.F16.F32.PACK_AB R5, R109, R108 ;  /* 0x0000006c6d05723e */ /* 0x010fe400000000ff */
[----:B------:R-:W-:Y:S03]  /*5360*/  F2FP.F16.F32.PACK_AB R4, R112, R113 ;  /* 0x000000717004723e */ /* 0x000fe600000000ff */
[----:B------:R-:W-:Y:S04]  /*5370*/  STS [R206+0x10400], R5 ;  /* 0x01040005ce007388 */ /* 0x000fe80000000800 */
[----:B------:R-:W-:Y:S04]  /*5380*/  STS [R207+0x12000], R7 ;  /* 0x01200007cf007388 */ /* 0x000fe80000000800 */
[----:B------:R-:W-:Y:S04]  /*5390*/  STS [R207+0x12400], R6 ;  /* 0x01240006cf007388 */ /* 0x000fe80000000800 */
[----:B------:R-:W-:Y:S01]  /*53a0*/  STS [R206+0x12000], R4 ;  /* 0x01200004ce007388 */ /* 0x000fe20000000800 */
[----:B--2---:R-:W-:Y:S05]  /*53b0*/  F2FP.F16.F32.PACK_AB R0, R114, R162 ;  /* 0x000000a27200723e */ /* 0x004fea00000000ff */
[----:B------:R-:W-:Y:S04]  /*53c0*/  STS [R206+0x12400], R0 ;  /* 0x01240000ce007388 */ /* 0x000fe80000000800 */
[----:B------:R-:W1:Y:S08]  /*53d0*/  LDSM.16.M88.4 R64, [R154+UR4+0x4000] ;  /* 0x004000049a40783b */ /* 0x000e700008000200 */
[----:B------:R-:W2:Y:S08]  /*53e0*/  LDSM.16.M88.4 R60, [R154+UR4+0x5000] ;  /* 0x005000049a3c783b */ /* 0x000eb00008000200 */
[----:B------:R-:W3:Y:S08]  /*53f0*/  LDSM.16.M88.4 R100, [R104] ;  /* 0x000000006864783b */ /* 0x000ef00000000200 */
[----:B------:R-:W4:Y:S01]  /*5400*/  LDSM.16.M88.4 R104, [R104+0x1000] ;  /* 0x001000006868783b */ /* 0x000f220000000200 */
[-C--:B-1----:R-:W-:Y:S06]  /*5410*/  HMMA.16816.F32 R4, R64, R116.reuse, RZ ;  /* 0x000000744004723c */ /* 0x082fec00000018ff */
[C---:B--2---:R-:W-:Y:S06]  /*5420*/  HMMA.16816.F32 R8, R60.reuse, R116, RZ ;  /* 0x000000743c08723c */ /* 0x044fec00000018ff */
[-C--:B------:R-:W-:Y:S06]  /*5430*/  HMMA.16816.F32 R12, R60, R118.reuse, RZ ;  /* 0x000000763c0c723c */ /* 0x080fec00000018ff */
[C---:B------:R-:W-:Y:S06]  /*5440*/  HMMA.16816.F32 R16, R64.reuse, R118, RZ ;  /* 0x000000764010723c */ /* 0x040fec00000018ff */
        /* <DEDUP_REMOVED lines=11> */
[----:B------:R-:W-:Y:S06]  /*5500*/  HMMA.16816.F32 R64, R64, R130, RZ ;  /* 0x000000824040723c */ /* 0x000fec00000018ff */
[-C--:B---3--:R-:W-:Y:S06]  /*5510*/  HMMA.16816.F32 R4, R100, R132.reuse, R4 ;  /* 0x000000846404723c */ /* 0x088fec0000001804 */
[C---:B----4-:R-:W-:Y:S06]  /*5520*/  HMMA.16816.F32 R8, R104.reuse, R132, R8 ;  /* 0x000000846808723c */ /* 0x050fec0000001808 */
[-C--:B------:R-:W-:Y:S06]  /*5530*/  HMMA.16816.F32 R12, R104, R134.reuse, R12 ;  /* 0x00000086680c723c */ /* 0x080fec000000180c */
[C---:B------:R-:W-:Y:S06]  /*5540*/  HMMA.16816.F32 R16, R100.reuse, R134, R16 ;  /* 0x000000866410723c */ /* 0x040fec0000001810 */
[-C--:B------:R-:W-:Y:S05]  /*5550*/  HMMA.16816.F32 R20, R100, R136.reuse, R20 ;  /* 0x000000886414723c */ /* 0x080fea0000001814 */
[C---:B------:R-:W-:Y:S01]  /*5560*/  FADD.FTZ R4, -R165.reuse, R4 ;  /* 0x00000004a5047221 */ /* 0x040fe20000010100 */
[C---:B------:R-:W-:Y:S05]  /*5570*/  HMMA.16816.F32 R24, R104.reuse, R136, R24 ;  /* 0x000000886818723c */ /* 0x040fea0000001818 */
[C---:B------:R-:W-:Y:S01]  /*5580*/  FADD.FTZ R0, -R165.reuse, R5 ;  /* 0x00000005a5007221 */ /* 0x040fe20000010100 */
[-C--:B------:R-:W-:Y:S05]  /*5590*/  HMMA.16816.F32 R28, R104, R138.reuse, R28 ;  /* 0x0000008a681c723c */ /* 0x080fea000000181c */
[----:B------:R-:W-:Y:S01]  /*55a0*/  FMUL.FTZ R0, R238, R0 ;  /* 0x00000000ee007220 */ /* 0x000fe20000410000 */
[C---:B------:R-:W-:Y:S05]  /*55b0*/  HMMA.16816.F32 R32, R100.reuse, R138, R32 ;  /* 0x0000008a6420723c */ /* 0x040fea0000001820 */
[----:B------:R-:W-:Y:S01]  /*55c0*/  FADD.FTZ R6, -R164, R6 ;  /* 0x00000006a4067221 */ /* 0x000fe20000010100 */
[-C--:B------:R-:W-:Y:S05]  /*55d0*/  HMMA.16816.F32 R36, R100, R140.reuse, R36 ;  /* 0x0000008c6424723c */ /* 0x080fea0000001824 */
[C---:B------:R-:W-:Y:S01]  /*55e0*/  FADD.FTZ R5, -R165.reuse, R20 ;  /* 0x00000014a5057221 */ /* 0x040fe20000010100 */
[C---:B------:R-:W-:Y:S05]  /*55f0*/  HMMA.16816.F32 R40, R104.reuse, R140, R40 ;  /* 0x0000008c6828723c */ /* 0x040fea0000001828 */
[----:B------:R-:W-:Y:S01]  /*5600*/  FADD.FTZ R21, -R165, R21 ;  /* 0x00000015a5157221 */ /* 0x000fe20000010100 */
[-C--:B------:R-:W-:Y:S05]  /*5610*/  HMMA.16816.F32 R44, R104, R142.reuse, R44 ;  /* 0x0000008e682c723c */ /* 0x080fea000000182c */
[----:B------:R-:W-:Y:S01]  /*5620*/  FMUL.FTZ R5, R233, R5 ;  /* 0x00000005e9057220 */ /* 0x000fe20000410000 */
[C---:B------:R-:W-:Y:S05]  /*5630*/  HMMA.16816.F32 R48, R100.reuse, R142, R48 ;  /* 0x0000008e6430723c */ /* 0x040fea0000001830 */
[C---:B------:R-:W-:Y:S01]  /*5640*/  FADD.FTZ R32, -R165.reuse, R32 ;  /* 0x00000020a5207221 */ /* 0x040fe20000010100 */
[-C--:B------:R-:W-:Y:S05]  /*5650*/  HMMA.16816.F32 R52, R100, R144.reuse, R52 ;  /* 0x000000906434723c */ /* 0x080fea0000001834 */
[C---:B------:R-:W-:Y:S01]  /*5660*/  FADD.FTZ R37, -R165.reuse, R37 ;  /* 0x00000025a5257221 */ /* 0x040fe20000010100 */
[C---:B------:R-:W-:Y:S05]  /*5670*/  HMMA.16816.F32 R56, R104.reuse, R144, R56 ;  /* 0x000000906838723c */ /* 0x040fea0000001838 */
[----:B------:R-:W-:Y:S01]  /*5680*/  FMUL.FTZ R37, R228, R37 ;  /* 0x00000025e4257220 */ /* 0x000fe20000410000 */
[-C--:B------:R-:W-:Y:S05]  /*5690*/  HMMA.16816.F32 R60, R104, R146.reuse, R60 ;  /* 0x00000092683c723c */ /* 0x080fea000000183c */
[----:B------:R-:W-:Y:S01]  /*56a0*/  FADD.FTZ R7, -R164, R7 ;  /* 0x00000007a4077221 */ /* 0x000fe20000010100 */
[----:B------:R-:W-:Y:S05]  /*56b0*/  HMMA.16816.F32 R64, R100, R146, R64 ;  /* 0x000000926440723c */ /* 0x000fea0000001840 */
[----:B------:R-:W-:Y:S02]  /*56c0*/  FADD.FTZ R20, -R165, R48 ;  /* 0x00000030a5147221 */ /* 0x000fe40000010100 */
[----:B------:R-:W-:Y:S01]  /*56d0*/  FMUL.FTZ R101, R239, R4 ;  /* 0x00000004ef657220 */ /* 0x000fe20000410000 */
[C---:B------:R-:W-:Y:S03]  /*56e0*/  FADD.FTZ R4, -R165.reuse, R16 ;  /* 0x00000010a5047221 */ /* 0x040fe60000010100 */
[----:B------:R-:W-:Y:S01]  /*56f0*/  FADD.FTZ R16, -R165, R17 ;  /* 0x00000011a5107221 */ /* 0x000fe20000010100 */
[----:B------:R-:W-:Y:S01]  /*5700*/  F2FP.F16.F32.PACK_AB R0, R0, R101 ;  /* 0x000000650000723e */ /* 0x000fe200000000ff */
[----:B------:R-:W-:Y:S01]  /*5710*/  FMUL.FTZ R4, R237, R4 ;  /* 0x00000004ed047220 */ /* 0x000fe20000410000 */
[----:B------:R-:W-:Y:S01]  /*5720*/  FMUL.FTZ R100, R232, R21 ;  /* 0x00000015e8647220 */ /* 0x000fe20000410000 */
[----:B------:R-:W-:Y:S01]  /*5730*/  FMUL.FTZ R16, R236, R16 ;  /* 0x00000010ec107220 */ /* 0x000fe20000410000 */
[----:B------:R-:W-:Y:S01]  /*5740*/  FADD.FTZ R21, -R165, R33 ;  /* 0x00000021a5157221 */ /* 0x000fe20000010100 */
[----:B------:R-:W-:Y:S01]  /*5750*/  FMUL.FTZ R101, R231, R32 ;  /* 0x00000020e7657220 */ /* 0x000fe20000410000 */
[C---:B------:R-:W-:Y:S01]  /*5760*/  FADD.FTZ R17, -R165.reuse, R36 ;  /* 0x00000024a5117221 */ /* 0x040fe20000010100 */
[----:B------:R-:W-:Y:S01]  /*5770*/  F2FP.F16.F32.PACK_AB R100, R100, R5 ;  /* 0x000000056464723e */ /* 0x000fe200000000ff */
[C---:B------:R-:W-:Y:S01]  /*5780*/  FADD.FTZ R36, -R165.reuse, R49 ;  /* 0x00000031a5247221 */ /* 0x040fe20000010100 */
[----:B------:R-:W-:Y:S01]  /*5790*/  F2FP.F16.F32.PACK_AB R16, R16, R4 ;  /* 0x000000041010723e */ /* 0x000fe200000000ff */
[C---:B------:R-:W-:Y:S01]  /*57a0*/  FADD.FTZ R4, -R165.reuse, R52 ;  /* 0x00000034a5047221 */ /* 0x040fe20000010100 */
[C---:B------:R-:W-:Y:S01]  /*57b0*/  FADD.FTZ R33, -R165.reuse, R53 ;  /* 0x00000035a5217221 */ /* 0x040fe20000010100 */
[C---:B------:R-:W-:Y:S01]  /*57c0*/  FADD.FTZ R5, -R165.reuse, R64 ;  /* 0x00000040a5057221 */ /* 0x040fe20000010100 */
[----:B------:R-:W-:Y:S01]  /*57d0*/  FADD.FTZ R32, -R165, R65 ;  /* 0x00000041a5207221 */ /* 0x000fe20000010100 */
[----:B------:R-:W-:Y:S01]  /*57e0*/  FMUL.FTZ R21, R230, R21 ;  /* 0x00000015e6157220 */ /* 0x000fe20000410000 */
[----:B------:R-:W-:Y:S01]  /*57f0*/  FMUL.FTZ R17, R229, R17 ;  /* 0x00000011e5117220 */ /* 0x000fe20000410000 */
[----:B------:R-:W-:Y:S01]  /*5800*/  FMUL.FTZ R20, R226, R20 ;  /* 0x00000014e2147220 */ /* 0x000fe20000410000 */
[----:B------:R-:W-:Y:S01]  /*5810*/  FMUL.FTZ R36, R225, R36 ;  /* 0x00000024e1247220 */ /* 0x000fe20000410000 */
[----:B------:R-:W-:Y:S01]  /*5820*/  FMUL.FTZ R4, R222, R4 ;  /* 0x00000004de047220 */ /* 0x000fe20000410000 */
[----:B------:R-:W-:Y:S01]  /*5830*/  F2FP.F16.F32.PACK_AB R48, R21, R101 ;  /* 0x000000651530723e */ /* 0x000fe200000000ff */
[----:B------:R-:W-:Y:S01]  /*5840*/  FMUL.FTZ R33, R221, R33 ;  /* 0x00000021dd217220 */ /* 0x000fe20000410000 */
[----:B------:R-:W-:Y:S01]  /*5850*/  F2FP.F16.F32.PACK_AB R37, R37, R17 ;  /* 0x000000112525723e */ /* 0x000fe200000000ff */
[----:B------:R-:W-:Y:S01]  /*5860*/  FMUL.FTZ R5, R220, R5 ;  /* 0x00000005dc057220 */ /* 0x000fe20000410000 */
[----:B------:R-:W-:Y:S01]  /*5870*/  F2FP.F16.F32.PACK_AB R36, R36, R20 ;  /* 0x000000142424723e */ /* 0x000fe200000000ff */
[----:B------:R-:W-:Y:S01]  /*5880*/  FMUL.FTZ R32, R163, R32 ;  /* 0x00000020a3207220 */ /* 0x000fe20000410000 */
[----:B------:R-:W-:Y:S04]  /*5890*/  F2FP.F16.F32.PACK_AB R33, R33, R4 ;  /* 0x000000042121723e */ /* 0x000fe800000000ff */
[----:B------:R-:W-:Y:S01]  /*58a0*/  F2FP.F16.F32.PACK_AB R32, R32, R5 ;  /* 0x000000052020723e */ /* 0x000fe200000000ff */
[----:B------:R-:W-:Y:S06]  /*58b0*/  @!P1 BRA `(.L_x_32) ;  /* 0x0000000000849947 */ /* 0x000fec0003800000 */
[----:B------:R-:W1:Y:S01]  /*58c0*/  LDC R20, c[0x0][0x240] ;  /* 0x00009000ff147b82 */ /* 0x000e620000000800 */
[----:B------:R-:W-:Y:S01]  /*58d0*/  ISETP.GE.AND P2, PT, R234, UR36, PT ;  /* 0x00000024ea007c0c */ /* 0x000fe2000bf46270 */
[----:B------:R-:W-:Y:S04]  /*58e0*/  ULOP3.LUT UR10, UR6, 0x1, URZ, 0xc0, !UPT ;  /* 0x00000001060a7892 */ /* 0x000fe8000f8ec03f */
[----:B------:R-:W-:Y:S04]  /*58f0*/  UISETP.NE.U32.AND UP0, UPT, UR10, 0x1, UPT ;  /* 0x000000010a00788c */ /* 0x000fe8000bf05070 */
[----:B------:R-:W-:Y:S04]  /*5900*/  USEL UR10, UR60, 0x2000, !UP0 ;  /* 0x000020003c0a7887 */ /* 0x000fe8000c000000 */
[----:B------:R-:W2:Y:S02]  /*5910*/  @!P2 LDC R17, c[0x0][0x244] ;  /* 0x00009100ff11ab82 */ /* 0x000ea40000000800 */
[----:B------:R-:W-:Y:S01]  /*5920*/  VIADD R166, R166, UR10 ;  /* 0x0000000aa6a67c36 */ /* 0x000fe20008000000 */
[----:B------:R-:W-:Y:S01]  /*5930*/  IADD3 R148, R148, UR10, RZ ;  /* 0x0000000a94947c10 */ /* 0x000fe2000fffe0ff */
[----:B------:R-:W-:Y:S03]  /*5940*/  VIADD R227, R227, UR10 ;  /* 0x0000000ae3e37c36 */ /* 0x000fe60008000000 */
[----:B------:R3:W-:Y:S04]  /*5950*/  @P2 STS [R166], RZ ;  /* 0x000000ffa6002388 */ /* 0x0007e80000000800 */
[----:B------:R3:W-:Y:S04]  /*5960*/  @P2 STS [R166+0x4], RZ ;  /* 0x000004ffa6002388 */ /* 0x0007e80000000800 */
[----:B------:R3:W-:Y:S04]  /*5970*/  @P2 STS [R166+0x8], RZ ;  /* 0x000008ffa6002388 */ /* 0x0007e80000000800 */
[----:B------:R3:W-:Y:S01]  /*5980*/  @P2 STS [R166+0xc], RZ ;  /* 0x00000cffa6002388 */ /* 0x0007e20000000800 */
[----:B-1----:R-:W-:Y:S05]  /*5990*/  IMAD.U32 R4, R20, -0x80, RZ ;  /* 0xffffff8014047824 */ /* 0x002fea00078e00ff */
[C---:B------:R-:W-:Y:S04]  /*59a0*/  LEA R5, P0, R4.reuse, R218, 0x1 ;  /* 0x000000da04057211 */ /* 0x040fe800078008ff */
[----:B------:R-:W-:Y:S02]  /*59b0*/  LEA.HI.X.SX32 R4, R4, R219, 0x1, P0 ;  /* 0x000000db04047211 */ /* 0x000fe400000f0eff */
[----:B------:R-:W-:Y:S03]  /*59c0*/  MOV R218, R5 ;  /* 0x0000000500da7202 */ /* 0x000fe60000000f00 */
[----:B------:R-:W-:Y:S01]  /*59d0*/  IMAD.MOV.U32 R219, RZ, RZ, R4 ;  /* 0x000000ffffdb7224 */ /* 0x000fe200078e0004 */
[C---:B------:R-:W-:Y:S04]  /*59e0*/  @!P2 LEA R4, P0, R20.reuse, R218, 0x7 ;  /* 0x000000da1404a211 */ /* 0x040fe800078038ff */
[----:B------:R-:W-:Y:S01]  /*59f0*/  @!PT LDS RZ, [RZ] ;  /* 0x00000000fffff984 */ /* 0x000fe20000000800 */
[----:B------:R-:W-:Y:S01]  /*5a00*/  @!PT LDS RZ, [RZ] ;  /* 0x00000000fffff984 */ /* 0x000fe20000000800 */
[----:B------:R-:W-:Y:S01]  /*5a10*/  @!PT LDS RZ, [RZ] ;  /* 0x00000000fffff984 */ /* 0x000fe20000000800 */
[----:B------:R3:W-:Y:S01]  /*5a20*/  @!P2 LDGSTS.E.BYPASS.LTC128B.128 [R227], desc[UR8][R218.64] ;  /* 0x00000000dae3afae */ /* 0x0007e2000b901d48 */
[----:B--2---:R-:W-:Y:S03]  /*5a30*/  @!P2 LEA.HI.X R5, R20, R219, R17, 0x7, P0 ;  /* 0x000000db1405a211 */ /* 0x004fe600000f3c11 */
[----:B------:R3:W-:Y:S04]  /*5a40*/  @P2 STS [R166+0x1000], RZ ;  /* 0x001000ffa6002388 */ /* 0x0007e80000000800 */
[----:B------:R3:W-:Y:S04]  /*5a50*/  @P2 STS [R166+0x1004], RZ ;  /* 0x001004ffa6002388 */ /* 0x0007e80000000800 */
[----:B------:R3:W-:Y:S04]  /*5a60*/  @P2 STS [R166+0x1008], RZ ;  /* 0x001008ffa6002388 */ /* 0x0007e80000000800 */
[----:B------:R3:W-:Y:S04]  /*5a70*/  @P2 STS [R166+0x100c], RZ ;  /* 0x00100cffa6002388 */ /* 0x0007e80000000800 */
[----:B------:R-:W-:Y:S01]  /*5a80*/  @!PT LDS RZ, [RZ] ;  /* 0x00000000fffff984 */ /* 0x000fe20000000800 */
[----:B------:R-:W-:Y:S01]  /*5a90*/  @!PT LDS RZ, [RZ] ;  /* 0x00000000fffff984 */ /* 0x000fe20000000800 */
[----:B------:R-:W-:Y:S01]  /*5aa0*/  @!PT LDS RZ, [RZ] ;  /* 0x00000000fffff984 */ /* 0x000fe20000000800 */
[----:B------:R3:W-:Y:S04]  /*5ab0*/  @!P2 LDGSTS.E.BYPASS.LTC128B.128 [R227+0x1000], desc[UR8][R4.64] ;  /* 0x0100000004e3afae */ /* 0x0007e8000b901d48 */
[----:B------:R-:W0:Y:S02]  /*5ac0*/  LDGDEPBAR ;  /* 0x00000000000079af */ /* 0x000e240000000000 */
.L_x_32:
[----:B------:R1:W-:Y:S01]  /*5ad0*/  STS [R210+0x8000], R0 ;  /* 0x00800000d2007388 */ /* 0x0003e20000000800 */
[----:B------:R-:W-:Y:S01]  /*5ae0*/  FMUL.FTZ R6, R195, R6 ;  /* 0x00000006c3067220 */ /* 0x000fe20000410000 */
[----:B---3--:R-:W-:Y:S01]  /*5af0*/  FMUL.FTZ R4, R194, R7 ;  /* 0x00000007c2047220 */ /* 0x008fe20000410000 */
[C---:B------:R-:W-:Y:S01]  /*5b00*/  FADD.FTZ R19, -R164.reuse, R19 ;  /* 0x00000013a4137221 */ /* 0x040fe20000010100 */
[----:B------:R-:W-:Y:S01]  /*5b10*/  FADD.FTZ R18, -R164, R18 ;  /* 0x00000012a4127221 */ /* 0x000fe20000010100 */
[C---:B-----5:R-:W-:Y:S01]  /*5b20*/  FADD.FTZ R12, -R111.reuse, R12 ;  /* 0x0000000c6f0c7221 */ /* 0x060fe20000010100 */
[C---:B------:R-:W-:Y:S01]  /*5b30*/  FADD.FTZ R13, -R111.reuse, R13 ;  /* 0x0000000d6f0d7221 */ /* 0x040fe20000010100 */
[----:B------:R-:W-:Y:S01]  /*5b40*/  F2FP.F16.F32.PACK_AB R4, R4, R6 ;  /* 0x000000060404723e */ /* 0x000fe200000000ff */
[C---:B------:R-:W-:Y:S01]  /*5b50*/  FADD.FTZ R15, -R110.reuse, R15 ;  /* 0x0000000f6e0f7221 */ /* 0x040fe20000010100 */
[----:B------:R-:W-:Y:S01]  /*5b60*/  FADD.FTZ R25, -R111, R25 ;  /* 0x000000196f197221 */ /* 0x000fe20000010100 */
[----:B------:R-:W-:Y:S01]  /*5b70*/  FADD.FTZ R27, -R110, R27 ;  /* 0x0000001b6e1b7221 */ /* 0x000fe20000010100 */
[----:B------:R-:W-:Y:S01]  /*5b80*/  FMUL.FTZ R18, R187, R18 ;  /* 0x00000012bb127220 */ /* 0x000fe20000410000 */
[----:B------:R2:W-:Y:S01]  /*5b90*/  STS [R210+0x8400], R4 ;  /* 0x00840004d2007388 */ /* 0x0005e20000000800 */
[----:B------:R-:W-:Y:S01]  /*5ba0*/  FMUL.FTZ R12, R201, R12 ;  /* 0x0000000cc90c7220 */ /* 0x000fe20000410000 */
[----:B------:R-:W-:Y:S01]  /*5bb0*/  FMUL.FTZ R13, R200, R13 ;  /* 0x0000000dc80d7220 */ /* 0x000fe20000410000 */
[C---:B------:R-:W-:Y:S01]  /*5bc0*/  FADD.FTZ R8, -R111.reuse, R8 ;  /* 0x000000086f087221 */ /* 0x040fe20000010100 */
[----:B------:R-:W-:Y:S01]  /*5bd0*/  STS [R209+0x8000], R16 ;  /* 0x00800010d1007388 */ /* 0x000fe20000000800 */
[----:B------:R-:W-:Y:S01]  /*5be0*/  FADD.FTZ R9, -R111, R9 ;  /* 0x000000096f097221 */ /* 0x000fe20000010100 */
[C---:B------:R-:W-:Y:S01]  /*5bf0*/  FADD.FTZ R10, -R110.reuse, R10 ;  /* 0x0000000a6e0a7221 */ /* 0x040fe20000010100 */
[----:B------:R-:W-:Y:S01]  /*5c00*/  FMUL.FTZ R8, R203, R8 ;  /* 0x00000008cb087220 */ /* 0x000fe20000410000 */
[----:B------:R-:W-:Y:S01]  /*5c10*/  FADD.FTZ R14, -R110, R14 ;  /* 0x0000000e6e0e7221 */ /* 0x000fe20000010100 */
[----:B------:R-:W-:Y:S01]  /*5c20*/  FMUL.FTZ R9, R202, R9 ;  /* 0x00000009ca097220 */ /* 0x000fe20000410000 */
[----:B------:R-:W-:Y:S01]  /*5c30*/  FMUL.FTZ R10, R215, R10 ;  /* 0x0000000ad70a7220 */ /* 0x000fe20000410000 */
[C---:B------:R-:W-:Y:S01]  /*5c40*/  FADD.FTZ R22, -R164.reuse, R22 ;  /* 0x00000016a4167221 */ /* 0x040fe20000010100 */
[----:B------:R-:W-:Y:S01]  /*5c50*/  FADD.FTZ R23, -R164, R23 ;  /* 0x00000017a4177221 */ /* 0x000fe20000010100 */
[----:B-1----:R-:W-:Y:S01]  /*5c60*/  FMUL.FTZ R0, R186, R19 ;  /* 0x00000013ba007220 */ /* 0x002fe20000410000 */
[----:B------:R-:W-:Y:S01]  /*5c70*/  F2FP.F16.F32.PACK_AB R19, R13, R12 ;  /* 0x0000000c0d13723e */ /* 0x000fe200000000ff */
[----:B------:R-:W-:Y:S01]  /*5c80*/  FADD.FTZ R12, -R111, R57 ;  /* 0x000000396f0c7221 */ /* 0x000fe20000010100 */
[----:B------:R-:W-:Y:S01]  /*5c90*/  FMUL.FTZ R14, R213, R14 ;  /* 0x0000000ed50e7220 */ /* 0x000fe20000410000 */
[----:B------:R-:W-:Y:S01]  /*5ca0*/  FMUL.FTZ R22, R183, R22 ;  /* 0x00000016b7167220 */ /* 0x000fe20000410000 */
[----:B------:R-:W-:Y:S01]  /*5cb0*/  F2FP.F16.F32.PACK_AB R0, R0, R18 ;  /* 0x000000120000723e */ /* 0x000fe200000000ff */
[----:B------:R-:W-:Y:S01]  /*5cc0*/  FMUL.FTZ R18, R192, R25 ;  /* 0x00000019c0127220 */ /* 0x000fe20000410000 */
[----:B------:R-:W-:Y:S01]  /*5cd0*/  FMUL.FTZ R12, R115, R12 ;  /* 0x0000000c730c7220 */ /* 0x000fe20000410000 */
[----:B------:R-:W-:Y:S01]  /*5ce0*/  FMUL.FTZ R23, R182, R23 ;  /* 0x00000017b6177220 */ /* 0x000fe20000410000 */
[C---:B------:R-:W-:Y:S01]  /*5cf0*/  FADD.FTZ R24, -R111.reuse, R24 ;  /* 0x000000186f187221 */ /* 0x040fe20000010100 */
[----:B------:R1:W-:Y:S01]  /*5d00*/  STS [R209+0x8400], R0 ;  /* 0x00840000d1007388 */ /* 0x0003e20000000800 */
[C---:B------:R-:W-:Y:S01]  /*5d10*/  FADD.FTZ R34, -R164.reuse, R34 ;  /* 0x00000022a4227221 */ /* 0x040fe20000010100 */
[----:B--2---:R-:W-:Y:S01]  /*5d20*/  FADD.FTZ R4, -R111, R56 ;  /* 0x000000386f047221 */ /* 0x004fe20000010100 */
[C---:B------:R-:W-:Y:S01]  /*5d30*/  FADD.FTZ R35, -R164.reuse, R35 ;  /* 0x00000023a4237221 */ /* 0x040fe20000010100 */
[C---:B------:R-:W-:Y:S01]  /*5d40*/  FADD.FTZ R17, -R164.reuse, R54 ;  /* 0x00000036a4117221 */ /* 0x040fe20000010100 */
[C---:B------:R-:W-:Y:S01]  /*5d50*/  FADD.FTZ R7, -R164.reuse, R55 ;  /* 0x00000037a4077221 */ /* 0x040fe20000010100 */
[----:B------:R-:W-:Y:S01]  /*5d60*/  FMUL.FTZ R4, R171, R4 ;  /* 0x00000004ab047220 */ /* 0x000fe20000410000 */
[C---:B------:R-:W-:Y:S01]  /*5d70*/  FADD.FTZ R6, -R164.reuse, R66 ;  /* 0x00000042a4067221 */ /* 0x040fe20000010100 */
[----:B------:R-:W-:Y:S01]  /*5d80*/  FADD.FTZ R5, -R164, R67 ;  /* 0x00000043a4057221 */ /* 0x000fe20000010100 */
[----:B------:R-:W-:Y:S01]  /*5d90*/  F2FP.F16.F32.PACK_AB R23, R23, R22 ;  /* 0x000000161717723e */ /* 0x000fe200000000ff */
[----:B------:R-:W-:Y:S01]  /*5da0*/  FMUL.FTZ R34, R176, R34 ;  /* 0x00000022b0227220 */ /* 0x000fe20000410000 */
[----:B------:R-:W-:Y:S01]  /*5db0*/  F2FP.F16.F32.PACK_AB R12, R12, R4 ;  /* 0x000000040c0c723e */ /* 0x000fe200000000ff */
[C---:B------:R-:W-:Y:S01]  /*5dc0*/  FADD.FTZ R4, -R110.reuse, R11 ;  /* 0x0000000b6e047221 */ /* 0x040fe20000010100 */
[----:B------:R-:W-:Y:S01]  /*5dd0*/  FMUL.FTZ R22, R175, R35 ;  /* 0x00000023af167220 */ /* 0x000fe20000410000 */
[----:B------:R-:W-:Y:S01]  /*5de0*/  FADD.FTZ R26, -R110, R26 ;  /* 0x0000001a6e1a7221 */ /* 0x000fe20000010100 */
[----:B------:R-:W-:Y:S01]  /*5df0*/  FMUL.FTZ R17, R168, R17 ;  /* 0x00000011a8117220 */ /* 0x000fe20000410000 */
        /* <DEDUP_REMOVED lines=8> */
[----:B------:R-:W-:Y:S01]  /*5e80*/  FADD.FTZ R28, -R111, R28 ;  /* 0x0000001c6f1c7221 */ /* 0x000fe20000010100 */
[----:B-1----:R-:W-:Y:S01]  /*5e90*/  F2FP.F16.F32.PACK_AB R0, R9, R8 ;  /* 0x000000080900723e */ /* 0x002fe200000000ff */
[----:B------:R-:W-:Y:S01]  /*5ea0*/  STS [R210+0xa400], R10 ;  /* 0x00a4000ad2007388 */ /* 0x000fe20000000800 */
[----:B------:R-:W-:Y:S01]  /*5eb0*/  FMUL.FTZ R9, R212, R15 ;  /* 0x0000000fd4097220 */ /* 0x000fe20000410000 */
[----:B------:R-:W-:Y:S01]  /*5ec0*/  FMUL.FTZ R8, R198, R27 ;  /* 0x0000001bc6087220 */ /* 0x000fe20000410000 */
[----:B------:R-:W-:Y:S01]  /*5ed0*/  F2FP.F16.F32.PACK_AB R21, R7, R17 ;  /* 0x000000110715723e */ /* 0x000fe200000000ff */
[----:B------:R1:W-:Y:S01]  /*5ee0*/  STS [R210+0xa000], R0 ;  /* 0x00a00000d2007388 */ /* 0x0003e20000000800 */
[----:B------:R-:W-:Y:S01]  /*5ef0*/  F2FP.F16.F32.PACK_AB R20, R5, R6 ;  /* 0x000000060514723e */ /* 0x000fe200000000ff */
[----:B------:R-:W-:Y:S01]  /*5f00*/  FMUL.FTZ R28, R189, R28 ;  /* 0x0000001cbd1c7220 */ /* 0x000fe20000410000 */
[----:B------:R-:W-:Y:S01]  /*5f10*/  F2FP.F16.F32.PACK_AB R9, R9, R14 ;  /* 0x0000000e0909723e */ /* 0x000fe200000000ff */
[----:B------:R-:W-:Y:S01]  /*5f20*/  STS [R209+0xa000], R19 ;  /* 0x00a00013d1007388 */ /* 0x000fe20000000800 */
[----:B------:R-:W-:Y:S01]  /*5f30*/  F2FP.F16.F32.PACK_AB R18, R18, R24 ;  /* 0x000000181212723e */ /* 0x000fe200000000ff */
[----:B------:R-:W-:Y:S01]  /*5f40*/  FADD.FTZ R29, -R111, R29 ;  /* 0x0000001d6f1d7221 */ /* 0x000fe20000010100 */
[----:B------:R-:W-:Y:S01]  /*5f50*/  F2FP.F16.F32.PACK_AB R8, R8, R26 ;  /* 0x0000001a0808723e */ /* 0x000fe200000000ff */
[----:B------:R-:W-:Y:S01]  /*5f60*/  STS [R209+0xa400], R9 ;  /* 0x00a40009d1007388 */ /* 0x000fe20000000800 */
[C---:B------:R-:W-:Y:S01]  /*5f70*/  FADD.FTZ R30, -R110.reuse, R30 ;  /* 0x0000001e6e1e7221 */ /* 0x040fe20000010100 */
[----:B------:R-:W-:Y:S01]  /*5f80*/  FADD.FTZ R31, -R110, R31 ;  /* 0x0000001f6e1f7221 */ /* 0x000fe20000010100 */
[----:B------:R-:W-:Y:S01]  /*5f90*/  FMUL.FTZ R17, R188, R29 ;  /* 0x0000001dbc117220 */ /* 0x000fe20000410000 */
[----:B------:R-:W-:Y:S01]  /*5fa0*/  STS [R211+0x8000], R100 ;  /* 0x00800064d3007388 */ /* 0x000fe20000000800 */
[----:B------:R-:W-:Y:S01]  /*5fb0*/  FMUL.FTZ R30, R197, R30 ;  /* 0x0000001ec51e7220 */ /* 0x000fe20000410000 */
[----:B------:R-:W-:Y:S01]  /*5fc0*/  FMUL.FTZ R6, R196, R31 ;  /* 0x0000001fc4067220 */ /* 0x000fe20000410000 */
[----:B------:R-:W-:Y:S01]  /*5fd0*/  FADD.FTZ R40, -R111, R40 ;  /* 0x000000286f287221 */ /* 0x000fe20000010100 */
[----:B------:R-:W-:Y:S01]  /*5fe0*/  STS [R211+0x8400], R23 ;  /* 0x00840017d3007388 */ /* 0x000fe20000000800 */
[C---:B------:R-:W-:Y:S01]  /*5ff0*/  FADD.FTZ R38, -R164.reuse, R38 ;  /* 0x00000026a4267221 */ /* 0x040fe20000010100 */
[----:B------:R-:W-:Y:S01]  /*6000*/  FADD.FTZ R39, -R164, R39 ;  /* 0x00000027a4277221 */ /* 0x000fe20000010100 */
[----:B------:R-:W-:Y:S01]  /*6010*/  F2FP.F16.F32.PACK_AB R17, R17, R28 ;  /* 0x0000001c1111723e */ /* 0x000fe200000000ff */
[----:B------:R-:W-:Y:S01]  /*6020*/  STS [R208+0x8000], R48 ;  /* 0x00800030d0007388 */ /* 0x000fe20000000800 */
[----:B------:R-:W-:Y:S01]  /*6030*/  F2FP.F16.F32.PACK_AB R6, R6, R30 ;  /* 0x0000001e0606723e */ /* 0x000fe200000000ff */
[----:B------:R-:W-:Y:S01]  /*6040*/  FMUL.FTZ R40, R181, R40 ;  /* 0x00000028b5287220 */ /* 0x000fe20000410000 */
[----:B------:R-:W-:Y:S01]  /*6050*/  FMUL.FTZ R38, R174, R38 ;  /* 0x00000026ae267220 */ /* 0x000fe20000410000 */
[----:B------:R-:W-:Y:S01]  /*6060*/  STS [R208+0x8400], R22 ;  /* 0x00840016d0007388 */ /* 0x000fe20000000800 */
[----:B------:R-:W-:Y:S01]  /*6070*/  FMUL.FTZ R39, R173, R39 ;  /* 0x00000027ad277220 */ /* 0x000fe20000410000 */
[C---:B------:R-:W-:Y:S01]  /*6080*/  FADD.FTZ R50, -R164.reuse, R50 ;  /* 0x00000032a4327221 */ /* 0x040fe20000010100 */
[----:B------:R-:W-:Y:S01]  /*6090*/  FADD.FTZ R51, -R164, R51 ;  /* 0x00000033a4337221 */ /* 0x000fe20000010100 */
[----:B------:R-:W-:Y:S01]  /*60a0*/  STS [R211+0xa000], R18 ;  /* 0x00a00012d3007388 */ /* 0x000fe20000000800 */
[----:B------:R-:W-:Y:S01]  /*60b0*/  FADD.FTZ R41, -R111, R41 ;  /* 0x000000296f297221 */ /* 0x000fe20000010100 */
[----:B------:R-:W-:Y:S01]  /*60c0*/  FMUL.FTZ R50, R170, R50 ;  /* 0x00000032aa327220 */ /* 0x000fe20000410000 */
[----:B------:R-:W-:Y:S01]  /*60d0*/  FMUL.FTZ R51, R169, R51 ;  /* 0x00000033a9337220 */ /* 0x000fe20000410000 */
[----:B------:R-:W-:Y:S01]  /*60e0*/  STS [R211+0xa400], R8 ;  /* 0x00a40008d3007388 */ /* 0x000fe20000000800 */
[C---:B------:R-:W-:Y:S01]  /*60f0*/  FADD.FTZ R42, -R110.reuse, R42 ;  /* 0x0000002a6e2a7221 */ /* 0x040fe20000010100 */
[----:B------:R-:W-:Y:S01]  /*6100*/  FADD.FTZ R43, -R110, R43 ;  /* 0x0000002b6e2b7221 */ /* 0x000fe20000010100 */
[----:B------:R-:W-:Y:S01]  /*6110*/  F2FP.F16.F32.PACK_AB R38, R39, R38 ;  /* 0x000000262726723e */ /* 0x000fe200000000ff */
[----:B------:R-:W-:Y:S01]  /*6120*/  STS [R208+0xa000], R17 ;  /* 0x00a00011d0007388 */ /* 0x000fe20000000800 */
[----:B------:R-:W-:Y:S01]  /*6130*/  FMUL.FTZ R16, R180, R41 ;  /* 0x00000029b4107220 */ /* 0x000fe20000410000 */
[----:B------:R-:W-:Y:S01]  /*6140*/  FMUL.FTZ R42, R191, R42 ;  /* 0x0000002abf2a7220 */ /* 0x000fe20000410000 */
[----:B------:R-:W-:Y:S01]  /*6150*/  FMUL.FTZ R5, R190, R43 ;  /* 0x0000002bbe057220 */ /* 0x000fe20000410000 */
[----:B------:R-:W-:Y:S01]  /*6160*/  STS [R208+0xa400], R6 ;  /* 0x00a40006d0007388 */ /* 0x000fe20000000800 */
[C---:B------:R-:W-:Y:S01]  /*6170*/  FADD.FTZ R44, -R111.reuse, R44 ;  /* 0x0000002c6f2c7221 */ /* 0x040fe20000010100 */
[----:B------:R-:W-:Y:S01]  /*6180*/  FADD.FTZ R45, -R111, R45 ;  /* 0x0000002d6f2d7221 */ /* 0x000fe20000010100 */
        /* <DEDUP_REMOVED lines=8> */
[----:B------:R-:W-:Y:S01]  /*6210*/  FMUL.FTZ R4, R184, R47 ;  /* 0x0000002fb8047220 */ /* 0x000fe20000410000 */
[----:B------:R-:W-:Y:S01]  /*6220*/  F2FP.F16.F32.PACK_AB R16, R16, R40 ;  /* 0x000000281010723e */ /* 0x000fe200000000ff */
[C---:B------:R-:W-:Y:S01]  /*6230*/  FADD.FTZ R58, -R110.reuse, R58 ;  /* 0x0000003a6e3a7221 */ /* 0x040fe20000010100 */
[----:B------:R-:W-:Y:S01]  /*6240*/  F2FP.F16.F32.PACK_AB R5, R5, R42 ;  /* 0x0000002a0505723e */ /* 0x000fe200000000ff */
[----:B------:R-:W-:Y:S01]  /*6250*/  STS [R204+0x8000], R36 ;  /* 0x00800024cc007388 */ /* 0x000fe20000000800 */
[----:B------:R-:W-:Y:S01]  /*6260*/  F2FP.F16.F32.PACK_AB R13, R13, R44 ;  /* 0x0000002c0d0d723e */ /* 0x000fe200000000ff */
[----:B------:R-:W-:Y:S01]  /*6270*/  FADD.FTZ R59, -R110, R59 ;  /* 0x0000003b6e3b7221 */ /* 0x000fe20000010100 */
[----:B------:R-:W-:Y:S01]  /*6280*/  F2FP.F16.F32.PACK_AB R4, R4, R46 ;  /* 0x0000002e0404723e */ /* 0x000fe200000000ff */
[----:B------:R-:W-:Y:S01]  /*6290*/  STS [R204+0x8400], R50 ;  /* 0x00840032cc007388 */ /* 0x000fe20000000800 */
[----:B------:R-:W-:Y:S01]  /*62a0*/  FMUL.FTZ R58, R177, R58 ;  /* 0x0000003ab13a7220 */ /* 0x000fe20000410000 */
[----:B-1----:R-:W-:Y:S01]  /*62b0*/  FMUL.FTZ R0, R172, R59 ;  /* 0x0000003bac007220 */ /* 0x002fe20000410000 */
[C---:B------:R-:W-:Y:S01]  /*62c0*/  FADD.FTZ R60, -R111.reuse, R60 ;  /* 0x0000003c6f3c7221 */ /* 0x040fe20000010100 */
[----:B------:R-:W-:Y:S01]  /*62d0*/  STS [R205+0xa000], R16 ;  /* 0x00a00010cd007388 */ /* 0x000fe20000000800 */
[----:B------:R-:W-:Y:S01]  /*62e0*/  FADD.FTZ R61, -R111, R61 ;  /* 0x0000003d6f3d7221 */ /* 0x000fe20000010100 */
[C---:B------:R-:W-:Y:S01]  /*62f0*/  FADD.FTZ R62, -R110.reuse, R62 ;  /* 0x0000003e6e3e7221 */ /* 0x040fe20000010100 */
[----:B------:R-:W-:Y:S01]  /*6300*/  FADD.FTZ R63, -R110, R63 ;  /* 0x0000003f6e3f7221 */ /* 0x000fe20000010100 */
[----:B------:R-:W-:Y:S01]  /*6310*/  STS [R205+0xa400], R5 ;  /* 0x00a40005cd007388 */ /* 0x000fe20000000800 */
[----:B------:R-:W-:Y:S01]  /*6320*/  FMUL.FTZ R60, R113, R60 ;  /* 0x0000003c713c7220 */ /* 0x000fe20000410000 */
[----:B------:R-:W-:Y:S01]  /*6330*/  FMUL.FTZ R61, R112, R61 ;  /* 0x0000003d703d7220 */ /* 0x000fe20000410000 */
[----:B------:R-:W-:Y:S01]  /*6340*/  FMUL.FTZ R62, R162, R62 ;  /* 0x0000003ea23e7220 */ /* 0x000fe20000410000 */
[----:B------:R-:W-:Y:S01]  /*6350*/  STS [R204+0xa000], R13 ;  /* 0x00a0000dcc007388 */ /* 0x000fe20000000800 */
[----:B------:R-:W-:Y:S01]  /*6360*/  FMUL.FTZ R7, R114, R63 ;  /* 0x0000003f72077220 */ /* 0x000fe20000410000 */
[----:B------:R-:W-:Y:S02]  /*6370*/  F2FP.F16.F32.PACK_AB R0, R0, R58 ;  /* 0x0000003a0000723e */ /* 0x000fe400000000ff */
[----:B------:R-:W-:Y:S01]  /*6380*/  STS [R204+0xa400], R4 ;  /* 0x00a40004cc007388 */ /* 0x000fe20000000800 */
[----:B------:R-:W-:Y:S02]  /*6390*/  F2FP.F16.F32.PACK_AB R11, R61, R60 ;  /* 0x0000003c3d0b723e */ /* 0x000fe400000000ff */
[----:B------:R-:W-:Y:S01]  /*63a0*/  F2FP.F16.F32.PACK_AB R7, R7, R62 ;  /* 0x0000003e0707723e */ /* 0x000fe200000000ff */
[----:B------:R-:W-:Y:S01]  /*63b0*/  STS [R207+0x8000], R33 ;  /* 0x00800021cf007388 */ /* 0x000fe20000000800 */
[----:B------:R-:W-:Y:S02]  /*63c0*/  LEA R59, R249, UR4, 0x1 ;  /* 0x00000004f93b7c11 */ /* 0x000fe4000f8e08ff */
[----:B------:R-:W-:Y:S01]  /*63d0*/  MOV R52, R224 ;  /* 0x000000e000347202 */ /* 0x000fe20000000f00 */
[----:B------:R-:W-:Y:S01]  /*63e0*/  STS [R207+0x8400], R21 ;  /* 0x00840015cf007388 */ /* 0x000fe20000000800 */
[----:B------:R-:W-:Y:S03]  /*63f0*/  MOV R53, R223 ;  /* 0x000000df00357202 */ /* 0x000fe60000000f00 */
[----:B------:R-:W-:Y:S04]  /*6400*/  STS [R206+0x8000], R32 ;  /* 0x00800020ce007388 */ /* 0x000fe80000000800 */
[----:B------:R-:W-:Y:S04]  /*6410*/  STS [R206+0x8400], R20 ;  /* 0x00840014ce007388 */ /* 0x000fe80000000800 */
[----:B------:R-:W-:Y:S04]  /*6420*/  STS [R207+0xa000], R12 ;  /* 0x00a0000ccf007388 */ /* 0x000fe80000000800 */
[----:B------:R1:W-:Y:S04]  /*6430*/  STS [R207+0xa400], R0 ;  /* 0x00a40000cf007388 */ /* 0x0003e80000000800 */
[----:B------:R-:W-:Y:S04]  /*6440*/  STS [R206+0xa000], R11 ;  /* 0x00a0000bce007388 */ /* 0x000fe80000000800 */
[----:B------:R-:W-:Y:S01]  /*6450*/  STS [R206+0xa400], R7 ;  /* 0x00a40007ce007388 */ /* 0x000fe20000000800 */
[----:B------:R-:W-:Y:S01]  /*6460*/  BAR.SYNC.DEFER_BLOCKING 0x0 ;  /* 0x0000000000007b1d */ /* 0x000fe20000010000 */
[----:B-1----:R-:W-:Y:S05]  /*6470*/  LEA R0, R156, UR4, 0x1 ;  /* 0x000000049c007c11 */ /* 0x002fea000f8e08ff */
[----:B------:R-:W-:Y:S04]  /*6480*/  LDSM.16.MT88.4 R4, [R2+0x10000] ;  /* 0x010000000204783b */ /* 0x000fe80000004200 */
[----:B------:R-:W1:Y:S04]  /*6490*/  LDSM.16.MT88.4 R8, [R0+0x4000] ;  /* 0x004000000008783b */ /* 0x000e680000004200 */
[----:B------:R-:W2:Y:S04]  /*64a0*/  LDSM.16.MT88.4 R12, [R2+0x14000] ;  /* 0x01400000020c783b */ /* 0x000ea80000004200 */
[----:B------:R-:W-:Y:S04]  /*64b0*/  LDSM.16.MT88.4 R16, [R2+0x10800] ;  /* 0x010800000210783b */ /* 0x000fe80000004200 */
[----:B------:R-:W3:Y:S04]  /*64c0*/  LDSM.16.MT88.4 R20, [R0+0x4400] ;  /* 0x004400000014783b */ /* 0x000ee80000004200 */
[----:B------:R-:W4:Y:S01]  /*64d0*/  LDSM.16.MT88.4 R24, [R2+0x14800] ;  /* 0x014800000218783b */ /* 0x000f220000004200 */
[-C--:B-1----:R-:W-:Y:S06]  /*64e0*/  HMMA.16816.F32 R68, R4, R8.reuse, R68 ;  /* 0x000000080444723c */ /* 0x082fec0000001844 */
[C---:B--2---:R-:W-:Y:S06]  /*64f0*/  HMMA.16816.F32 R72, R12.reuse, R8, R72 ;  /* 0x000000080c48723c */ /* 0x044fec0000001848 */
[-C--:B------:R-:W-:Y:S01]  /*6500*/  HMMA.16816.F32 R76, R12, R10.reuse, R76 ;  /* 0x0000000a0c4c723c */ /* 0x080fe2000000184c */
[----:B------:R-:W-:Y:S05]  /*6510*/  LDSM.16.MT88.4 R12, [R2+0x15000] ;  /* 0x01500000020c783b */ /* 0x000fea0000004200 */
[----:B------:R-:W-:Y:S01]  /*6520*/  HMMA.16816.F32 R80, R4, R10, R80 ;  /* 0x0000000a0450723c */ /* 0x000fe20000001850 */
[----:B------:R-:W-:Y:S04]  /*6530*/  LDSM.16.MT88.4 R4, [R2+0x11000] ;  /* 0x011000000204783b */ /* 0x000fe80000004200 */
[----:B------:R-:W1:Y:S01]  /*6540*/  LDSM.16.MT88.4 R8, [R0+0x4800] ;  /* 0x004800000008783b */ /* 0x000e620000004200 */
[-C--:B---3--:R-:W-:Y:S06]  /*6550*/  HMMA.16816.F32 R68, R16, R20.reuse, R68 ;  /* 0x000000141044723c */ /* 0x088fec0000001844 */
[C---:B----4-:R-:W-:Y:S06]  /*6560*/  HMMA.16816.F32 R72, R24.reuse, R20, R72 ;  /* 0x000000141848723c */ /* 0x050fec0000001848 */
[-C--:B------:R-:W-:Y:S01]  /*6570*/  HMMA.16816.F32 R76, R24, R22.reuse, R76 ;  /* 0x00000016184c723c */ /* 0x080fe2000000184c */
[----:B------:R-:W-:Y:S05]  /*6580*/  LDSM.16.MT88.4 R24, [R2+0x15800] ;  /* 0x015800000218783b */ /* 0x000fea0000004200 */
[----:B------:R-:W-:Y:S01]  /*6590*/  HMMA.16816.F32 R80, R16, R22, R80 ;  /* 0x000000161050723c */ /* 0x000fe20000001850 */
[----:B------:R-:W-:Y:S04]  /*65a0*/  LDSM.16.MT88.4 R16, [R2+0x11800] ;  /* 0x011800000210783b */ /* 0x000fe80000004200 */
[----:B------:R-:W2:Y:S01]  /*65b0*/  LDSM.16.MT88.4 R20, [R0+0x4c00] ;  /* 0x004c00000014783b */ /* 0x000ea20000004200 */
[-C--:B-1----:R-:W-:Y:S06]  /*65c0*/  HMMA.16816.F32 R68, R4, R8.reuse, R68 ;  /* 0x000000080444723c */ /* 0x082fec0000001844 */
[C---:B------:R-:W-:Y:S06]  /*65d0*/  HMMA.16816.F32 R72, R12.reuse, R8, R72 ;  /* 0x000000080c48723c */ /* 0x040fec0000001848 */
[-C--:B------:R-:W-:Y:S01]  /*65e0*/  HMMA.16816.F32 R76, R12, R10.reuse, R76 ;  /* 0x0000000a0c4c723c */ /* 0x080fe2000000184c */
[----:B------:R-:W-:Y:S05]  /*65f0*/  LDSM.16.MT88.4 R12, [R2+0x16000] ;  /* 0x01600000020c783b */ /* 0x000fea0000004200 */
[----:B------:R-:W-:Y:S01]  /*6600*/  HMMA.16816.F32 R80, R4, R10, R80 ;  /* 0x0000000a0450723c */ /* 0x000fe20000001850 */
[----:B------:R-:W-:Y:S04]  /*6610*/  LDSM.16.MT88.4 R4, [R2+0x12000] ;  /* 0x012000000204783b */ /* 0x000fe80000004200 */
[----:B------:R-:W1:Y:S01]  /*6620*/  LDSM.16.MT88.4 R8, [R0+0x5000] ;  /* 0x005000000008783b */ /* 0x000e620000004200 */
[-C--:B--2---:R-:W-:Y:S06]  /*6630*/  HMMA.16816.F32 R68, R16, R20.reuse, R68 ;  /* 0x000000141044723c */ /* 0x084fec0000001844 */
[C---:B------:R-:W-:Y:S06]  /*6640*/  HMMA.16816.F32 R72, R24.reuse, R20, R72 ;  /* 0x000000141848723c */ /* 0x040fec0000001848 */
        /* <DEDUP_REMOVED lines=19> */
[----:B------:R-:W-:Y:S01]  /*6780*/  BAR.SYNC.DEFER_BLOCKING 0x0 ;  /* 0x0000000000007b1d */ /* 0x000fe20000010000 */
[-C--:B-1----:R-:W-:Y:S06]  /*6790*/  HMMA.16816.F32 R68, R4, R8.reuse, R68 ;  /* 0x000000080444723c */ /* 0x082fec0000001844 */
[C---:B------:R-:W-:Y:S06]  /*67a0*/  HMMA.16816.F32 R72, R12.reuse, R8, R72 ;  /* 0x000000080c48723c */ /* 0x040fec0000001848 */
[-C--:B------:R-:W-:Y:S06]  /*67b0*/  HMMA.16816.F32 R76, R12, R10.reuse, R76 ;  /* 0x0000000a0c4c723c */ /* 0x080fec000000184c */
[----:B------:R-:W-:Y:S06]  /*67c0*/  HMMA.16816.F32 R80, R4, R10, R80 ;  /* 0x0000000a0450723c */ /* 0x000fec0000001850 */
[-C--:B--2---:R-:W-:Y:S06]  /*67d0*/  HMMA.16816.F32 R68, R16, R20.reuse, R68 ;  /* 0x000000141044723c */ /* 0x084fec0000001844 */
[C---:B------:R-:W-:Y:S06]  /*67e0*/  HMMA.16816.F32 R72, R24.reuse, R20, R72 ;  /* 0x000000141848723c */ /* 0x040fec0000001848 */
[-C--:B------:R-:W-:Y:S06]  /*67f0*/  HMMA.16816.F32 R76, R24, R22.reuse, R76 ;  /* 0x00000016184c723c */ /* 0x080fec000000184c */
[----:B------:R-:W-:Y:S01]  /*6800*/  HMMA.16816.F32 R80, R16, R22, R80 ;  /* 0x000000161050723c */ /* 0x000fe20000001850 */
[----:B------:R-:W-:Y:S11]  /*6810*/  @!UPT UIADD3 URZ, URZ, URZ, URZ ;  /* 0x0000003f3f3ff290 */ /* 0x000ff6000fffe03f */
[----:B------:R-:W-:Y:S01]  /*6820*/  @!UPT UIADD3 URZ, URZ, URZ, URZ ;  /* 0x0000003f3f3ff290 */ /* 0x000fe2000fffe03f */
[----:B------:R-:W-:Y:S11]  /*6830*/  @!P1 BRA `(.L_x_33) ;  /* 0x0000000000609947 */ /* 0x000ff60003800000 */
[----:B------:R-:W1:Y:S01]  /*6840*/  LDC R7, c[0x0][0x420] ;  /* 0x00010800ff077b82 */ /* 0x000e620000000800 */
[----:B------:R-:W-:Y:S11]  /*6850*/  ISETP.GE.AND P2, PT, R234, UR36, PT ;  /* 0x00000024ea007c0c */ /* 0x000ff6000bf46270 */
[----:B------:R-:W-:Y:S02]  /*6860*/  @!UPT UIADD3 URZ, URZ, URZ, URZ ;  /* 0x0000003f3f3ff290 */ /* 0x000fe4000fffe03f */
[----:B------:R2:W-:Y:S01]  /*6870*/  @P2 STS [R59+0x4000], RZ ;  /* 0x004000ff3b002388 */ /* 0x0005e20000000800 */
[----:B------:R-:W3:Y:S03]  /*6880*/  @!P2 LDC R6, c[0x0][0x424] ;  /* 0x00010900ff06ab82 */ /* 0x000ee60000000800 */
[----:B------:R2:W-:Y:S04]  /*6890*/  @P2 STS [R59+0x4004], RZ ;  /* 0x004004ff3b002388 */ /* 0x0005e80000000800 */
[----:B------:R2:W-:Y:S01]  /*68a0*/  @P2 STS.64 [R59+0x4008], RZ ;  /* 0x004008ff3b002388 */ /* 0x0005e20000000a00 */
[C---:B-1----:R-:W-:Y:S05]  /*68b0*/  IMAD.U32 R4, R7.reuse, -0x80, RZ ;  /* 0xffffff8007047824 */ /* 0x042fea00078e00ff */
[C---:B------:R-:W-:Y:S04]  /*68c0*/  LEA R5, P0, R4.reuse, R216, 0x1 ;  /* 0x000000d804057211 */ /* 0x040fe800078008ff */
[----:B------:R-:W-:Y:S01]  /*68d0*/  LEA.HI.X.SX32 R4, R4, R217, 0x1, P0 ;  /* 0x000000d904047211 */ /* 0x000fe200000f0eff */
[----:B------:R-:W-:Y:S04]  /*68e0*/  IMAD.MOV.U32 R216, RZ, RZ, R5 ;  /* 0x000000ffffd87224 */ /* 0x000fe800078e0005 */
[----:B------:R-:W-:Y:S01]  /*68f0*/  IMAD.MOV.U32 R217, RZ, RZ, R4 ;  /* 0x000000ffffd97224 */ /* 0x000fe200078e0004 */
[C---:B------:R-:W-:Y:S04]  /*6900*/  @!P2 LEA R4, P0, R7.reuse, R216, 0x7 ;  /* 0x000000d80704a211 */ /* 0x040fe800078038ff */
[----:B------:R-:W-:Y:S01]  /*6910*/  @!PT LDS RZ, [RZ] ;  /* 0x00000000fffff984 */ /* 0x000fe20000000800 */
[----:B------:R-:W-:Y:S01]  /*6920*/  @!PT LDS RZ, [RZ] ;  /* 0x00000000fffff984 */ /* 0x000fe20000000800 */
[----:B------:R-:W-:Y:S01]  /*6930*/  @!PT LDS RZ, [RZ] ;  /* 0x00000000fffff984 */ /* 0x000fe20000000800 */
[----:B------:R2:W-:Y:S01]  /*6940*/  @!P2 LDGSTS.E.BYPASS.LTC128B.128 [R59+0x4000], desc[UR8][R216.64] ;  /* 0x04000000d83bafae */ /* 0x0005e2000b901d48 */
[----:B---3--:R-:W-:Y:S03]  /*6950*/  @!P2 LEA.HI.X R5, R7, R217, R6, 0x7, P0 ;  /* 0x000000d90705a211 */ /* 0x008fe600000f3c06 */
[----:B------:R2:W-:Y:S04]  /*6960*/  @P2 STS.128 [R59+0x5000], RZ ;  /* 0x005000ff3b002388 */ /* 0x0005e80000000c00 */
[----:B------:R-:W-:Y:S01]  /*6970*/  @!PT LDS RZ, [RZ] ;  /* 0x00000000fffff984 */ /* 0x000fe20000000800 */
[----:B------:R-:W-:Y:S01]  /*6980*/  @!PT LDS RZ, [RZ] ;  /* 0x00000000fffff984 */ /* 0x000fe20000000800 */
[----:B------:R-:W-:Y:S01]  /*6990*/  @!PT LDS RZ, [RZ] ;  /* 0x00000000fffff984 */ /* 0x000fe20000000800 */
[----:B------:R2:W-:Y:S04]  /*69a0*/  @!P2 LDGSTS.E.BYPASS.LTC128B.128 [R59+0x5000], desc[UR8][R4.64] ;  /* 0x05000000043bafae */ /* 0x0005e8000b901d48 */
[----:B------:R-:W0:Y:S02]  /*69b0*/  LDGDEPBAR ;  /* 0x00000000000079af */ /* 0x000e240000000000 */
.L_x_33:
[----:B------:R-:W-:Y:S01]  /*69c0*/  LDSM.16.M88.4 R16, [R151] ;  /* 0x000000009710783b */ /* 0x000fe20000000200 */
[----:B------:R-:W-:Y:S01]  /*69d0*/  IMAD.U32 R58, RZ, RZ, UR25 ;  /* 0x00000019ff3a7e24 */ /* 0x000fe2000f8e00ff */
[----:B------:R-:W-:Y:S01]  /*69e0*/  MOV R55, UR22 ;  /* 0x0000001600377c02 */ /* 0x000fe20008000f00 */
[----:B------:R-:W-:Y:S01]  /*69f0*/  IMAD.U32 R57, RZ, RZ, UR24 ;  /* 0x00000018ff397e24 */ /* 0x000fe2000f8e00ff */
[----:B------:R-:W2:Y:S01]  /*6a00*/  LDSM.16.MT88.4 R20, [R0+0x6000] ;  /* 0x006000000014783b */ /* 0x000ea20000004200 */
[----:B------:R-:W-:Y:S01]  /*6a10*/  IMAD.U32 R56, RZ, RZ, UR23 ;  /* 0x00000017ff387e24 */ /* 0x000fe2000f8e00ff */
[----:B------:R-:W-:Y:S01]  /*6a20*/  ULOP3.LUT UR10, UR6, 0x1, URZ, 0xc0, !UPT ;  /* 0x00000001060a7892 */ /* 0x000fe2000f8ec03f */
[----:B------:R-:W-:Y:S01]  /*6a30*/  IMAD.U32 R54, RZ, RZ, UR21 ;  /* 0x00000015ff367e24 */ /* 0x000fe2000f8e00ff */
[----:B------:R-:W1:Y:S01]  /*6a40*/  LDSM.16.M88.4 R12, [R151+0x2000] ;  /* 0x00200000970c783b */ /* 0x000e620000000200 */
[----:B------:R-:W-:Y:S02]  /*6a50*/  UISETP.GT.AND UP2, UPT, UR6, UR17, UPT ;  /* 0x000000110600728c */ /* 0x000fe4000bf44270 */
[----:B------:R-:W-:Y:S01]  /*6a60*/  UISETP.NE.U32.AND UP0, UPT, UR10, 0x1, UPT ;  /* 0x000000010a00788c */ /* 0x000fe2000bf05070 */
[----:B------:R-:W-:Y:S01]  /*6a70*/  LDSM.16.M88.4 R24, [R157] ;  /* 0x000000009d18783b */ /* 0x000fe20000000200 */
[----:B------:R-:W-:Y:S03]  /*6a80*/  UIADD3 UR6, UR6, -0x1, URZ ;  /* 0xffffffff06067890 */ /* 0x000fe6000fffe03f */
[----:B------:R-:W3:Y:S04]  /*6a90*/  LDSM.16.MT88.4 R28, [R0+0x6400] ;  /* 0x00640000001c783b */ /* 0x000ee80000004200 */
[----:B------:R-:W4:Y:S04]  /*6aa0*/  LDSM.16.M88.4 R32, [R160] ;  /* 0x00000000a020783b */ /* 0x000f280000000200 */
[----:B------:R-:W-:Y:S04]  /*6ab0*/  LDSM.16.M88.4 R36, [R153] ;  /* 0x000000009924783b */ /* 0x000fe80000000200 */
[----:B------:R-:W4:Y:S04]  /*6ac0*/  LDSM.16.MT88.4 R40, [R0+0x6800] ;  /* 0x006800000028783b */ /* 0x000f280000004200 */
[----:B------:R-:W4:Y:S04]  /*6ad0*/  LDSM.16.M88.4 R44, [R153+0x2000] ;  /* 0x00200000992c783b */ /* 0x000f280000000200 */
[----:B------:R-:W-:Y:S01]  /*6ae0*/  LDSM.16.MT88.4 R48, [R0+0x6c00] ;  /* 0x006c00000030783b */ /* 0x000fe20000004200 */
[-C--:B--2---:R-:W-:Y:S06]  /*6af0*/  HMMA.16816.F32 R4, R16, R20.reuse, RZ ;  /* 0x000000141004723c */ /* 0x084fec00000018ff */
[C---:B-1----:R-:W-:Y:S06]  /*6b00*/  HMMA.16816.F32 R8, R12.reuse, R20, RZ ;  /* 0x000000140c08723c */ /* 0x042fec00000018ff */
[-C--:B------:R-:W-:Y:S06]  /*6b10*/  HMMA.16816.F32 R12, R12, R22.reuse, RZ ;  /* 0x000000160c0c723c */ /* 0x080fec00000018ff */
[----:B------:R-:W-:Y:S01]  /*6b20*/  HMMA.16816.F32 R16, R16, R22, RZ ;  /* 0x000000161010723c */ /* 0x000fe200000018ff */
[----:B------:R-:W1:Y:S05]  /*6b30*/  LDSM.16.M88.4 R20, [R152] ;  /* 0x000000009814783b */ /* 0x000e6a0000000200 */
[-C--:B---3--:R-:W-:Y:S06]  /*6b40*/  HMMA.16816.F32 R4, R24, R28.reuse, R4 ;  /* 0x0000001c1804723c */ /* 0x088fec0000001804 */
[C---:B----4-:R-:W-:Y:S06]  /*6b50*/  HMMA.16816.F32 R8, R32.reuse, R28, R8 ;  /* 0x0000001c2008723c */ /* 0x050fec0000001808 */
[-C--:B------:R-:W-:Y:S01]  /*6b60*/  HMMA.16816.F32 R12, R32, R30.reuse, R12 ;  /* 0x0000001e200c723c */ /* 0x080fe2000000180c */
[----:B------:R-:W2:Y:S05]  /*6b70*/  LDSM.16.M88.4 R32, [R152+0x2000] ;  /* 0x002000009820783b */ /* 0x000eaa0000000200 */
[----:B------:R-:W-:Y:S01]  /*6b80*/  HMMA.16816.F32 R16, R24, R30, R16 ;  /* 0x0000001e1810723c */ /* 0x000fe20000001810 */
[----:B------:R-:W-:Y:S04]  /*6b90*/  LDSM.16.M88.4 R24, [R151+0x4000] ;  /* 0x004000009718783b */ /* 0x000fe80000000200 */
[----:B------:R-:W3:Y:S01]  /*6ba0*/  LDSM.16.MT88.4 R28, [R0+0x7000] ;  /* 0x00700000001c783b */ /* 0x000ee20000004200 */
[-C--:B------:R-:W-:Y:S06]  /*6bb0*/  HMMA.16816.F32 R4, R36, R40.reuse, R4 ;  /* 0x000000282404723c */ /* 0x080fec0000001804 */
[C---:B------:R-:W-:Y:S06]  /*6bc0*/  HMMA.16816.F32 R8, R44.reuse, R40, R8 ;  /* 0x000000282c08723c */ /* 0x040fec0000001808 */
[-C--:B------:R-:W-:Y:S01]  /*6bd0*/  HMMA.16816.F32 R12, R44, R42.reuse, R12 ;  /* 0x0000002a2c0c723c */ /* 0x080fe2000000180c */
[----:B------:R-:W4:Y:S05]  /*6be0*/  LDSM.16.M88.4 R44, [R151+0x6000] ;  /* 0x00600000972c783b */ /* 0x000f2a0000000200 */
[----:B------:R-:W-:Y:S01]  /*6bf0*/  HMMA.16816.F32 R16, R36, R42, R16 ;  /* 0x0000002a2410723c */ /* 0x000fe20000001810 */
[----:B------:R-:W-:Y:S04]  /*6c00*/  LDSM.16.M88.4 R36, [R159] ;  /* 0x000000009f24783b */ /* 0x000fe80000000200 */
[----:B------:R-:W4:Y:S01]  /*6c10*/  LDSM.16.MT88.4 R40, [R0+0x7400] ;  /* 0x007400000028783b */ /* 0x000f220000004200 */
[-C--:B-1----:R-:W-:Y:S06]  /*6c20*/  HMMA.16816.F32 R4, R20, R48.reuse, R4 ;  /* 0x000000301404723c */ /* 0x082fec0000001804 */
[C---:B--2---:R-:W-:Y:S06]  /*6c30*/  HMMA.16816.F32 R8, R32.reuse, R48, R8 ;  /* 0x000000302008723c */ /* 0x044fec0000001808 */
[-C--:B------:R-:W-:Y:S01]  /*6c40*/  HMMA.16816.F32 R12, R32, R50.reuse, R12 ;  /* 0x00000032200c723c */ /* 0x080fe2000000180c */
[----:B------:R-:W1:Y:S05]  /*6c50*/  LDSM.16.M88.4 R32, [R158] ;  /* 0x000000009e20783b */ /* 0x000e6a0000000200 */
[----:B------:R-:W-:Y:S01]  /*6c60*/  HMMA.16816.F32 R16, R20, R50, R16 ;  /* 0x000000321410723c */ /* 0x000fe20000001810 */
[----:B------:R-:W-:Y:S04]  /*6c70*/  LDSM.16.M88.4 R20, [R153+0x4000] ;  /* 0x004000009914783b */ /* 0x000fe80000000200 */
[----:B------:R-:W2:Y:S01]  /*6c80*/  LDSM.16.MT88.4 R48, [R0+0x7800] ;  /* 0x007800000030783b */ /* 0x000ea20000004200 */
[-C--:B---3--:R-:W-:Y:S06]  /*6c90*/  HMMA.16816.F32 R4, R24, R28.reuse, R4 ;  /* 0x0000001c1804723c */ /* 0x088fec0000001804 */
[C---:B----4-:R-:W-:Y:S06]  /*6ca0*/  HMMA.16816.F32 R8, R44.reuse, R28, R8 ;  /* 0x0000001c2c08723c */ /* 0x050fec0000001808 */
[-C--:B------:R-:W-:Y:S01]  /*6cb0*/  HMMA.16816.F32 R12, R44, R30.reuse, R12 ;  /* 0x0000001e2c0c723c */ /* 0x080fe2000000180c */
[----:B------:R-:W3:Y:S05]  /*6cc0*/  LDSM.16.M88.4 R44, [R153+0x6000] ;  /* 0x00600000992c783b */ /* 0x000eea0000000200 */
[----:B------:R-:W-:Y:S01]  /*6cd0*/  HMMA.16816.F32 R16, R24, R30, R16 ;  /* 0x0000001e1810723c */ /* 0x000fe20000001810 */
[----:B------:R4:W-:Y:S04]  /*6ce0*/  LDSM.16.MT88.4 R28, [R0+0x7c00] ;  /* 0x007c0000001c783b */ /* 0x0009e80000004200 */
[----:B------:R-:W3:Y:S01]  /*6cf0*/  LDSM.16.M88.4 R24, [R152+0x4000] ;  /* 0x004000009818783b */ /* 0x000ee20000000200 */
[-C--:B------:R-:W-:Y:S06]  /*6d00*/  HMMA.16816.F32 R4, R36, R40.reuse, R4 ;  /* 0x000000282404723c */ /* 0x080fec0000001804 */
[C---:B-1----:R-:W-:Y:S06]  /*6d10*/  HMMA.16816.F32 R8, R32.reuse, R40, R8 ;  /* 0x000000282008723c */ /* 0x042fec0000001808 */
[-C--:B------:R-:W-:Y:S01]  /*6d20*/  HMMA.16816.F32 R12, R32, R42.reuse, R12 ;  /* 0x0000002a200c723c */ /* 0x080fe2000000180c */
[----:B------:R-:W1:Y:S01]  /*6d30*/  LDSM.16.M88.4 R32, [R152+0x6000] ;  /* 0x006000009820783b */ /* 0x000e620000000200 */
[----:B------:R-:W-:Y:S04]  /*6d40*/  IMAD.U32 R40, RZ, RZ, UR28 ;  /* 0x0000001cff287e24 */ /* 0x000fe8000f8e00ff */
[----:B------:R-:W-:Y:S01]  /*6d50*/  HMMA.16816.F32 R16, R36, R42, R16 ;  /* 0x0000002a2410723c */ /* 0x000fe20000001810 */
[----:B----4-:R-:W-:Y:S05]  /*6d60*/  IMAD.U32 R0, RZ, RZ, UR18 ;  /* 0x00000012ff007e24 */ /* 0x010fea000f8e00ff */
[-C--:B--2---:R-:W-:Y:S01]  /*6d70*/  HMMA.16816.F32 R4, R20, R48.reuse, R4 ;  /* 0x000000301404723c */ /* 0x084fe20000001804 */
[----:B------:R-:W-:Y:S04]  /*6d80*/  IMAD.U32 R42, RZ, RZ, UR29 ;  /* 0x0000001dff2a7e24 */ /* 0x000fe8000f8e00ff */
[----:B------:R-:W-:Y:S01]  /*6d90*/  IMAD.U32 R38, RZ, RZ, UR27 ;  /* 0x0000001bff267e24 */ /* 0x000fe2000f8e00ff */
[C---:B---3--:R-:W-:Y:S01]  /*6da0*/  HMMA.16816.F32 R8, R44.reuse, R48, R8 ;  /* 0x000000302c08723c */ /* 0x048fe20000001808 */
[----:B------:R-:W-:Y:S05]  /*6db0*/  IMAD.U32 R36, RZ, RZ, UR26 ;  /* 0x0000001aff247e24 */ /* 0x000fea000f8e00ff */
[-C--:B------:R-:W-:Y:S01]  /*6dc0*/  HMMA.16816.F32 R12, R44, R50.reuse, R12 ;  /* 0x000000322c0c723c */ /* 0x080fe2000000180c */
[----:B------:R-:W-:Y:S05]  /*6dd0*/  IMAD.U32 R48, RZ, RZ, UR32 ;  /* 0x00000020ff307e24 */ /* 0x000fea000f8e00ff */
[----:B------:R-:W-:Y:S01]  /*6de0*/  HMMA.16816.F32 R16, R20, R50, R16 ;  /* 0x000000321410723c */ /* 0x000fe20000001810 */
[----:B------:R-:W-:Y:S04]  /*6df0*/  IMAD.U32 R46, RZ, RZ, UR31 ;  /* 0x0000001fff2e7e24 */ /* 0x000fe8000f8e00ff */
[----:B------:R-:W-:Y:S01]  /*6e00*/  IMAD.U32 R44, RZ, RZ, UR30 ;  /* 0x0000001eff2c7e24 */ /* 0x000fe2000f8e00ff */
[-C--:B------:R-:W-:Y:S01]  /*6e10*/  HMMA.16816.F32 R4, R24, R28.reuse, R4 ;  /* 0x0000001c1804723c */ /* 0x080fe20000001804 */
[----:B------:R-:W-:Y:S04]  /*6e20*/  IMAD.U32 R21, RZ, RZ, UR18 ;  /* 0x00000012ff157e24 */ /* 0x000fe8000f8e00ff */
[----:B------:R-:W-:Y:S01]  /*6e30*/  @P1 IADD3 R20, P2, R244, UR12, RZ ;  /* 0x0000000cf4141c10 */ /* 0x000fe2000ff5e0ff */
[C---:B-1----:R-:W-:Y:S01]  /*6e40*/  HMMA.16816.F32 R8, R32.reuse, R28, R8 ;  /* 0x0000001c2008723c */ /* 0x042fe20000001808 */
[----:B------:R-:W-:Y:S01]  /*6e50*/  IMAD.U32 R50, RZ, RZ, UR33 ;  /* 0x00000021ff327e24 */ /* 0x000fe2000f8e00ff */
[----:B------:R-:W-:Y:S03]  /*6e60*/  @UP3 UIADD3 UR12, UP1, UR12, -0x200, URZ ;  /* 0xfffffe000c0c3890 */ /* 0x000fe6000ff3e03f */
[----:B------:R-:W-:Y:S01]  /*6e70*/  LEA R224, P0, R21, R52, 0x2 ;  /* 0x0000003415e07211 */ /* 0x000fe200078010ff */
[-C--:B------:R-:W-:Y:S01]  /*6e80*/  HMMA.16816.F32 R12, R32, R30.reuse, R12 ;  /* 0x0000001e200c723c */ /* 0x080fe2000000180c */
[----:B------:R-:W-:Y:S01]  /*6e90*/  IMAD.U32 R22, RZ, RZ, UR32 ;  /* 0x00000020ff167e24 */ /* 0x000fe2000f8e00ff */
[----:B------:R-:W-:Y:S03]  /*6ea0*/  MOV R28, UR22 ;  /* 0x00000016001c7c02 */ /* 0x000fe60008000f00 */
[----:B------:R-:W-:Y:S01]  /*6eb0*/  @P1 IADD3.X R21, R245, UR11, RZ, P2, !PT ;  /* 0x0000000bf5151c10 */ /* 0x000fe200097fe4ff */
[----:B------:R-:W-:Y:S01]  /*6ec0*/  HMMA.16816.F32 R16, R24, R30, R16 ;  /* 0x0000001e1810723c */ /* 0x000fe20000001810 */
[----:B------:R-:W-:Y:S01]  /*6ed0*/  IMAD.U32 R23, RZ, RZ, UR31 ;  /* 0x0000001fff177e24 */ /* 0x000fe2000f8e00ff */
[----:B------:R-:W-:Y:S02]  /*6ee0*/  @UP3 UIADD3.X UR11, UR11, -0x1, URZ, UP1, !UPT ;  /* 0xffffffff0b0b3890 */ /* 0x000fe40008ffe43f */
[----:B------:R-:W5:Y:S01]  /*6ef0*/  @P1 LDG.E R242, desc[UR8][R20.64] ;  /* 0x0000000814f21981 */ /* 0x000f62000c1e1900 */
[----:B------:R-:W-:Y:S01]  /*6f00*/  LEA.HI.X.SX32 R223, R0, R53, 0x2, P0 ;  /* 0x0000003500df7211 */ /* 0x000fe200000f16ff */
[----:B------:R-:W-:Y:S02]  /*6f10*/  IMAD.U32 R0, RZ, RZ, UR33 ;  /* 0x00000021ff007e24 */ /* 0x000fe4000f8e00ff */
[----:B------:R-:W5:Y:S03]  /*6f20*/  @P1 LDG.E R243, desc[UR8][R20.64+0x20] ;  /* 0x0000200814f31981 */ /* 0x000f66000c1e1900 */
[----:B------:R-:W-:Y:S01]  /*6f30*/  IMAD.U32 R24, RZ, RZ, UR30 ;  /* 0x0000001eff187e24 */ /* 0x000fe2000f8e00ff */
[----:B------:R-:W5:Y:S01]  /*6f40*/  @P1 LDG.E R240, desc[UR8][R20.64+0x100] ;  /* 0x0001000814f01981 */ /* 0x000f62000c1e1900 */
[----:B------:R-:W-:Y:S02]  /*6f50*/  IMAD.U32 R25, RZ, RZ, UR29 ;  /* 0x0000001dff197e24 */ /* 0x000fe4000f8e00ff */
[----:B------:R-:W-:Y:S01]  /*6f60*/  IMAD.U32 R27, RZ, RZ, UR28 ;  /* 0x0000001cff1b7e24 */ /* 0x000fe2000f8e00ff */
[----:B------:R1:W5:Y:S01]  /*6f70*/  @P1 LDG.E R241, desc[UR8][R20.64+0x120] ;  /* 0x0001200814f11981 */ /* 0x000362000c1e1900 */
[----:B------:R-:W-:Y:S02]  /*6f80*/  IMAD.U32 R31, RZ, RZ, UR27 ;  /* 0x0000001bff1f7e24 */ /* 0x000fe4000f8e00ff */
        /* <DEDUP_REMOVED lines=9> */
[----:B-1----:R-:W-:Y:S02]  /*7020*/  IMAD.MOV.U32 R20, RZ, RZ, R224 ;  /* 0x000000ffff147224 */ /* 0x002fe400078e00e0 */
[----:B------:R-:W-:Y:S03]  /*7030*/  IMAD.MOV.U32 R21, RZ, RZ, R223 ;  /* 0x000000ffff157224 */ /* 0x000fe600078e00df */
[-C--:B------:R-:W-:Y:S02]  /*7040*/  LEA R50, P0, R50, R20.reuse, 0x2 ;  /* 0x0000001432327211 */ /* 0x080fe400078010ff */
[-C--:B------:R-:W-:Y:S01]  /*7050*/  LEA R48, P6, R48, R20.reuse, 0x2 ;  /* 0x0000001430307211 */ /* 0x080fe200078c10ff */
[----:B------:R-:W-:Y:S01]  /*7060*/  REDG.E.ADD.F32.FTZ.RN.STRONG.GPU desc[UR8][R20.64], R4 ;  /* 0x00000004140079a6 */ /* 0x000fe2000c10f388 */
[-C--:B------:R-:W-:Y:S01]  /*7070*/  LEA.HI.X.SX32 R51, R0, R21.reuse, 0x2, P0 ;  /* 0x0000001500337211 */ /* 0x080fe200000f16ff */
[----:B------:R-:W-:Y:S01]  /*7080*/  VIADD R0, R3, 0xffffe000 ;  /* 0xffffe00003007836 */ /* 0x000fe20000000000 */
[-C--:B------:R-:W-:Y:S02]  /*7090*/  LEA R46, P5, R46, R20.reuse, 0x2 ;  /* 0x000000142e2e7211 */ /* 0x080fe400078a10ff */
[-C--:B------:R-:W-:Y:S01]  /*70a0*/  LEA.HI.X.SX32 R49, R22, R21.reuse, 0x2, P6 ;  /* 0x0000001516317211 */ /* 0x080fe200030f16ff */
[----:B------:R-:W-:Y:S01]  /*70b0*/  REDG.E.ADD.F32.FTZ.RN.STRONG.GPU desc[UR8][R50.64], R5 ;  /* 0x00000005320079a6 */ /* 0x000fe2000c10f388 */
        /* <DEDUP_REMOVED lines=22> */
[-C--:B------:R-:W-:Y:S01]  /*7220*/  LEA R30, P4, R30, R20.reuse, 0x2 ;  /* 0x000000141e1e7211 */ /* 0x080fe200078810ff */
[----:B------:R-:W-:Y:S01]  /*7230*/  REDG.E.ADD.F32.FTZ.RN.STRONG.GPU desc[UR8][R34.64], R17 ;  /* 0x00000011220079a6 */ /* 0x000fe2000c10f388 */
[-C--:B------:R-:W-:Y:S02]  /*7240*/  LEA.HI.X.SX32 R33, R57, R21.reuse, 0x2, P5 ;  /* 0x0000001539217211 */ /* 0x080fe400028f16ff */
[-C--:B------:R-:W-:Y:S01]  /*7250*/  LEA R28, P3, R28, R20.reuse, 0x2 ;  /* 0x000000141c1c7211 */ /* 0x080fe200078610ff */
[----:B------:R-:W-:Y:S01]  /*7260*/  LDSM.16.MT88.4 R4, [R2+0x8000] ;  /* 0x008000000204783b */ /* 0x000fe20000004200 */
[-C--:B------:R-:W-:Y:S02]  /*7270*/  LEA.HI.X.SX32 R31, R56, R21.reuse, 0x2, P4 ;  /* 0x00000015381f7211 */ /* 0x080fe400020f16ff */
[-C--:B------:R-:W-:Y:S01]  /*7280*/  LEA R24, P1, R29, R20.reuse, 0x2 ;  /* 0x000000141d187211 */ /* 0x080fe200078210ff */
[----:B------:R-:W-:Y:S01]  /*7290*/  REDG.E.ADD.F32.FTZ.RN.STRONG.GPU desc[UR8][R32.64], R18 ;  /* 0x00000012200079a6 */ /* 0x000fe2000c10f388 */
[----:B------:R-:W-:Y:S02]  /*72a0*/  LEA R26, P2, R26, R20, 0x2 ;  /* 0x000000141a1a7211 */ /* 0x000fe400078410ff */
[-C--:B------:R-:W-:Y:S01]  /*72b0*/  LEA.HI.X.SX32 R29, R55, R21.reuse, 0x2, P3 ;  /* 0x00000015371d7211 */ /* 0x080fe200018f16ff */
[----:B------:R-:W-:Y:S01]  /*72c0*/  REDG.E.ADD.F32.FTZ.RN.STRONG.GPU desc[UR8][R30.64], R19 ;  /* 0x000000131e0079a6 */ /* 0x000fe2000c10f388 */
[-C--:B------:R-:W-:Y:S02]  /*72d0*/  LEA.HI.X.SX32 R27, R54, R21.reuse, 0x2, P2 ;  /* 0x00000015361b7211 */ /* 0x080fe400010f16ff */
[-C--:B------:R-:W-:Y:S01]  /*72e0*/  LEA.HI.X.SX32 R25, R53, R21.reuse, 0x2, P1 ;  /* 0x0000001535197211 */ /* 0x080fe200008f16ff */
[----:B------:R-:W-:Y:S01]  /*72f0*/  REDG.E.ADD.F32.FTZ.RN.STRONG.GPU desc[UR8][R28.64], R12 ;  /* 0x0000000c1c0079a6 */ /* 0x000fe2000c10f388 */
[----:B------:R-:W-:Y:S02]  /*7300*/  LEA.HI.X.SX32 R23, R52, R21, 0x2, P0 ;  /* 0x0000001534177211 */ /* 0x000fe400000f16ff */
[----:B------:R-:W-:Y:S01]  /*7310*/  PLOP3.LUT P1, PT, PT, PT, UP0, 0x80, 0x0 ;  /* 0x000000000000781c */ /* 0x000fe20003f2f008 */
[----:B------:R-:W-:Y:S01]  /*7320*/  REDG.E.ADD.F32.FTZ.RN.STRONG.GPU desc[UR8][R26.64], R13 ;  /* 0x0000000d1a0079a6 */ /* 0x000fe2000c10f388 */
[----:B------:R-:W-:Y:S01]  /*7330*/  PLOP3.LUT P0, PT, PT, PT, UP2, 0x80, 0x0 ;  /* 0x000000000000781c */ /* 0x000fe20003f0f028 */
[----:B------:R-:W-:Y:S02]  /*7340*/  @UP3 UIADD3 UR14, UP0, UR14, -0x200, URZ ;  /* 0xfffffe000e0e3890 */ /* 0x000fe4000ff1e03f */
[----:B------:R-:W-:Y:S02]  /*7350*/  REDG.E.ADD.F32.FTZ.RN.STRONG.GPU desc[UR8][R24.64], R14 ;  /* 0x0000000e180079a6 */ /* 0x000fe4000c10f388 */
[----:B------:R-:W-:Y:S02]  /*7360*/  @UP3 UIADD3.X UR13, UR13, -0x1, URZ, UP0, !UPT ;  /* 0xffffffff0d0d3890 */ /* 0x000fe400087fe43f */
[----:B------:R-:W-:Y:S04]  /*7370*/  REDG.E.ADD.F32.FTZ.RN.STRONG.GPU desc[UR8][R22.64], R15 ;  /* 0x0000000f160079a6 */ /* 0x000fe8000c10f388 */
[----:B------:R-:W1:Y:S01]  /*7380*/  LDSM.16.MT88.4 R8, [R3] ;  /* 0x000000000308783b */ /* 0x000e620000004200 */
[----:B------:R-:W-:Y:S03]  /*7390*/  @P1 VIADD R0, R3, 0x2000 ;  /* 0x0000200003001836 */ /* 0x000fe60000000000 */
[----:B------:R-:W2:Y:S04]  /*73a0*/  LDSM.16.MT88.4 R12, [R2+0xc000] ;  /* 0x00c00000020c783b */ /* 0x000ea80000004200 */
[----:B------:R-:W-:Y:S04]  /*73b0*/  LDSM.16.MT88.4 R16, [R2+0x8800] ;  /* 0x008800000210783b */ /* 0x000fe80000004200 */
[----:B------:R-:W3:Y:S04]  /*73c0*/  LDSM.16.MT88.4 R20, [R3+0x400] ;  /* 0x000400000314783b */ /* 0x000ee80000004200 */
[----:B------:R-:W4:Y:S04]  /*73d0*/  LDSM.16.MT88.4 R24, [R2+0xc800] ;  /* 0x00c800000218783b */ /* 0x000f280000004200 */
[----:B------:R-:W-:Y:S01]  /*73e0*/  LDSM.16.MT88.4 R28, [R3+0x800] ;  /* 0x00080000031c783b */ /* 0x000fe20000004200 */
[-C--:B-1----:R-:W-:Y:S06]  /*73f0*/  HMMA.16816.F32 R84, R4, R8.reuse, R84 ;  /* 0x000000080454723c */ /* 0x082fec0000001854 */
[C---:B--2---:R-:W-:Y:S06]  /*7400*/  HMMA.16816.F32 R88, R12.reuse, R8, R88 ;  /* 0x000000080c58723c */ /* 0x044fec0000001858 */
[-C--:B------:R-:W-:Y:S01]  /*7410*/  HMMA.16816.F32 R92, R12, R10.reuse, R92 ;  /* 0x0000000a0c5c723c */ /* 0x080fe2000000185c */
[----:B------:R-:W1:Y:S05]  /*7420*/  LDSM.16.MT88.4 R12, [R2+0x9000] ;  /* 0x00900000020c783b */ /* 0x000e6a0000004200 */
[----:B------:R-:W-:Y:S01]  /*7430*/  HMMA.16816.F32 R96, R4, R10, R96 ;  /* 0x0000000a0460723c */ /* 0x000fe20000001860 */
[----:B------:R-:W2:Y:S04]  /*7440*/  LDSM.16.MT88.4 R4, [R2+0xd000] ;  /* 0x00d000000204783b */ /* 0x000ea80000004200 */
[----:B------:R-:W-:Y:S01]  /*7450*/  LDSM.16.MT88.4 R8, [R2+0x9800] ;  /* 0x009800000208783b */ /* 0x000fe20000004200 */
[-C--:B---3--:R-:W-:Y:S06]  /*7460*/  HMMA.16816.F32 R84, R16, R20.reuse, R84 ;  /* 0x000000141054723c */ /* 0x088fec0000001854 */
[C---:B----4-:R-:W-:Y:S06]  /*7470*/  HMMA.16816.F32 R88, R24.reuse, R20, R88 ;  /* 0x000000141858723c */ /* 0x050fec0000001858 */
[-C--:B------:R-:W-:Y:S01]  /*7480*/  HMMA.16816.F32 R92, R24, R22.reuse, R92 ;  /* 0x00000016185c723c */ /* 0x080fe2000000185c */
[----:B------:R-:W3:Y:S05]  /*7490*/  LDSM.16.MT88.4 R24, [R3+0xc00] ;  /* 0x000c00000318783b */ /* 0x000eea0000004200 */
[----:B------:R-:W-:Y:S01]  /*74a0*/  HMMA.16816.F32 R96, R16, R22, R96 ;  /* 0x000000161060723c */ /* 0x000fe20000001860 */
        /* <DEDUP_REMOVED lines=22> */
[----:B------:R1:W-:Y:S01]  /*7610*/  LDSM.16.MT88.4 R20, [R3+0x1c00] ;  /* 0x001c00000314783b */ /* 0x0003e20000004200 */
[-C--:B---3--:R-:W-:Y:S06]  /*7620*/  HMMA.16816.F32 R84, R16, R28.reuse, R84 ;  /* 0x0000001c1054723c */ /* 0x088fec0000001854 */
[C---:B----4-:R-:W-:Y:S06]  /*7630*/  HMMA.16816.F32 R88, R8.reuse, R28, R88 ;  /* 0x0000001c0858723c */ /* 0x050fec0000001858 */
[-C--:B------:R-:W-:Y:S01]  /*7640*/  HMMA.16816.F32 R92, R8, R30.reuse, R92 ;  /* 0x0000001e085c723c */ /* 0x080fe2000000185c */
[----:B------:R-:W3:Y:S05]  /*7650*/  LDSM.16.MT88.4 R8, [R2+0xb800] ;  /* 0x00b800000208783b */ /* 0x000eea0000004200 */
[----:B------:R-:W-:Y:S01]  /*7660*/  HMMA.16816.F32 R96, R16, R30, R96 ;  /* 0x0000001e1060723c */ /* 0x000fe20000001860 */
[----:B------:R-:W4:Y:S04]  /*7670*/  LDSM.16.MT88.4 R16, [R2+0xf800] ;  /* 0x00f800000210783b */ /* 0x000f280000004200 */
[----:B-1----:R-:W-:Y:S01]  /*7680*/  IMAD.MOV.U32 R3, RZ, RZ, R0 ;  /* 0x000000ffff037224 */ /* 0x002fe200078e0000 */
[-C--:B------:R-:W-:Y:S06]  /*7690*/  HMMA.16816.F32 R84, R12, R24.reuse, R84 ;  /* 0x000000180c54723c */ /* 0x080fec0000001854 */
[C---:B--2---:R-:W-:Y:S06]  /*76a0*/  HMMA.16816.F32 R88, R4.reuse, R24, R88 ;  /* 0x000000180458723c */ /* 0x044fec0000001858 */
[-C--:B------:R-:W-:Y:S06]  /*76b0*/  HMMA.16816.F32 R92, R4, R26.reuse, R92 ;  /* 0x0000001a045c723c */ /* 0x080fec000000185c */
[----:B------:R-:W-:Y:S06]  /*76c0*/  HMMA.16816.F32 R96, R12, R26, R96 ;  /* 0x0000001a0c60723c */ /* 0x000fec0000001860 */
[-C--:B---3--:R-:W-:Y:S06]  /*76d0*/  HMMA.16816.F32 R84, R8, R20.reuse, R84 ;  /* 0x000000140854723c */ /* 0x088fec0000001854 */
[C---:B----4-:R-:W-:Y:S06]  /*76e0*/  HMMA.16816.F32 R88, R16.reuse, R20, R88 ;  /* 0x000000141058723c */ /* 0x050fec0000001858 */
[-C--:B------:R-:W-:Y:S06]  /*76f0*/  HMMA.16816.F32 R92, R16, R22.reuse, R92 ;  /* 0x00000016105c723c */ /* 0x080fec000000185c */
[----:B------:R-:W-:Y:S01]  /*7700*/  HMMA.16816.F32 R96, R8, R22, R96 ;  /* 0x000000160860723c */ /* 0x000fe20000001860 */
[----:B------:R-:W-:Y:S11]  /*7710*/  @!UPT UIADD3 URZ, URZ, URZ, URZ ;  /* 0x0000003f3f3ff290 */ /* 0x000ff6000fffe03f */
[----:B------:R-:W-:Y:S01]  /*7720*/  @!UPT UIADD3 URZ, URZ, URZ, URZ ;  /* 0x0000003f3f3ff290 */ /* 0x000fe2000fffe03f */
[----:B------:R-:W-:Y:S11]  /*7730*/  @P0 BRA `(.L_x_34) ;  /* 0xffffffc0008c0947 */ /* 0x000ff6000383ffff */
[----:B------:R-:W-:Y:S01]  /*7740*/  @!UPT UIADD3 URZ, URZ, URZ, URZ ;  /* 0x0000003f3f3ff290 */ /* 0x000fe2000fffe03f */
[----:B------:R-:W2:Y:S01]  /*7750*/  LDL R60, [R1] ;  /* 0x00000000013c7983 */ /* 0x000ea20000100800 */
[----:B------:R-:W-:Y:S01]  /*7760*/  ULDC UR5, c[0x0][0x390] ;  /* 0x0000e40000057ab9 */ /* 0x000fe20000000800 */
[----:B------:R-:W-:Y:S01]  /*7770*/  F2FP.F16.F32.PACK_AB R68, R69, R68 ;  /* 0x000000444544723e */ /* 0x000fe200000000ff */
[----:B------:R-:W-:Y:S01]  /*7780*/  FMUL.FTZ R84, R84, UR5 ;  /* 0x0000000554547c20 */ /* 0x000fe20008410000 */
        /* <DEDUP_REMOVED lines=15> */
[----:B------:R-:W-:Y:S01]  /*7880*/  F2FP.F16.F32.PACK_AB R9, R9, R84 ;  /* 0x000000540909723e */ /* 0x000fe200000000ff */
[----:B------:R-:W-:Y:S01]  /*7890*/  BAR.SYNC.DEFER_BLOCKING 0x0 ;  /* 0x0000000000007b1d */ /* 0x000fe20000010000 */
[----:B------:R-:W-:Y:S01]  /*78a0*/  F2FP.F16.F32.PACK_AB R8, R8, R86 ;  /* 0x000000560808723e */ /* 0x000fe200000000ff */
[----:B------:R-:W-:Y:S01]  /*78b0*/  UISETP.NE.AND UP0, UPT, UR37, -0x1, UPT ;  /* 0xffffffff2500788c */ /* 0x000fe2000bf05270 */
[----:B------:R-:W-:-:S02]  /*78c0*/  F2FP.F16.F32.PACK_AB R5, R5, R96 ;  /* 0x000000600505723e */ /* 0x000fc400000000ff */
[----:B------:R-:W-:Y:S02]  /*78d0*/  F2FP.F16.F32.PACK_AB R4, R4, R98 ;  /* 0x000000620404723e */ /* 0x000fe400000000ff */
[----:B------:R-:W-:Y:S02]  /*78e0*/  F2FP.F16.F32.PACK_AB R7, R7, R88 ;  /* 0x000000580707723e */ /* 0x000fe400000000ff */
[----:B------:R-:W-:Y:S02]  /*78f0*/  F2FP.F16.F32.PACK_AB R6, R6, R90 ;  /* 0x0000005a0606723e */ /* 0x000fe400000000ff */
[----:B------:R-:W-:Y:S02]  /*7900*/  F2FP.F16.F32.PACK_AB R3, R3, R92 ;  /* 0x0000005c0303723e */ /* 0x000fe400000000ff */
[----:B------:R-:W-:Y:S01]  /*7910*/  F2FP.F16.F32.PACK_AB R0, R0, R94 ;  /* 0x0000005e0000723e */ /* 0x000fe200000000ff */
[----:B------:R-:W-:Y:S01]  /*7920*/  @UP0 UIADD3 UR5, UR35, UR37, URZ ;  /* 0x0000002523050290 */ /* 0x000fe2000fffe03f */
[----:B------:R-:W-:Y:S01]  /*7930*/  F2FP.F16.F32.PACK_AB R70, R71, R70 ;  /* 0x000000464746723e */ /* 0x000fe200000000ff */
[----:B------:R-:W-:Y:S01]  /*7940*/  @UP0 ULDC.64 UR10, c[0x0][0x450] ;  /* 0x00011400000a0ab9 */ /* 0x000fe20000000a00 */
[----:B------:R-:W-:Y:S01]  /*7950*/  F2FP.F16.F32.PACK_AB R80, R81, R80 ;  /* 0x000000505150723e */ /* 0x000fe200000000ff */
[----:B------:R-:W-:Y:S01]  /*7960*/  @UP0 UIMAD.WIDE.U32 UR12, UR5, UR10, URZ ;  /* 0x0000000a050c02a5 */ /* 0x000fe2000f8e003f */
[----:B------:R-:W-:Y:S01]  /*7970*/  F2FP.F16.F32.PACK_AB R82, R83, R82 ;  /* 0x000000525352723e */ /* 0x000fe200000000ff */
[----:B------:R-:W-:Y:S01]  /*7980*/  @UP0 UIMAD UR5, UR5, UR11, URZ ;  /* 0x0000000b050502a4 */ /* 0x000fe2000f8e023f */
[----:B------:R-:W-:-:S02]  /*7990*/  F2FP.F16.F32.PACK_AB R72, R73, R72 ;  /* 0x000000484948723e */ /* 0x000fc400000000ff */
[----:B------:R-:W-:Y:S01]  /*79a0*/  F2FP.F16.F32.PACK_AB R74, R75, R74 ;  /* 0x0000004a4b4a723e */ /* 0x000fe200000000ff */
[----:B------:R-:W-:Y:S01]  /*79b0*/  STS [R252], R9 ;  /* 0x00000009fc007388 */ /* 0x000fe20000000800 */
[----:B------:R-:W-:Y:S01]  /*79c0*/  F2FP.F16.F32.PACK_AB R76, R77, R76 ;  /* 0x0000004c4d4c723e */ /* 0x000fe200000000ff */
[----:B------:R-:W-:Y:S01]  /*79d0*/  @UP0 UIADD3 UR21, UR13, UR5, URZ ;  /* 0x000000050d150290 */ /* 0x000fe2000fffe03f */
[----:B------:R-:W-:Y:S01]  /*79e0*/  F2FP.F16.F32.PACK_AB R78, R79, R78 ;  /* 0x0000004e4f4e723e */ /* 0x000fe200000000ff */
[----:B------:R-:W-:Y:S01]  /*79f0*/  STS [R252+0x200], R8 ;  /* 0x00020008fc007388 */ /* 0x000fe20000000800 */
[----:B------:R-:W-:Y:S01]  /*7a00*/  PLOP3.LUT P0, PT, PT, PT, UP0, 0x80, 0x0 ;  /* 0x000000000000781c */ /* 0x000fe20003f0f008 */
[----:B------:R-:W-:Y:S02]  /*7a10*/  @UP0 UMOV UR20, UR12 ;  /* 0x0000000c00140c82 */ /* 0x000fe40008000000 */
[----:B--2---:R-:W-:Y:S04]  /*7a20*/  STS [R60], R5 ;  /* 0x000000053c007388 */ /* 0x004fe80000000800 */
[----:B------:R-:W-:Y:S04]  /*7a30*/  STS [R60+0x200], R4 ;  /* 0x000200043c007388 */ /* 0x000fe80000000800 */
[----:B------:R-:W-:Y:S04]  /*7a40*/  STS [R252+0x1000], R7 ;  /* 0x00100007fc007388 */ /* 0x000fe80000000800 */
[----:B------:R-:W-:Y:S04]  /*7a50*/  STS [R252+0x1200], R6 ;  /* 0x00120006fc007388 */ /* 0x000fe80000000800 */
[----:B------:R-:W-:Y:S04]  /*7a60*/  STS [R60+0x1000], R3 ;  /* 0x001000033c007388 */ /* 0x000fe80000000800 */
[----:B------:R1:W-:Y:S04]  /*7a70*/  STS [R60+0x1200], R0 ;  /* 0x001200003c007388 */ /* 0x0003e80000000800 */
[----:B------:R2:W-:Y:S04]  /*7a80*/  STS [R252+0x2000], R68 ;  /* 0x00200044fc007388 */ /* 0x0005e80000000800 */
[----:B------:R2:W-:Y:S04]  /*7a90*/  STS [R252+0x2200], R70 ;  /* 0x00220046fc007388 */ /* 0x0005e80000000800 */
[----:B------:R2:W-:Y:S04]  /*7aa0*/  STS [R60+0x2000], R80 ;  /* 0x002000503c007388 */ /* 0x0005e80000000800 */
[----:B------:R2:W-:Y:S04]  /*7ab0*/  STS [R60+0x2200], R82 ;  /* 0x002200523c007388 */ /* 0x0005e80000000800 */
[----:B------:R2:W-:Y:S04]  /*7ac0*/  STS [R252+0x3000], R72 ;  /* 0x00300048fc007388 */ /* 0x0005e80000000800 */
[----:B------:R2:W-:Y:S04]  /*7ad0*/  STS [R252+0x3200], R74 ;  /* 0x0032004afc007388 */ /* 0x0005e80000000800 */
[----:B------:R2:W-:Y:S01]  /*7ae0*/  STS [R60+0x3000], R76 ;  /* 0x0030004c3c007388 */ /* 0x0005e20000000800 */
[----:B-1----:R-:W1:Y:S03]  /*7af0*/  S2R R0, SR_TID.X ;  /* 0x0000000000007919 */ /* 0x002e660000002100 */
[----:B------:R2:W-:Y:S01]  /*7b00*/  STS [R60+0x3200], R78 ;  /* 0x0032004e3c007388 */ /* 0x0005e20000000800 */
[----:B------:R-:W-:Y:S05]  /*7b10*/  @P0 BRA `(.L_x_35) ;  /* 0x0000000000340947 */ /* 0x000fea0003800000 */
[----:B------:R-:W-:Y:S01]  /*7b20*/  USHF.R.S32.HI UR5, URZ, 0x1f, UR35 ;  /* 0x0000001f3f057899 */ /* 0x000fe20008011423 */
[----:B------:R-:W-:Y:S01]  /*7b30*/  ULDC.64 UR10, c[0x0][0x450] ;  /* 0x00011400000a7ab9 */ /* 0x000fe20000000a00 */
[----:B------:R-:W-:Y:S02]  /*7b40*/  USHF.R.S32.HI UR6, URZ, 0x1f, UR48 ;  /* 0x0000001f3f067899 */ /* 0x000fe40008011430 */
[----:B------:R-:W-:Y:S02]  /*7b50*/  UIMAD UR5, UR5, UR10, URZ ;  /* 0x0000000a050572a4 */ /* 0x000fe4000f8e023f */
[----:B------:R-:W-:Y:S02]  /*7b60*/  UIMAD.WIDE.U32 UR12, UR35, UR10, URZ ;  /* 0x0000000a230c72a5 */ /* 0x000fe4000f8e003f */
[----:B------:R-:W-:Y:S01]  /*7b70*/  UIMAD UR5, UR35, UR11, UR5 ;  /* 0x0000000b230572a4 */ /* 0x000fe2000f8e0205 */
[----:B------:R-:W-:-:S03]  /*7b80*/  ULDC.64 UR14, c[0x0][0x438] ;  /* 0x00010e00000e7ab9 */ /* 0x000fc60000000a00 */
[----:B------:R-:W-:Y:S02]  /*7b90*/  UIADD3 UR13, UR13, UR5, URZ ;  /* 0x000000050d0d7290 */ /* 0x000fe4000fffe03f */
[----:B------:R-:W-:Y:S02]  /*7ba0*/  UIMAD UR5, UR6, UR14, URZ ;  /* 0x0000000e060572a4 */ /* 0x000fe4000f8e023f */
[----:B------:R-:W-:Y:S02]  /*7bb0*/  UIMAD.WIDE.U32 UR12, UR48, UR14, UR12 ;  /* 0x0000000e300c72a5 */ /* 0x000fe4000f8e000c */
[----:B------:R-:W-:-:S04]  /*7bc0*/  UIMAD UR5, UR48, UR15, UR5 ;  /* 0x0000000f300572a4 */ /* 0x000fc8000f8e0205 */
[----:B------:R-:W-:Y:S01]  /*7bd0*/  UIADD3 UR21, UR13, UR5, URZ ;  /* 0x000000050d157290 */ /* 0x000fe2000fffe03f */
[----:B------:R-:W-:-:S11]  /*7be0*/  UMOV UR20, UR12 ;  /* 0x0000000c00147c82 */ /* 0x000fd60008000000 */
.L_x_35:
[----:B------:R-:W-:Y:S01]  /*7bf0*/  @UP0 UIADD3 UR6, UR35, UR37, URZ ;  /* 0x0000002523060290 */ /* 0x000fe2000fffe03f */
[----:B------:R-:W-:Y:S01]  /*7c00*/  @UP0 ULDC.64 UR12, c[0x0][0x458] ;  /* 0x00011600000c0ab9 */ /* 0x000fe20000000a00 */
[----:B------:R-:W-:Y:S02]  /*7c10*/  USHF.L.U32 UR5, UR16, 0x7, URZ ;  /* 0x0000000710057899 */ /* 0x000fe4000800063f */
[----:B------:R-:W-:Y:S02]  /*7c20*/  @UP0 UIMAD.WIDE.U32 UR14, UR6, UR12, URZ ;  /* 0x0000000c060e02a5 */ /* 0x000fe4000f8e003f */
[----:B------:R-:W-:-:S04]  /*7c30*/  @UP0 UIMAD UR6, UR6, UR13, URZ ;  /* 0x0000000d060602a4 */ /* 0x000fc8000f8e023f */
[----:B------:R-:W-:Y:S01]  /*7c40*/  @UP0 UIADD3 UR17, UR15, UR6, URZ ;  /* 0x000000060f110290 */ /* 0x000fe2000fffe03f */
[----:B------:R-:W-:Y:S11]  /*7c50*/  @P0 BRA `(.L_x_36) ;  /* 0x0000000000300947 */ /* 0x000ff60003800000 */
        /* <DEDUP_REMOVED lines=11> */
[----:B------:R-:W-:-:S12]  /*7d10*/  UIADD3 UR17, UR15, UR6, URZ ;  /* 0x000000060f117290 */ /* 0x000fd8000fffe03f */
.L_x_36:
[----:B------:R-:W-:Y:S01]  /*7d20*/  BAR.SYNC.DEFER_BLOCKING 0x0 ;  /* 0x0000000000007b1d */ /* 0x000fe20000010000 */
[----:B------:R-:W-:Y:S01]  /*7d30*/  USHF.R.S32.HI UR6, URZ, 0x1f, UR5 ;  /* 0x0000001f3f067899 */ /* 0x000fe20008011405 */
[----:B-1----:R-:W-:Y:S01]  /*7d40*/  SHF.R.S32.HI R3, RZ, 0x1f, R0 ;  /* 0x0000001fff037819 */ /* 0x002fe20000011400 */
[--C-:B------:R-:W-:Y:S01]  /*7d50*/  IMAD.MOV.U32 R4, RZ, RZ, R234.reuse ;  /* 0x000000ffff047224 */ /* 0x100fe200078e00ea */
[----:B------:R-:W-:Y:S01]  /*7d60*/  SHF.R.S32.HI R5, RZ, 0x1f, R234 ;  /* 0x0000001fff057819 */ /* 0x000fe200000114ea */
[----:B------:R-:W-:Y:S01]  /*7d70*/  UIMAD UR15, UR6, UR10, URZ ;  /* 0x0000000a060f72a4 */ /* 0x000fe2000f8e023f */
[----:B------:R-:W-:Y:S01]  /*7d80*/  LEA.HI R0, R3, R0, RZ, 0x2 ;  /* 0x0000000003007211 */ /* 0x000fe200078f10ff */
[----:B------:R-:W-:Y:S01]  /*7d90*/  IMAD.U32 R3, RZ, RZ, UR10 ;  /* 0x0000000aff037e24 */ /* 0x000fe2000f8e00ff */
[----:B------:R-:W-:Y:S01]  /*7da0*/  UIMAD UR7, UR16, -0x80, UR7 ;  /* 0xffffff80100778a4 */ /* 0x000fe2000f8e0207 */
[----:B------:R-:W-:Y:S01]  /*7db0*/  BSSY B0, `(.L_x_37) ;  /* 0x0000022000007945 */ /* 0x000fe20003800000 */
[----:B------:R-:W-:Y:S01]  /*7dc0*/  UIMAD UR15, UR5, UR11, UR15 ;  /* 0x0000000b050f72a4 */ /* 0x000fe2000f8e020f */
[----:B------:R-:W-:Y:S01]  /*7dd0*/  SHF.R.S32.HI R0, RZ, 0x2, R0 ;  /* 0x00000002ff007819 */ /* 0x000fe20000011400 */
[----:B------:R-:W-:Y:S01]  /*7de0*/  IMAD.WIDE.U32 R6, R3, UR5, R4 ;  /* 0x0000000503067c25 */ /* 0x000fe2000f8e0004 */
[----:B------:R-:W-:Y:S01]  /*7df0*/  USHF.R.S32.HI UR22, URZ, 0x1f, UR57 ;  /* 0x0000001f3f167899 */ /* 0x000fe20008011439 */
[----:B------:R-:W-:-:S02]  /*7e00*/  ULDC.64 UR18, c[0x0][0x468] ;  /* 0x00011a0000127ab9 */ /* 0x000fc40000000a00 */
[----:B------:R-:W-:Y:S01]  /*7e10*/  IMAD.U32 R3, RZ, RZ, UR15 ;  /* 0x0000000fff037e24 */ /* 0x000fe2000f8e00ff */
[----:B------:R-:W-:Y:S01]  /*7e20*/  ULDC UR15, c[0x0][0x2d0] ;  /* 0x0000b400000f7ab9 */ /* 0x000fe20000000800 */
[----:B------:R-:W-:Y:S01]  /*7e30*/  VIADD R8, R0, 0x40 ;  /* 0x0000004000087836 */ /* 0x000fe20000000000 */
[----:B------:R-:W-:Y:S01]  /*7e40*/  ISETP.GE.AND P2, PT, R234, UR15, PT ;  /* 0x0000000fea007c0c */ /* 0x000fe2000bf46270 */
[----:B------:R-:W-:Y:S01]  /*7e50*/  UIMAD UR15, UR22, UR18, URZ ;  /* 0x00000012160f72a4 */ /* 0x000fe2000f8e023f */
[----:B------:R-:W-:Y:S02]  /*7e60*/  IADD3 R6, P0, R6, UR20, RZ ;  /* 0x0000001406067c10 */ /* 0x000fe4000ff1e0ff */
[----:B------:R-:W-:Y:S01]  /*7e70*/  ISETP.GE.OR P1, PT, R8, UR7, P2 ;  /* 0x0000000708007c0c */ /* 0x000fe20009726670 */
[----:B------:R1:W3:Y:S01]  /*7e80*/  LDS.128 R20, [R59+0x7000] ;  /* 0x007000003b147984 */ /* 0x0002e20000000c00 */
[----:B------:R-:W-:Y:S01]  /*7e90*/  ISETP.GE.OR P2, PT, R0, UR7, P2 ;  /* 0x0000000700007c0c */ /* 0x000fe20009746670 */
[----:B------:R-:W-:Y:S01]  /*7ea0*/  UIMAD UR19, UR57, UR19, UR15 ;  /* 0x00000013391372a4 */ /* 0x000fe2000f8e020f */
[----:B------:R-:W-:Y:S01]  /*7eb0*/  IADD3.X R7, R7, UR21, R3, P0, !PT ;  /* 0x0000001507077c10 */ /* 0x000fe200087fe403 */
[----:B------:R1:W4:Y:S01]  /*7ec0*/  LDS.128 R24, [R59+0x9000] ;  /* 0x009000003b187984 */ /* 0x0003220000000c00 */
[----:B------:R-:W-:Y:S01]  /*7ed0*/  IMAD.U32 R3, RZ, RZ, UR18 ;  /* 0x00000012ff037e24 */ /* 0x000fe2000f8e00ff */
[----:B------:R-:W-:-:S03]  /*7ee0*/  SHF.R.S32.HI R28, RZ, 0x1f, R0 ;  /* 0x0000001fff1c7819 */ /* 0x000fc60000011400 */
[----:B------:R-:W-:-:S04]  /*7ef0*/  IMAD.WIDE.U32 R6, R3, UR57, R6 ;  /* 0x0000003903067c25 */ /* 0x000fc8000f8e0006 */
[----:B------:R-:W-:Y:S01]  /*7f00*/  VIADD R12, R7, UR19 ;  /* 0x00000013070c7c36 */ /* 0x000fe20008000000 */
[----:B------:R-:W-:Y:S06]  /*7f10*/  @P2 BRA `(.L_x_38) ;  /* 0x00000000002c2947 */ /* 0x000fec0003800000 */
[----:B------:R-:W2:Y:S01]  /*7f20*/  LDS.128 R16, [R59+0x6000] ;  /* 0x006000003b107984 */ /* 0x000ea20000000c00 */
        /* <DEDUP_REMOVED lines=9> */
[----:B--2---:R2:W-:Y:S04]  /*7fc0*/  STG.E.128 desc[UR8][R10.64], R16 ;  /* 0x000000100a007986 */ /* 0x0045e8000c101d08 */
.L_x_38:
[----:B------:R-:W-:Y:S05]  /*7fd0*/  BSYNC B0 ;  /* 0x0000000000007941 */ /* 0x000fea0003800000 */
.L_x_37:
[----:B------:R-:W-:Y:S04]  /*7fe0*/  BSSY B0, `(.L_x_39) ;  /* 0x000000d000007945 */ /* 0x000fe80003800000 */
[----:B------:R-:W-:Y:S05]  /*7ff0*/  @P1 BRA `(.L_x_40) ;  /* 0x00000000002c1947 */ /* 0x000fea0003800000 */
[----:B------:R-:W-:Y:S01]  /*8000*/  IADD3 R3, P0, R0, 0x40, RZ ;  /* 0x0000004000037810 */ /* 0x000fe20007f1e0ff */
[----:B------:R-:W-:-:S03]  /*8010*/  ULDC.64 UR18, c[0x0][0x3f0] ;  /* 0x0000fc0000127ab9 */ /* 0x000fc60000000a00 */
[----:B------:R-:W-:-:S05]  /*8020*/  IADD3.X R7, RZ, R28, RZ, P0, !PT ;  /* 0x0000001cff077210 */ /* 0x000fca00007fe4ff */
[----:B--2---:R-:W-:Y:S01]  /*8030*/  IMAD R10, R7, UR10, RZ ;  /* 0x0000000a070a7c24 */ /* 0x004fe2000f8e02ff */
[----:B------:R-:W-:-:S03]  /*8040*/  MOV R7, R12 ;  /* 0x0000000c00077202 */ /* 0x000fc60000000f00 */
[----:B------:R-:W-:-:S04]  /*8050*/  IMAD.WIDE.U32 R8, R3, UR10, R6 ;  /* 0x0000000a03087c25 */ /* 0x000fc8000f8e0006 */
[----:B------:R-:W-:Y:S01]  /*8060*/  IMAD R3, R3, UR11, R10 ;  /* 0x0000000b03037c24 */ /* 0x000fe2000f8e020a */
[----:B------:R-:W-:-:S04]  /*8070*/  LEA R6, P0, R8, UR18, 0x1 ;  /* 0x0000001208067c11 */ /* 0x000fc8000f8008ff */
[----:B------:R-:W-:-:S04]  /*8080*/  IADD3 R3, R3, R9, RZ ;  /* 0x0000000903037210 */ /* 0x000fc80007ffe0ff */
[----:B------:R-:W-:-:S05]  /*8090*/  LEA.HI.X R7, R8, UR19, R3, 0x1, P0 ;  /* 0x0000001308077c11 */ /* 0x000fca00080f0c03 */
[----:B---3--:R2:W-:Y:S02]  /*80a0*/  STG.E.128 desc[UR8][R6.64], R20 ;  /* 0x0000001406007986 */ /* 0x0085e4000c101d08 */
.L_x_40:
[----:B------:R-:W-:Y:S05]  /*80b0*/  BSYNC B0 ;  /* 0x0000000000007941 */ /* 0x000fea0003800000 */
.L_x_39:
[----:B------:R1:W1:Y:S01]  /*80c0*/  LDS.128 R12, [R59+0x8000] ;  /* 0x008000003b0c7984 */ /* 0x0002620000000c00 */
[----:B------:R-:W-:Y:S01]  /*80d0*/  IMAD.U32 R3, RZ, RZ, UR12 ;  /* 0x0000000cff037e24 */ /* 0x000fe2000f8e00ff */
[----:B------:R-:W-:Y:S01]  /*80e0*/  UIMAD UR6, UR6, UR12, URZ ;  /* 0x0000000c060672a4 */ /* 0x000fe2000f8e023f */
[----:B------:R-:W-:Y:S01]  /*80f0*/  BSSY B0, `(.L_x_41) ;  /* 0x0000018000007945 */ /* 0x000fe20003800000 */
[----:B------:R-:W-:Y:S01]  /*8100*/  USHF.R.S32.HI UR10, URZ, 0x1f, UR57 ;  /* 0x0000001f3f0a7899 */ /* 0x000fe20008011439 */
[----:B------:R-:W-:Y:S01]  /*8110*/  IMAD.WIDE.U32 R4, R3, UR5, R4 ;  /* 0x0000000503047c25 */ /* 0x000fe2000f8e0004 */
[----:B------:R-:W-:-:S03]  /*8120*/  UIMAD UR5, UR5, UR13, UR6 ;  /* 0x0000000d050572a4 */ /* 0x000fc6000f8e0206 */
[----:B------:R-:W-:Y:S01]  /*8130*/  ULDC.64 UR6, c[0x0][0x470] ;  /* 0x00011c0000067ab9 */ /* 0x000fe20000000a00 */
[----:B------:R-:W-:Y:S02]  /*8140*/  IADD3 R4, P0, R4, UR14, RZ ;  /* 0x0000000e04047c10 */ /* 0x000fe4000ff1e0ff */
[----:B------:R-:W-:Y:S01]  /*8150*/  IMAD.U32 R3, RZ, RZ, UR5 ;  /* 0x00000005ff037e24 */ /* 0x000fe2000f8e00ff */
[----:B------:R-:W-:-:S04]  /*8160*/  UIMAD UR5, UR10, UR6, URZ ;  /* 0x000000060a0572a4 */ /* 0x000fc8000f8e023f */
[----:B------:R-:W-:Y:S01]  /*8170*/  IADD3.X R5, R5, UR17, R3, P0, !PT ;  /* 0x0000001105057c10 */ /* 0x000fe200087fe403 */
[----:B------:R-:W-:Y:S01]  /*8180*/  UIMAD UR7, UR57, UR7, UR5 ;  /* 0x00000007390772a4 */ /* 0x000fe2000f8e0205 */
[----:B------:R-:W-:-:S05]  /*8190*/  MOV R3, UR6 ;  /* 0x0000000600037c02 */ /* 0x000fca0008000f00 */
[----:B------:R-:W-:-:S05]  /*81a0*/  IMAD.WIDE.U32 R4, R3, UR57, R4 ;  /* 0x0000003903047c25 */ /* 0x000fca000f8e0004 */
[----:B------:R-:W-:Y:S01]  /*81b0*/  IADD3 R3, R5, UR7, RZ ;  /* 0x0000000705037c10 */ /* 0x000fe2000fffe0ff */
[----:B------:R-:W-:Y:S06]  /*81c0*/  @P2 BRA `(.L_x_42) ;  /* 0x0000000000282947 */ /* 0x000fec0003800000 */
[----:B--2---:R-:W-:Y:S01]  /*81d0*/  MOV R6, R4 ;  /* 0x0000000400067202 */ /* 0x004fe20000000f00 */
        /* <DEDUP_REMOVED lines=8> */
[----:B-1----:R1:W-:Y:S04]  /*8260*/  STG.E.128 desc[UR8][R8.64], R12 ;  /* 0x0000000c08007986 */ /* 0x0023e8000c101d08 */
.L_x_42:
[----:B------:R-:W-:Y:S05]  /*8270*/  BSYNC B0 ;  /* 0x0000000000007941 */ /* 0x000fea0003800000 */
.L_x_41:
[----:B------:R-:W-:Y:S05]  /*8280*/  @P1 BRA `(.L_x_15) ;  /* 0x0000000000301947 */ /* 0x000fea0003800000 */
[----:B------:R-:W-:Y:S01]  /*8290*/  IADD3 R0, P0, R0, 0x40, RZ ;  /* 0x0000004000007810 */ /* 0x000fe20007f1e0ff */
[----:B--2---:R-:W-:Y:S01]  /*82a0*/  IMAD.MOV.U32 R6, RZ, RZ, R4 ;  /* 0x000000ffff067224 */ /* 0x004fe200078e0004 */
        /* <DEDUP_REMOVED lines=9> */
[----:B----4-:R2:W-:Y:S02]  /*8340*/  STG.E.128 desc[UR8][R4.64], R24 ;  /* 0x0000001804007986 */ /* 0x0105e4000c101d08 */
.L_x_15:
[----:B------:R-:W-:Y:S05]  /*8350*/  BSYNC B1 ;  /* 0x0000000000017941 */ /* 0x000fea0003800000 */
.L_x_1:
[----:B------:R-:W-:Y:S02]  /*8360*/  ULDC UR6, c[0x0][0x2c8] ;  /* 0x0000b20000067ab9 */ /* 0x000fe40000000800 */
[----:B------:R-:W-:-:S04]  /*8370*/  UIADD3 UR6, UR6, 0x7f, URZ ;  /* 0x0000007f06067890 */ /* 0x000fc8000fffe03f */
[----:B------:R-:W-:-:S04]  /*8380*/  USHF.R.S32.HI UR5, URZ, 0x1f, UR6 ;  /* 0x0000001f3f057899 */ /* 0x000fc80008011406 */
[----:B------:R-:W-:-:S03]  /*8390*/  ULEA.HI UR5, UR5, UR6, URZ, 0x7 ;  /* 0x0000000605057291 */ /* 0x000fc6000f8f383f */
[----:B------:R-:W-:Y:S01]  /*83a0*/  ULDC UR6, c[0x0][0xc] ;  /* 0x0000030000067ab9 */ /* 0x000fe20000000800 */
[----:B------:R-:W-:Y:S02]  /*83b0*/  USHF.R.S32.HI UR5, URZ, 0x7, UR5 ;  /* 0x000000073f057899 */ /* 0x000fe40008011405 */
[----:B------:R-:W-:-:S04]  /*83c0*/  UIADD3 UR16, UR6, UR16, URZ ;  /* 0x0000001006107290 */ /* 0x000fc8000fffe03f */
[----:B------:R-:W-:-:S06]  /*83d0*/  UISETP.GE.AND UP0, UPT, UR16, UR5, UPT ;  /* 0x000000051000728c */ /* 0x000fcc000bf06270 */
[----:B------:R-:W-:-:S13]  /*83e0*/  PLOP3.LUT P0, PT, PT, PT, UP0, 0x80, 0x0 ;  /* 0x000000000000781c */ /* 0x000fda0003f0f008 */
[----:B------:R-:W-:Y:S05]  /*83f0*/  @P0 BRA `(.L_x_43) ;  /* 0x0000000000040947 */ /* 0x000fea0003800000 */
[----:B------:R-:W-:Y:S05]  /*8400*/  BRA `(.L_x_44) ;  /* 0xffffff8400f07947 */ /* 0x000fea000383ffff */
.L_x_43:
[----:B------:R-:W-:Y:S05]  /*8410*/  EXIT ;  /* 0x000000000000794d */ /* 0x000fea0003800000 */
.L_x_45:
[----:B------:R-:W-:-:S00]  /*8420*/  BRA `(.L_x_45) ;  /* 0xfffffffc00fc7947 */ /* 0x000fc0000383ffff */
[----:B------:R-:W-:-:S00]  /*8430*/  NOP ;  /* 0x0000000000007918 */ /* 0x000fc00000000000 */
        /* <DEDUP_REMOVED lines=12> */
.L_x_688:


//--------------------- .text._ZN5flash44flash_bwd_dq_dk_dv_loop_seqk_parallel_kernelI23Flash_bwd_kernel_traitsILi32ELi128ELi128ELi8ELi4ELi4ELi4ELb1ELb0EN7cutlass6half_tE19Flash_kernel_traitsILi32ELi128ELi128ELi8ES3_EELb0ELb1ELb0ELb0ELb1ELb1ELb0EEEvNS_16Flash_bwd_paramsE --------------------------
	.section	.text._ZN5flash44flash_bwd_dq_dk_dv_loop_seqk_parallel_kernelI23Flash_bwd_kernel_traitsILi32ELi128ELi128ELi8ELi4ELi4ELi4ELb1ELb0EN7cutlass6half_tE19Flash_kernel_traitsILi32ELi128ELi128ELi8ES3_EELb0ELb1ELb0ELb0ELb1ELb1ELb0EEEvNS_16Flash_bwd_paramsE,"ax",@progbits
	.align	128
        .global         _ZN5flash44flash_bwd_dq_dk_dv_loop_seqk_parallel_kernelI23Flash_bwd_kernel_traitsILi32ELi128ELi128ELi8ELi4ELi4ELi4ELb1ELb0EN7cutlass6half_tE19Flash_kernel_traitsILi32ELi128ELi128ELi8ES3_EELb0ELb1ELb0ELb0ELb1ELb1ELb0EEEvNS_16Flash_bwd_paramsE
        .type           _ZN5flash44flash_bwd_dq_dk_dv_loop_seqk_parallel_kernelI23Flash_bwd_kernel_traitsILi32ELi128ELi128ELi8ELi4ELi4ELi4ELb1ELb0EN7cutlass6half_tE19Flash_kernel_traitsILi32ELi128ELi128ELi8ES3_EELb0ELb1ELb0ELb0ELb1ELb1ELb0EEEvNS_16Flash_bwd_paramsE,@function
        .size           _ZN5flash44flash_bwd_dq_dk_dv_loop_seqk_parallel_kernelI23Flash_bwd_kernel_traitsILi32ELi128ELi128ELi8ELi4ELi4ELi4ELb1ELb0EN7cutlass6half_tE19Flash_kernel_traitsILi32ELi128ELi128ELi8ES3_EELb0ELb1ELb0ELb0ELb1ELb1ELb0EEEvNS_16Flash_bwd_paramsE,(.L_x_689 - _ZN5flash44flash_bwd_dq_dk_dv_loop_seqk_parallel_kernelI23Flash_bwd_kernel_traitsILi32ELi128ELi128ELi8ELi4ELi4ELi4ELb1ELb0EN7cutlass6half_tE19Flash_kernel_traitsILi32ELi128ELi128ELi8ES3_EELb0ELb1ELb0ELb0ELb1ELb1ELb0EEEvNS_16Flash_bwd_paramsE)
        .other          _ZN5flash44flash_bwd_dq_dk_dv_loop_seqk_parallel_kernelI23Flash_bwd_kernel_traitsILi32ELi128ELi128ELi8ELi4ELi4ELi4ELb1ELb0EN7cutlass6half_tE19Flash_kernel_traitsILi32ELi128ELi128ELi8ES3_EELb0ELb1ELb0ELb0ELb1ELb1ELb0EEEvNS_16Flash_bwd_paramsE,@"STO_CUDA_ENTRY STV_DEFAULT"
_ZN5flash44flash_bwd_dq_dk_dv_loop_seqk_parallel_kernelI23Flash_bwd_kernel_traitsILi32ELi128ELi128ELi8ELi4ELi4ELi4ELb1ELb0EN7cutlass6half_tE19Flash_kernel_traitsILi32ELi128ELi128ELi8ES3_EELb0ELb1ELb0ELb0ELb1ELb1ELb0EEEvNS_16Flash_bwd_paramsE:
.text._ZN5flash44flash_bwd_dq_dk_dv_loop_seqk_parallel_kernelI23Flash_bwd_kernel_traitsILi32ELi128ELi128ELi8ELi4ELi4ELi4ELb1ELb0EN7cutlass6half_tE19Flash_kernel_traitsILi32ELi128ELi128ELi8ES3_EELb0ELb1ELb0ELb0ELb1ELb1ELb0EEEvNS_16Flash_bwd_paramsE:
[----:B------:R-:W-:Y:S08]  /*0000*/  LDC R1, c[0x0][0x28] ;  /* 0x00000a00ff017b82 */ /* 0x000ff00000000800 */
[----:B------:R-:W1:Y:S01]  /*0010*/  S2UR UR14, SR_CTAID.X ;  /* 0x00000000000e79c3 */ /* 0x000e620000002500 */
[----:B------:R-:W-:Y:S02]  /*0020*/  ULDC UR5, c[0x0][0x2c8] ;  /* 0x0000b20000057ab9 */ /* 0x000fe40000000800 */
[----:B------:R-:W-:-:S04]  /*0030*/  UIADD3 UR5, UR5, 0x7f, URZ ;  /* 0x0000007f05057890 */ /* 0x000fc8000fffe03f */
[----:B------:R-:W-:-:S04]  /*0040*/  USHF.R.S32.HI UR4, URZ, 0x1f, UR5 ;  /* 0x0000001f3f047899 */ /* 0x000fc80008011405 */
[----:B------:R-:W-:-:S04]  /*0050*/  ULEA.HI UR4, UR4, UR5, URZ, 0x7 ;  /* 0x0000000504047291 */ /* 0x000fc8000f8f383f */
[----:B------:R-:W-:-:S04]  /*0060*/  USHF.R.S32.HI UR4, URZ, 0x7, UR4 ;  /* 0x000000073f047899 */ /* 0x000fc80008011404 */
[----:B-1----:R-:W-:-:S06]  /*0070*/  UISETP.GE.AND UP0, UPT, UR14, UR4, UPT ;  /* 0x000000040e00728c */ /* 0x002fcc000bf06270 */
[----:B------:R-:W-:-:S13]  /*0080*/  PLOP3.LUT P0, PT, PT, PT, UP0, 0x80, 0x0 ;  /* 0x000000000000781c */ /* 0x000fda0003f0f008 */
[----:B------:R-:W-:Y:S05]  /*0090*/  @P0 EXIT ;  /* 0x000000000000094d */ /* 0x000fea0003800000 */
[----:B------:R-:W1:Y:S01]  /*00a0*/  S2R R9, SR_TID.X ;  /* 0x0000000000097919 */ /* 0x000e620000002100 */
[----:B------:R-:W2:Y:S01]  /*00b0*/  S2UR UR5, SR_CgaCtaId ;  /* 0x00000000000579c3 */ /* 0x000ea20000008800 */
[----:B------:R-:W-:Y:S01]  /*00c0*/  UMOV UR4, 0x400 ;  /* 0x0000040000047882 */ /* 0x000fe20000000000 */
[----:B------:R-:W-:Y:S01]  /*00d0*/  IMAD.MOV.U32 R157, RZ, RZ, 0x20 ;  /* 0x00000020ff9d7424 */ /* 0x000fe200078e00ff */
[----:B------:R-:W-:Y:S01]  /*00e0*/  ULDC.64 UR36, c[0x0][0x208] ;  /* 0x0000820000247ab9 */ /* 0x000fe20000000a00 */
[----:B------:R-:W-:Y:S01]  /*00f0*/  IMAD.MOV.U32 R170, RZ, RZ, -0x10 ;  /* 0xfffffff0ffaa7424 */ /* 0x000fe200078e00ff */
[----:B------:R-:W-:-:S03]  /*0100*/  UMOV UR21, 0xffffe000 ;  /* 0xffffe00000157882 */ /* 0x000fc60000000000 */
[----:B------:R-:W3:Y:S08]  /*0110*/  LDC R163, c[0x0][0x2c4] ;  /* 0x0000b100ffa37b82 */ /* 0x000ef00000000800 */
[----:B------:R-:W4:Y:S08]  /*0120*/  S2UR UR12, SR_CTAID.Y ;  /* 0x00000000000c79c3 */ /* 0x000f300000002600 */
[----:B------:R-:W5:Y:S01]  /*0130*/  S2UR UR13, SR_CTAID.Z ;  /* 0x00000000000d79c3 */ /* 0x000f620000002700 */
[----:B--2---:R-:W-:-:S04]  /*0140*/  ULEA UR5, UR5, UR4, 0x18 ;  /* 0x0000000405057291 */ /* 0x004fc8000f8ec03f */
[----:B------:R-:W-:Y:S01]  /*0150*/  UIADD3 UR4, UR5, 0x8000, URZ ;  /* 0x0000800005047890 */ /* 0x000fe2000fffe03f */
[----:B-1----:R-:W-:Y:S02]  /*0160*/  SHF.R.S32.HI R8, RZ, 0x1f, R9 ;  /* 0x0000001fff087819 */ /* 0x002fe40000011409 */
[----:B------:R-:W1:Y:S01]  /*0170*/  S2UR UR11, SR_CTAID.Z ;  /* 0x00000000000b79c3 */ /* 0x000e620000002700 */
[----:B------:R-:W-:Y:S01]  /*0180*/  UIADD3 UR6, UR5, 0x6000, URZ ;  /* 0x0000600005067890 */ /* 0x000fe2000fffe03f */
[CC--:B------:R-:W-:Y:S02]  /*0190*/  LEA.HI R12, R8.reuse, R9.reuse, RZ, 0x2 ;  /* 0x00000009080c7211 */ /* 0x0c0fe400078f10ff */
[----:B------:R-:W-:Y:S02]  /*01a0*/  LEA.HI R14, R8, R9, RZ, 0x3 ;  /* 0x00000009080e7211 */ /* 0x000fe400078f18ff */
[--C-:B------:R-:W-:Y:S02]  /*01b0*/  SHF.R.S32.HI R0, RZ, 0x2, R12.reuse ;  /* 0x00000002ff007819 */ /* 0x100fe4000001140c */
[----:B------:R-:W2:Y:S01]  /*01c0*/  S2UR UR10, SR_CTAID.Y ;  /* 0x00000000000a79c3 */ /* 0x000ea20000002600 */
[----:B------:R-:W-:Y:S01]  /*01d0*/  SHF.R.S32.HI R15, RZ, 0x1f, R12 ;  /* 0x0000001fff0f7819 */ /* 0x000fe2000001140c */
[----:B----4-:R-:W-:Y:S01]  /*01e0*/  USHF.R.S32.HI UR18, URZ, 0x1f, UR12 ;  /* 0x0000001f3f127899 */ /* 0x010fe2000801140c */
[-C--:B------:R-:W-:Y:S01]  /*01f0*/  LEA.HI R3, R12, R0.reuse, RZ, 0x1 ;  /* 0x000000000c037211 */ /* 0x080fe200078f08ff */
[----:B------:R-:W-:Y:S01]  /*0200*/  UIMAD.WIDE UR24, UR12, 0x80, URZ ;  /* 0x000000800c1878a5 */ /* 0x000fe2000f8e023f */
[----:B------:R-:W-:-:S02]  /*0210*/  LEA.HI R15, R15, R0, RZ, 0x3 ;  /* 0x000000000f0f7211 */ /* 0x000fc400078f18ff */
[----:B------:R-:W-:Y:S01]  /*0220*/  LOP3.LUT R3, R3, 0x7fffffe, RZ, 0xc0, !PT ;  /* 0x07fffffe03037812 */ /* 0x000fe200078ec0ff */
[----:B-----5:R-:W-:Y:S01]  /*0230*/  USHF.R.S32.HI UR17, URZ, 0x1f, UR13 ;  /* 0x0000001f3f117899 */ /* 0x020fe2000801140d */
[----:B------:R-:W-:Y:S02]  /*0240*/  LOP3.LUT R15, R15, 0xfffffff8, RZ, 0xc0, !PT ;  /* 0xfffffff80f0f7812 */ /* 0x000fe400078ec0ff */
[----:B------:R-:W-:Y:S01]  /*0250*/  LOP3.LUT R12, R12, 0xfffffffc, RZ, 0xc0, !PT ;  /* 0xfffffffc0c0c7812 */ /* 0x000fe200078ec0ff */
[----:B------:R-:W-:Y:S01]  /*0260*/  IMAD.IADD R3, R0, 0x1, -R3 ;  /* 0x0000000100037824 */ /* 0x000fe200078e0a03 */
[-C--:B------:R-:W-:Y:S01]  /*0270*/  LEA.HI R2, R8, R9.reuse, RZ, 0x5 ;  /* 0x0000000908027211 */ /* 0x080fe200078f28ff */
[----:B------:R-:W-:Y:S01]  /*0280*/  IMAD.IADD R15, R0, 0x1, -R15 ;  /* 0x00000001000f7824 */ /* 0x000fe200078e0a0f */
[----:B------:R-:W-:Y:S01]  /*0290*/  SHF.R.S32.HI R0, RZ, 0x3, R14 ;  /* 0x00000003ff007819 */ /* 0x000fe2000001140e */
[C---:B------:R-:W-:Y:S01]  /*02a0*/  IMAD.IADD R12, R9.reuse, 0x1, -R12 ;  /* 0x00000001090c7824 */ /* 0x040fe200078e0a0c */
[----:B------:R-:W-:Y:S01]  /*02b0*/  LOP3.LUT R7, R2, 0xffffffe0, RZ, 0xc0, !PT ;  /* 0xffffffe002077812 */ /* 0x000fe200078ec0ff */
[----:B-1----:R-:W-:Y:S01]  /*02c0*/  USHF.R.S32.HI UR16, URZ, 0x1f, UR11 ;  /* 0x0000001f3f107899 */ /* 0x002fe2000801140b */
[--C-:B------:R-:W-:Y:S01]  /*02d0*/  SHF.R.S32.HI R162, RZ, 0x5, R2.reuse ;  /* 0x00000005ffa27819 */ /* 0x100fe20000011402 */
[----:B------:R-:W-:Y:S01]  /*02e0*/  IMAD.SHL.U32 R0, R0, 0x40, RZ ;  /* 0x0000004000007824 */ /* 0x000fe200078e00ff */
[----:B------:R-:W-:Y:S01]  /*02f0*/  LEA.HI R16, R8, R9, RZ, 0x4 ;  /* 0x0000000908107211 */ /* 0x000fe200078f20ff */
[C---:B------:R-:W-:Y:S01]  /*0300*/  IMAD.SHL.U32 R4, R12.reuse, 0x8, RZ ;  /* 0x000000080c047824 */ /* 0x040fe200078e00ff */
[----:B------:R-:W-:Y:S01]  /*0310*/  SHF.R.S32.HI R2, RZ, 0x1f, R2 ;  /* 0x0000001fff027819 */ /* 0x000fe20000011402 */
[----:B------:R-:W-:Y:S01]  /*0320*/  IMAD.IADD R7, R9, 0x1, -R7 ;  /* 0x0000000109077824 */ /* 0x000fe200078e0a07 */
[----:B------:R-:W-:Y:S01]  /*0330*/  SHF.R.S32.HI R5, RZ, 0x4, R16 ;  /* 0x00000004ff057819 */ /* 0x000fe20000011410 */
[----:B------:R-:W-:Y:S01]  /*0340*/  IMAD.SHL.U32 R12, R12, 0x2, RZ ;  /* 0x000000020c0c7824 */ /* 0x000fe200078e00ff */
[----:B------:R-:W-:Y:S01]  /*0350*/  LOP3.LUT R0, R0, 0xc0, RZ, 0xc0, !PT ;  /* 0x000000c000007812 */ /* 0x000fe200078ec0ff */
[----:B--2---:R-:W-:Y:S01]  /*0360*/  USHF.R.S32.HI UR15, URZ, 0x1f, UR10 ;  /* 0x0000001f3f0f7899 */ /* 0x004fe2000801140a */
[----:B------:R-:W-:-:S02]  /*0370*/  LEA.HI R2, R2, R162, RZ, 0x2 ;  /* 0x000000a202027211 */ /* 0x000fc400078f10ff */
[----:B------:R-:W-:Y:S02]  /*0380*/  LEA.HI R6, R16, R5, RZ, 0x1 ;  /* 0x0000000510067211 */ /* 0x000fe400078f08ff */
[----:B------:R-:W-:Y:S02]  /*0390*/  LOP3.LUT R4, R0, 0x18, R4, 0xf8, !PT ;  /* 0x0000001800047812 */ /* 0x000fe400078ef804 */
[----:B------:R-:W-:Y:S02]  /*03a0*/  LOP3.LUT R2, R2, 0xfffffffc, RZ, 0xc0, !PT ;  /* 0xfffffffc02027812 */ /* 0x000fe400078ec0ff */
[----:B------:R-:W-:Y:S02]  /*03b0*/  SHF.R.U32.HI R0, RZ, 0x3, R0 ;  /* 0x00000003ff007819 */ /* 0x000fe40000011600 */
[----:B------:R-:W-:Y:S01]  /*03c0*/  LOP3.LUT R16, R16, 0xfffffff0, RZ, 0xc0, !PT ;  /* 0xfffffff010107812 */ /* 0x000fe200078ec0ff */
[----:B------:R-:W-:Y:S01]  /*03d0*/  IMAD.IADD R2, R162, 0x1, -R2 ;  /* 0x00000001a2027824 */ /* 0x000fe200078e0a02 */
[----:B------:R-:W-:Y:S01]  /*03e0*/  LOP3.LUT R0, R4, R0, RZ, 0x3c, !PT ;  /* 0x0000000004007212 */ /* 0x000fe200078e3cff */
[----:B------:R-:W-:Y:S01]  /*03f0*/  IMAD R162, R162, 0x8, R3 ;  /* 0x00000008a2a27824 */ /* 0x000fe200078e0203 */
[----:B------:R-:W-:Y:S01]  /*0400*/  LOP3.LUT R11, R14, 0xfffffff8, RZ, 0xc0, !PT ;  /* 0xfffffff80e0b7812 */ /* 0x000fe200078ec0ff */
[C---:B------:R-:W-:Y:S01]  /*0410*/  IMAD.IADD R16, R9.reuse, 0x1, -R16 ;  /* 0x0000000109107824 */ /* 0x040fe200078e0a10 */
[----:B------:R-:W-:Y:S01]  /*0420*/  LOP3.LUT R6, R6, 0xfffffffe, RZ, 0xc0, !PT ;  /* 0xfffffffe06067812 */ /* 0x000fe200078ec0ff */
[----:B------:R-:W-:Y:S01]  /*0430*/  IMAD.U32 R162, R162, 0x20, R0 ;  /* 0x00000020a2a27824 */ /* 0x000fe200078e0000 */
[----:B------:R-:W-:Y:S01]  /*0440*/  SHF.R.S32.HI R161, RZ, 0x1f, R7 ;  /* 0x0000001fffa17819 */ /* 0x000fe20000011407 */
[----:B------:R-:W-:Y:S01]  /*0450*/  IMAD.IADD R11, R9, 0x1, -R11 ;  /* 0x00000001090b7824 */ /* 0x000fe200078e0a0b */
[----:B------:R-:W-:Y:S01]  /*0460*/  LEA.HI R0, R16, R16, RZ, 0x1 ;  /* 0x0000001010007211 */ /* 0x000fe200078f08ff */
[----:B------:R-:W-:Y:S01]  /*0470*/  IMAD.IADD R6, R5, 0x1, -R6 ;  /* 0x0000000105067824 */ /* 0x000fe200078e0a06 */
[----:B------:R-:W-:-:S02]  /*0480*/  LEA.HI R161, R161, R7, RZ, 0x2 ;  /* 0x00000007a1a17211 */ /* 0x000fc400078f10ff */
[--C-:B------:R-:W-:Y:S01]  /*0490*/  SHF.R.S32.HI R7, RZ, 0x1, R0.reuse ;  /* 0x00000001ff077819 */ /* 0x100fe20000011400 */
[C---:B------:R-:W-:Y:S01]  /*04a0*/  IMAD.SHL.U32 R159, R6.reuse, 0x8, RZ ;  /* 0x00000008069f7824 */ /* 0x040fe200078e00ff */
[----:B------:R-:W-:Y:S01]  /*04b0*/  SHF.R.S32.HI R5, RZ, 0x1f, R0 ;  /* 0x0000001fff057819 */ /* 0x000fe20000011400 */
[----:B------:R-:W-:Y:S01]  /*04c0*/  IMAD.SHL.U32 R158, R6, 0x10, RZ ;  /* 0x00000010069e7824 */ /* 0x000fe200078e00ff */
[----:B------:R-:W-:Y:S02]  /*04d0*/  LEA.HI R13, R11, R11, RZ, 0x1 ;  /* 0x0000000b0b0d7211 */ /* 0x000fe400078f08ff */
[----:B------:R-:W-:Y:S01]  /*04e0*/  LEA.HI R8, R8, R9, RZ, 0x7 ;  /* 0x0000000908087211 */ /* 0x000fe200078f38ff */
[----:B------:R-:W-:Y:S01]  /*04f0*/  IMAD.SHL.U32 R9, R9, 0x2, RZ ;  /* 0x0000000209097824 */ /* 0x000fe200078e00ff */
[----:B------:R-:W-:Y:S02]  /*0500*/  LEA.HI R5, R5, R7, RZ, 0x2 ;  /* 0x0000000705057211 */ /* 0x000fe400078f10ff */
[----:B------:R-:W-:-:S02]  /*0510*/  LOP3.LUT R3, R13, 0x3fffffe, RZ, 0xc0, !PT ;  /* 0x03fffffe0d037812 */ /* 0x000fc400078ec0ff */
[----:B------:R-:W-:Y:S02]  /*0520*/  SHF.R.S32.HI R8, RZ, 0x7, R8 ;  /* 0x00000007ff087819 */ /* 0x000fe40000011408 */
[----:B------:R-:W-:Y:S01]  /*0530*/  SHF.R.S32.HI R4, RZ, 0x1f, R16 ;  /* 0x0000001fff047819 */ /* 0x000fe20000011410 */
[----:B------:R-:W-:Y:S01]  /*0540*/  IMAD.IADD R3, R11, 0x1, -R3 ;  /* 0x000000010b037824 */ /* 0x000fe200078e0a03 */
[----:B------:R-:W-:Y:S01]  /*0550*/  LOP3.LUT R5, R5, 0xfffffffc, RZ, 0xc0, !PT ;  /* 0xfffffffc05057812 */ /* 0x000fe200078ec0ff */
[----:B------:R-:W-:Y:S01]  /*0560*/  IMAD R150, R8, 0x8, R6 ;  /* 0x0000000808967824 */ /* 0x000fe200078e0206 */
[----:B------:R-:W-:Y:S01]  /*0570*/  LEA.HI R4, R4, R16, RZ, 0x3 ;  /* 0x0000001004047211 */ /* 0x000fe200078f18ff */
[----:B------:R-:W-:Y:S01]  /*0580*/  IMAD.SHL.U32 R11, R11, 0x40, RZ ;  /* 0x000000400b0b7824 */ /* 0x000fe200078e00ff */
[----:B------:R-:W-:Y:S01]  /*0590*/  LOP3.LUT R10, R15, 0x1, RZ, 0xc0, !PT ;  /* 0x000000010f0a7812 */ /* 0x000fe200078ec0ff */
[----:B------:R-:W-:Y:S01]  /*05a0*/  IMAD.IADD R5, R7, 0x1, -R5 ;  /* 0x0000000107057824 */ /* 0x000fe200078e0a05 */
[----:B------:R-:W-:Y:S01]  /*05b0*/  LEA.HI R7, R15, R15, RZ, 0x1 ;  /* 0x0000000f0f077211 */ /* 0x000fe200078f08ff */
[----:B------:R-:W-:Y:S01]  /*05c0*/  IMAD R150, R150, 0x8, R3 ;  /* 0x0000000896967824 */ /* 0x000fe200078e0203 */
[----:B------:R-:W-:Y:S01]  /*05d0*/  LOP3.LUT R3, R4, 0xfffffff8, RZ, 0xc0, !PT ;  /* 0xfffffff804037812 */ /* 0x000fe200078ec0ff */
[--C-:B------:R-:W-:Y:S01]  /*05e0*/  IMAD R164, R8, 0x2000, R12.reuse ;  /* 0x0000200008a47824 */ /* 0x100fe200078e020c */
[----:B------:R-:W-:Y:S01]  /*05f0*/  LOP3.LUT R9, R9, 0x6, RZ, 0xc0, !PT ;  /* 0x0000000609097812 */ /* 0x000fe200078ec0ff */
[----:B------:R-:W-:Y:S01]  /*0600*/  IMAD R12, R2, 0x200, R12 ;  /* 0x00000200020c7824 */ /* 0x000fe200078e020c */
[----:B------:R-:W-:Y:S01]  /*0610*/  ISETP.NE.U32.AND P6, PT, R10, 0x1, PT ;  /* 0x000000010a00780c */ /* 0x000fe20003fc5070 */
[----:B------:R-:W-:Y:S01]  /*0620*/  IMAD.SHL.U32 R10, R2, 0x10, RZ ;  /* 0x00000010020a7824 */ /* 0x000fe200078e00ff */
[----:B------:R-:W-:Y:S01]  /*0630*/  LOP3.LUT R172, R7, 0x3fffffe, RZ, 0xc0, !PT ;  /* 0x03fffffe07ac7812 */ /* 0x000fe200078ec0ff */
[----:B------:R-:W-:Y:S01]  /*0640*/  IMAD.IADD R3, R16, 0x1, -R3 ;  /* 0x0000000110037824 */ /* 0x000fe200078e0a03 */
[----:B------:R-:W-:Y:S01]  /*0650*/  SHF.R.S32.HI R7, RZ, 0x1, R7 ;  /* 0x00000001ff077819 */ /* 0x000fe20000011407 */
[C---:B------:R-:W-:Y:S01]  /*0660*/  IMAD R160, R8.reuse, 0x40, R9 ;  /* 0x0000004008a07824 */ /* 0x040fe200078e0209 */
[----:B------:R-:W-:Y:S01]  /*0670*/  LOP3.LUT R11, R11, 0x1c0, RZ, 0xc0, !PT ;  /* 0x000001c00b0b7812 */ /* 0x000fe200078ec0ff */
[----:B------:R-:W-:Y:S01]  /*0680*/  IMAD.SHL.U32 R9, R8, 0x8, RZ ;  /* 0x0000000808097824 */ /* 0x000fe200078e00ff */
[----:B------:R-:W-:Y:S01]  /*0690*/  SHF.R.S32.HI R13, RZ, 0x1, R13 ;  /* 0x00000001ff0d7819 */ /* 0x000fe2000001140d */
[----:B------:R-:W-:Y:S01]  /*06a0*/  IMAD.SHL.U32 R8, R7, 0x40, RZ ;  /* 0x0000004007087824 */ /* 0x000fe200078e00ff */
[----:B------:R-:W-:Y:S01]  /*06b0*/  LEA.HI.SX32 R161, R161, R10, 0x1e ;  /* 0x0000000aa1a17211 */ /* 0x000fe200078ff2ff */
[----:B------:R-:W-:Y:S01]  /*06c0*/  IMAD.IADD R172, R15, 0x1, -R172 ;  /* 0x000000010fac7824 */ /* 0x000fe200078e0aac */
[----:B------:R-:W-:Y:S01]  /*06d0*/  LOP3.LUT P3, RZ, R7, 0x2, RZ, 0xc0, !PT ;  /* 0x0000000207ff7812 */ /* 0x000fe2000786c0ff */
[----:B------:R-:W-:Y:S01]  /*06e0*/  IMAD.SHL.U32 R7, R3, 0x40, RZ ;  /* 0x0000004003077824 */ /* 0x000fe200078e00ff */
[----:B------:R-:W-:Y:S01]  /*06f0*/  LOP3.LUT R10, R11, 0x30, R10, 0xf8, !PT ;  /* 0x000000300b0a7812 */ /* 0x000fe200078ef80a */
[----:B------:R-:W-:Y:S01]  /*0700*/  IMAD R172, R172, 0x20, R12 ;  /* 0x00000020acac7824 */ /* 0x000fe200078e020c */
[----:B------:R-:W-:-:S02]  /*0710*/  LOP3.LUT P5, RZ, R15, 0x2, RZ, 0xc0, !PT ;  /* 0x000000020fff7812 */ /* 0x000fc400078ac0ff */
[C---:B------:R-:W-:Y:S01]  /*0720*/  LOP3.LUT P4, RZ, R15.reuse, 0x4, RZ, 0xc0, !PT ;  /* 0x000000040fff7812 */ /* 0x040fe2000788c0ff */
[----:B------:R-:W-:Y:S01]  /*0730*/  IMAD.SHL.U32 R15, R15, 0x40, RZ ;  /* 0x000000400f0f7824 */ /* 0x000fe200078e00ff */
[C---:B------:R-:W-:Y:S01]  /*0740*/  LOP3.LUT P0, RZ, R13.reuse, 0x2, RZ, 0xc0, !PT ;  /* 0x000000020dff7812 */ /* 0x040fe2000780c0ff */
[----:B------:R-:W-:Y:S01]  /*0750*/  IMAD.SHL.U32 R13, R13, 0x40, RZ ;  /* 0x000000400d0d7824 */ /* 0x000fe200078e00ff */
[----:B------:R-:W-:Y:S02]  /*0760*/  LOP3.LUT R0, R0, 0x7fffffe, RZ, 0xc0, !PT ;  /* 0x07fffffe00007812 */ /* 0x000fe400078ec0ff */
[----:B------:R-:W-:Y:S02]  /*0770*/  LOP3.LUT R10, R10, 0x8, R14, 0xf8, !PT ;  /* 0x000000080a0a7812 */ /* 0x000fe400078ef80e */
[----:B------:R-:W-:Y:S01]  /*0780*/  SHF.R.U32.HI R11, RZ, 0x3, R11 ;  /* 0x00000003ff0b7819 */ /* 0x000fe2000001160b */
[----:B------:R-:W-:Y:S01]  /*0790*/  IMAD.IADD R0, R16, 0x1, -R0 ;  /* 0x0000000110007824 */ /* 0x000fe200078e0a00 */
[----:B------:R-:W-:Y:S01]  /*07a0*/  LOP3.LUT R7, R7, 0x1c0, RZ, 0xc0, !PT ;  /* 0x000001c007077812 */ /* 0x000fe200078ec0ff */
[----:B------:R-:W-:Y:S01]  /*07b0*/  IMAD.SHL.U32 R16, R2, 0x400, RZ ;  /* 0x0000040002107824 */ /* 0x000fe200078e00ff */
[----:B------:R-:W-:-:S02]  /*07c0*/  LOP3.LUT R15, R15, 0x1c0, RZ, 0xc0, !PT ;  /* 0x000001c00f0f7812 */ /* 0x000fc400078ec0ff */
[----:B------:R-:W-:Y:S02]  /*07d0*/  SHF.R.S32.HI R4, RZ, 0x3, R4 ;  /* 0x00000003ff047819 */ /* 0x000fe40000011404 */
[----:B------:R-:W-:Y:S02]  /*07e0*/  LOP3.LUT R10, R10, R11, RZ, 0x3c, !PT ;  /* 0x0000000b0a0a7212 */ /* 0x000fe400078e3cff */
[----:B------:R-:W-:Y:S01]  /*07f0*/  LOP3.LUT R8, R8, 0xc0, RZ, 0xc0, !PT ;  /* 0x000000c008087812 */ /* 0x000fe200078ec0ff */
[----:B------:R-:W-:Y:S01]  /*0800*/  IMAD R0, R4, 0x8, R0 ;  /* 0x0000000804007824 */ /* 0x000fe200078e0200 */
[----:B------:R-:W-:Y:S01]  /*0810*/  LOP3.LUT R13, R13, 0xc0, RZ, 0xc0, !PT ;  /* 0x000000c00d0d7812 */ /* 0x000fe200078ec0ff */
[----:B------:R-:W-:Y:S01]  /*0820*/  IMAD R156, R6, 0x200, R10 ;  /* 0x00000200069c7824 */ /* 0x000fe200078e020a */
[----:B------:R-:W-:Y:S01]  /*0830*/  LOP3.LUT R159, R159, 0x8, RZ, 0xc0, !PT ;  /* 0x000000089f9f7812 */ /* 0x000fe200078ec0ff */
[----:B------:R-:W-:Y:S01]  /*0840*/  IMAD R4, R4, 0x200, R16 ;  /* 0x0000020004047824 */ /* 0x000fe200078e0210 */
[----:B------:R-:W-:Y:S01]  /*0850*/  SHF.R.U32.HI R155, RZ, 0x3, R7 ;  /* 0x00000003ff9b7819 */ /* 0x000fe20000011607 */
[----:B------:R-:W-:Y:S01]  /*0860*/  IMAD.SHL.U32 R6, R5, 0x40, RZ ;  /* 0x0000004005067824 */ /* 0x000fe200078e00ff */
[----:B------:R-:W-:Y:S01]  /*0870*/  LEA.HI R15, R15, R15, RZ, 0x1d ;  /* 0x0000000f0f0f7211 */ /* 0x000fe200078fe8ff */
[----:B------:R-:W-:Y:S01]  /*0880*/  IMAD.SHL.U32 R0, R0, 0x20, RZ ;  /* 0x0000002000007824 */ /* 0x000fe200078e00ff */
[----:B------:R-:W-:-:S02]  /*0890*/  R2P PR, R3, 0x6 ;  /* 0x0000000603007804 */ /* 0x000fc40000000000 */
[----:B------:R-:W-:Y:S01]  /*08a0*/  LOP3.LUT R9, R9, 0x8, RZ, 0xc0, !PT ;  /* 0x0000000809097812 */ /* 0x000fe200078ec0ff */
[----:B------:R-:W-:Y:S01]  /*08b0*/  IMAD R2, R2, 0x200, R0 ;  /* 0x0000020002027824 */ /* 0x000fe200078e0200 */
[----:B------:R-:W-:Y:S02]  /*08c0*/  SHF.R.U32.HI R3, RZ, 0x3, R8 ;  /* 0x00000003ff037819 */ /* 0x000fe40000011608 */
[----:B------:R-:W-:Y:S02]  /*08d0*/  LOP3.LUT R14, R13, 0x8, R14, 0xf8, !PT ;  /* 0x000000080d0e7812 */ /* 0x000fe400078ef80e */
[----:B------:R-:W-:Y:S02]  /*08e0*/  LOP3.LUT R155, R155, R7, R159, 0x1e, !PT ;  /* 0x000000079b9b7212 */ /* 0x000fe400078e1e9f */
[----:B------:R-:W-:Y:S02]  /*08f0*/  SHF.R.U32.HI R13, RZ, 0x3, R13 ;  /* 0x00000003ff0d7819 */ /* 0x000fe4000001160d */
[----:B------:R-:W-:Y:S01]  /*0900*/  IADD3 R164, R15, R164, R16 ;  /* 0x000000a40fa47210 */ /* 0x000fe20007ffe010 */
[----:B------:R-:W-:Y:S01]  /*0910*/  IMAD.IADD R155, R4, 0x1, R155 ;  /* 0x00000001049b7824 */ /* 0x000fe200078e029b */
[----:B------:R-:W-:-:S02]  /*0920*/  LOP3.LUT R3, R3, R8, R9, 0x1e, !PT ;  /* 0x0000000803037212 */ /* 0x000fc400078e1e09 */
[----:B------:R-:W-:Y:S02]  /*0930*/  LOP3.LUT R13, R14, R13, RZ, 0x3c, !PT ;  /* 0x0000000d0e0d7212 */ /* 0x000fe400078e3cff */
[----:B------:R-:W-:Y:S01]  /*0940*/  LOP3.LUT R6, R6, 0xc0, RZ, 0xc0, !PT ;  /* 0x000000c006067812 */ /* 0x000fe200078ec0ff */
[----:B------:R-:W-:Y:S01]  /*0950*/  IMAD.IADD R172, R3, 0x1, R172 ;  /* 0x0000000103ac7824 */ /* 0x000fe200078e02ac */
[----:B------:R-:W-:Y:S01]  /*0960*/  LEA R164, R164, UR5, 0x1 ;  /* 0x00000005a4a47c11 */ /* 0x000fe2000f8e08ff */
[----:B------:R-:W-:Y:S01]  /*0970*/  IMAD.MOV.U32 R3, RZ, RZ, 0x40 ;  /* 0x00000040ff037424 */ /* 0x000fe200078e00ff */
[----:B------:R-:W-:Y:S01]  /*0980*/  SEL R149, R157, 0xffffffe0, !P0 ;  /* 0xffffffe09d957807 */ /* 0x000fe20004000000 */
[----:B------:R-:W-:Y:S01]  /*0990*/  IMAD.U32 R150, R150, 0x20, R13 ;  /* 0x0000002096967824 */ /* 0x000fe200078e000d */
[----:B------:R-:W-:Y:S01]  /*09a0*/  LOP3.LUT P0, RZ, R5, 0x2, RZ, 0xc0, !PT ;  /* 0x0000000205ff7812 */ /* 0x000fe2000780c0ff */
[C---:B------:R-:W-:Y:S01]  /*09b0*/  VIADD R165, R164.reuse, 0x40 ;  /* 0x00000040a4a57836 */ /* 0x040fe20000000000 */
[----:B------:R-:W-:Y:S01]  /*09c0*/  LOP3.LUT R158, R9, 0x10, R158, 0xf8, !PT ;  /* 0x00000010099e7812 */ /* 0x000fe200078ef89e */
[----:B------:R-:W-:Y:S01]  /*09d0*/  @P4 VIADD R165, R164, 0xffffffc0 ;  /* 0xffffffc0a4a54836 */ /* 0x000fe20000000000 */
[----:B------:R-:W-:-:S02]  /*09e0*/  SHF.R.U32.HI R5, RZ, 0x3, R6 ;  /* 0x00000003ff057819 */ /* 0x000fc40000011606 */
[----:B------:R-:W-:Y:S02]  /*09f0*/  SEL R170, R170, 0x10, !P6 ;  /* 0x00000010aaaa7807 */ /* 0x000fe40007000000 */
[----:B------:R-:W-:Y:S02]  /*0a00*/  LEA R155, R155, UR4, 0x1 ;  /* 0x000000049b9b7c11 */ /* 0x000fe4000f8e08ff */
[C---:B------:R-:W-:Y:S01]  /*0a10*/  LOP3.LUT R159, R5.reuse, R6, R159, 0x1e, !PT ;  /* 0x00000006059f7212 */ /* 0x040fe200078e1e9f */
[----:B------:R-:W-:Y:S01]  /*0a20*/  IMAD.IADD R167, R164, 0x1, R170 ;  /* 0x00000001a4a77824 */ /* 0x000fe200078e02aa */
[----:B------:R-:W-:Y:S01]  /*0a30*/  LOP3.LUT R158, R5, R158, R6, 0x1e, !PT ;  /* 0x0000009e059e7212 */ /* 0x000fe200078e1e06 */
[----:B------:R-:W-:Y:S01]  /*0a40*/  VIADD R154, R155, 0x20 ;  /* 0x000000209b9a7836 */ /* 0x000fe20000000000 */
[----:B------:R-:W-:Y:S01]  /*0a50*/  SEL R168, R157, 0xffffffe0, !P5 ;  /* 0xffffffe09da87807 */ /* 0x000fe20006800000 */
[----:B------:R-:W-:Y:S01]  /*0a60*/  IMAD.IADD R170, R170, 0x1, R165 ;  /* 0x00000001aaaa7824 */ /* 0x000fe200078e02a5 */
[----:B------:R-:W-:Y:S01]  /*0a70*/  SEL R3, R3, 0xffffffc0, !P2 ;  /* 0xffffffc003037807 */ /* 0x000fe20005000000 */
[----:B------:R-:W-:Y:S01]  /*0a80*/  @P1 VIADD R154, R155, 0xffffffe0 ;  /* 0xffffffe09b9a1836 */ /* 0x000fe20000000000 */
[----:B------:R-:W-:Y:S01]  /*0a90*/  LEA R172, R172, UR6, 0x1 ;  /* 0x00000006acac7c11 */ /* 0x000fe2000f8e08ff */
[----:B------:R-:W-:Y:S01]  /*0aa0*/  IMAD.IADD R159, R2, 0x1, R159 ;  /* 0x00000001029f7824 */ /* 0x000fe200078e029f */
[----:B------:R-:W-:Y:S01]  /*0ab0*/  LEA R150, R150, UR5, 0x1 ;  /* 0x0000000596967c11 */ /* 0x000fe2000f8e08ff */
[----:B------:R-:W-:Y:S01]  /*0ac0*/  IMAD.IADD R158, R0, 0x1, R158 ;  /* 0x00000001009e7824 */ /* 0x000fe200078e029e */
[----:B---3--:R-:W-:Y:S01]  /*0ad0*/  IADD3 R163, R161, 0x1, -R163 ;  /* 0x00000001a1a37810 */ /* 0x008fe20007ffe8a3 */
[--C-:B------:R-:W-:Y:S01]  /*0ae0*/  IMAD.IADD R166, R164, 0x1, R168.reuse ;  /* 0x00000001a4a67824 */ /* 0x100fe200078e02a8 */
[----:B------:R-:W-:Y:S01]  /*0af0*/  SEL R157, R157, 0xffffffe0, !P0 ;  /* 0xffffffe09d9d7807 */ /* 0x000fe20004000000 */
[----:B------:R-:W-:Y:S01]  /*0b00*/  IMAD.IADD R173, R167, 0x1, R168 ;  /* 0x00000001a7ad7824 */ /* 0x000fe200078e02a8 */
[----:B------:R-:W-:Y:S01]  /*0b10*/  LEA R156, R156, UR5, 0x1 ;  /* 0x000000059c9c7c11 */ /* 0x000fe2000f8e08ff */
[----:B------:R-:W-:-:S02]  /*0b20*/  IMAD.IADD R169, R168, 0x1, R165 ;  /* 0x00000001a8a97824 */ /* 0x000fc400078e02a5 */
[----:B------:R-:W-:Y:S02]  /*0b30*/  VIADD R171, R172, 0x20 ;  /* 0x00000020acab7836 */ /* 0x000fe40000000000 */
[----:B------:R-:W-:Y:S02]  /*0b40*/  IMAD.IADD R153, R155, 0x1, R3 ;  /* 0x000000019b997824 */ /* 0x000fe400078e0203 */
[----:B------:R-:W-:Y:S02]  /*0b50*/  IMAD.IADD R149, R149, 0x1, R150 ;  /* 0x0000000195957824 */ /* 0x000fe400078e0296 */
[----:B------:R-:W-:Y:S02]  /*0b60*/  IMAD.IADD R168, R168, 0x1, R170 ;  /* 0x00000001a8a87824 */ /* 0x000fe400078e02aa */
[----:B------:R-:W-:Y:S02]  /*0b70*/  @P3 VIADD R171, R172, 0xffffffe0 ;  /* 0xffffffe0acab3836 */ /* 0x000fe40000000000 */
[----:B------:R-:W-:-:S02]  /*0b80*/  IMAD.IADD R3, R3, 0x1, R154 ;  /* 0x0000000103037824 */ /* 0x000fc400078e029a */
[C---:B------:R-:W-:Y:S02]  /*0b90*/  VIADD R148, R154.reuse, 0x2000 ;  /* 0x000020009a947836 */ /* 0x040fe40000000000 */
[C---:B------:R-:W-:Y:S02]  /*0ba0*/  VIADD R2, R154.reuse, 0x4000 ;  /* 0x000040009a027836 */ /* 0x040fe40000000000 */
[----:B------:R-:W-:-:S07]  /*0bb0*/  VIADD R0, R154, 0x6000 ;  /* 0x000060009a007836 */ /* 0x000fce0000000000 */
.L_x_54:
[----:B------:R-:W-:Y:S02]  /*0bc0*/  ULDC.64 UR6, c[0x0][0x308] ;  /* 0x0000c20000067ab9 */ /* 0x000fe40000000a00 */
[----:B------:R-:W-:-:S04]  /*0bd0*/  UISETP.NE.U32.AND UP1, UPT, UR6, URZ, UPT ;  /* 0x0000003f0600728c */ /* 0x000fc8000bf25070 */
[----:B------:R-:W-:-:S03]  /*0be0*/  UISETP.NE.AND.EX UP1, UPT, UR7, URZ, UPT, UP1 ;  /* 0x0000003f0700728c */ /* 0x000fc6000bf25310 */
[----:B------:R-:W-:Y:S02]  /*0bf0*/  ULDC.64 UR6, c[0x0][0x300] ;  /* 0x0000c00000067ab9 */ /* 0x000fe40000000a00 */
[----:B------:R-:W-:Y:S02]  /*0c00*/  ISETP.NE.U32.AND P1, PT, RZ, UR6, PT ;  /* 0x00000006ff007c0c */ /* 0x000fe4000bf25070 */
[----:B------:R-:W-:Y:S02]  /*0c10*/  PLOP3.LUT P0, PT, PT, PT, UP1, 0x80, 0x0 ;  /* 0x000000000000781c */ /* 0x000fe40003f0f018 */
[----:B------:R-:W-:Y:S02]  /*0c20*/  ISETP.NE.AND.EX P1, PT, RZ, UR7, PT, P1 ;  /* 0x00000007ff007c0c */ /* 0x000fe4000bf25310 */
[----:B------:R-:W-:-:S09]  /*0c30*/  @UP1 ULDC.64 UR6, c[0x0][0x308] ;  /* 0x0000c20000061ab9 */ /* 0x000fd20000000a00 */
[----:B-1----:R-:W1:Y:S02]  /*0c40*/  @P0 S2R R4, SR_CTAID.Y ;  /* 0x0000000000040919 */ /* 0x002e640000002600 */
[----:B------:R-:W2:Y:S01]  /*0c50*/  @P1 LDC.64 R6, c[0x0][0x300] ;  /* 0x0000c000ff061b82 */ /* 0x000ea20000000a00 */
[----:B------:R-:W2:Y:S01]  /*0c60*/  @P1 S2R R5, SR_CTAID.Y ;  /* 0x0000000000051919 */ /* 0x000ea20000002600 */
[----:B-1----:R-:W-:Y:S01]  /*0c70*/  @P0 R2UR UR4, R4 ;  /* 0x00000000040402ca */ /* 0x002fe200000e0000 */
[----:B--2---:R-:W-:-:S06]  /*0c80*/  @P1 IMAD.WIDE R4, R5, 0x4, R6 ;  /* 0x0000000405041825 */ /* 0x004fcc00078e0206 */
[----:B------:R-:W2:Y:S06]  /*0c90*/  @P1 LDG.E R5, desc[UR36][R4.64] ;  /* 0x0000002404051981 */ /* 0x000eac000c1e1900 */
[----:B------:R-:W-:-:S06]  /*0ca0*/  @UP1 UIMAD.WIDE UR6, UR4, 0x4, UR6 ;  /* 0x00000004040618a5 */ /* 0x000fcc000f8e0206 */
[----:B------:R-:W-:Y:S02]  /*0cb0*/  IMAD.U32 R6, RZ, RZ, UR6 ;  /* 0x00000006ff067e24 */ /* 0x000fe4000f8e00ff */
[----:B------:R-:W-:Y:S01]  /*0cc0*/  IMAD.U32 R7, RZ, RZ, UR7 ;  /* 0x00000007ff077e24 */ /* 0x000fe2000f8e00ff */
[----:B------:R-:W-:Y:S01]  /*0cd0*/  UMOV UR20, URZ ;  /* 0x0000003f00147c82 */ /* 0x000fe20008000000 */
[----:B------:R-:W-:-:S03]  /*0ce0*/  @!UP1 ULDC.64 UR6, c[0x0][0x318] ;  /* 0x0000c60000069ab9 */ /* 0x000fc60000000a00 */
[----:B------:R-:W3:Y:S01]  /*0cf0*/  @P0 LDG.E R4, desc[UR36][R6.64] ;  /* 0x0000002406040981 */ /* 0x000ee2000c1e1900 */
[----:B------:R-:W-:-:S04]  /*0d00*/  @!UP1 UISETP.NE.U32.AND UP0, UPT, UR6, URZ, UPT ;  /* 0x0000003f0600928c */ /* 0x000fc8000bf05070 */
[----:B------:R-:W-:-:S03]  /*0d10*/  @!UP1 UISETP.NE.AND.EX UP0, UPT, UR7, URZ, UPT, UP0 ;  /* 0x0000003f0700928c */ /* 0x000fc6000bf05300 */
[----:B------:R-:W-:Y:S02]  /*0d20*/  @!UP1 ULDC.64 UR6, c[0x0][0x2c8] ;  /* 0x0000b20000069ab9 */ /* 0x000fe40000000a00 */
[----:B------:R-:W-:Y:S02]  /*0d30*/  @!UP1 USEL UR7, UR7, URZ, UP0 ;  /* 0x0000003f07079287 */ /* 0x000fe40008000000 */
[----:B------:R-:W-:Y:S01]  /*0d40*/  USHF.L.U32 UR26, UR14, 0x7, URZ ;  /* 0x000000070e1a7899 */ /* 0x000fe2000800063f */
[----:B--2---:R-:W-:Y:S02]  /*0d50*/  @P1 R2UR UR20, R5 ;  /* 0x00000000051412ca */ /* 0x004fe400000e0000 */
[----:B---3--:R-:W-:-:S13]  /*0d60*/  @P0 R2UR UR27, R4 ;  /* 0x00000000041b02ca */ /* 0x008fda00000e0000 */
[----:B------:R-:W-:Y:S02]  /*0d70*/  @UP1 UIADD3 UR27, UR27, -UR20, URZ ;  /* 0x800000141b1b1290 */ /* 0x000fe4000fffe03f */
[----:B------:R-:W-:-:S04]  /*0d80*/  @!UP1 UIADD3 UR27, UR7, UR6, -UR20 ;  /* 0x00000006071b9290 */ /* 0x000fc8000fffe814 */
[----:B------:R-:W-:-:S06]  /*0d90*/  UISETP.GE.AND UP0, UPT, UR26, UR27, UPT ;  /* 0x0000001b1a00728c */ /* 0x000fcc000bf06270 */
[----:B------:R-:W-:-:S13]  /*0da0*/  PLOP3.LUT P0, PT, PT, PT, UP0, 0x80, 0x0 ;  /* 0x000000000000781c */ /* 0x000fda0003f0f008 */
[----:B-----5:R-:W-:Y:S05]  /*0db0*/  @P0 BRA `(.L_x_46) ;  /* 0x0000005400ec0947 */ /* 0x020fea0003800000 */
[----:B------:R-:W1:Y:S01]  /*0dc0*/  LDC R6, c[0x0][0x278] ;  /* 0x00009e00ff067b82 */ /* 0x000e620000000800 */
[----:B------:R-:W2:Y:S01]  /*0dd0*/  S2R R4, SR_CTAID.Z ;  /* 0x0000000000047919 */ /* 0x000ea20000002700 */
[----:B------:R-:W-:Y:S01]  /*0de0*/  ULDC.64 UR6, c[0x0][0x2f0] ;  /* 0x0000bc0000067ab9 */ /* 0x000fe20000000a00 */
[----:B------:R-:W-:Y:S01]  /*0df0*/  ULDC UR4, c[0x0][0x2c4] ;  /* 0x0000b10000047ab9 */ /* 0x000fe20000000800 */
[----:B------:R-:W-:Y:S01]  /*0e00*/  UISETP.NE.U32.AND UP1, UPT, UR6, URZ, UPT ;  /* 0x0000003f0600728c */ /* 0x000fe2000bf25070 */
[----:B------:R-:W3:Y:S01]  /*0e10*/  S2R R7, SR_CTAID.X ;  /* 0x0000000000077919 */ /* 0x000ee20000002500 */
[----:B------:R-:W-:Y:S01]  /*0e20*/  UIADD3 UR22, UR4, 0x7f, URZ ;  /* 0x0000007f04167890 */ /* 0x000fe2000fffe03f */
[----:B------:R-:W-:Y:S01]  /*0e30*/  ULDC.U8 UR6, c[0x0][0x3d8] ;  /* 0x0000f60000067ab9 */ /* 0x000fe20000000000 */
[----:B------:R-:W-:Y:S01]  /*0e40*/  ULDC UR30, c[0x0][0x270] ;  /* 0x00009c00001e7ab9 */ /* 0x000fe20000000800 */
[----:B------:R-:W-:Y:S02]  /*0e50*/  UISETP.NE.AND UP0, UPT, UR6, URZ, UPT ;  /* 0x0000003f0600728c */ /* 0x000fe4000bf05270 */
[----:B------:R-:W-:Y:S01]  /*0e60*/  USHF.R.S32.HI UR23, URZ, 0x1f, UR22 ;  /* 0x0000001f3f177899 */ /* 0x000fe20008011416 */
[----:B------:R-:W-:Y:S01]  /*0e70*/  ULDC UR29, c[0x0][0x2dc] ;  /* 0x0000b700001d7ab9 */ /* 0x000fe20000000800 */
[----:B------:R-:W-:-:S02]  /*0e80*/  UISETP.NE.AND.EX UP1, UPT, UR7, URZ, UPT, UP1 ;  /* 0x0000003f0700728c */ /* 0x000fc4000bf25310 */
[----:B------:R-:W-:Y:S02]  /*0e90*/  ULEA.HI UR23, UR23, UR22, URZ, 0x7 ;  /* 0x0000001617177291 */ /* 0x000fe4000f8f383f */
[----:B------:R-:W-:Y:S02]  /*0ea0*/  UIMAD UR35, UR13, UR29, URZ ;  /* 0x0000001d0d2372a4 */ /* 0x000fe4000f8e023f */
[----:B------:R-:W-:Y:S02]  /*0eb0*/  ULOP3.LUT UR38, UR23, 0xffffff80, URZ, 0xc0, !UPT ;  /* 0xffffff8017267892 */ /* 0x000fe4000f8ec03f */
[----:B------:R-:W-:Y:S01]  /*0ec0*/  @UP0 UIMAD UR9, UR12, UR4, URZ ;  /* 0x000000040c0902a4 */ /* 0x000fe2000f8e023f */
[----:B-1----:R-:W-:Y:S01]  /*0ed0*/  IABS R8, R6 ;  /* 0x0000000600087213 */ /* 0x002fe20000000000 */
[----:B------:R-:W-:Y:S01]  /*0ee0*/  @!UP0 UIMAD UR6, UR12, UR30, UR13 ;  /* 0x0000001e0c0682a4 */ /* 0x000fe2000f8e020d */
[----:B------:R-:W-:Y:S01]  /*0ef0*/  ISETP.NE.AND P2, PT, R6, RZ, PT ;  /* 0x000000ff0600720c */ /* 0x000fe20003f45270 */
[----:B------:R-:W-:Y:S01]  /*0f00*/  UIADD3 UR38, UR38, -0x80, URZ ;  /* 0xffffff8026267890 */ /* 0x000fe2000fffe03f */
[----:B------:R-:W1:Y:S01]  /*0f10*/  I2F.RP R10, R8 ;  /* 0x00000008000a7306 */ /* 0x000e620000209400 */
[----:B------:R-:W-:Y:S01]  /*0f20*/  ULDC.U8 UR7, c[0x0][0x480] ;  /* 0x0001200000077ab9 */ /* 0x000fe20000000000 */
[----:B------:R-:W-:Y:S01]  /*0f30*/  @UP0 ULDC UR40, c[0x0][0x2e4] ;  /* 0x0000b90000280ab9 */ /* 0x000fe20000000800 */
[----:B------:R-:W-:Y:S01]  /*0f40*/  USHF.R.S32.HI UR8, URZ, 0x1f, UR20 ;  /* 0x0000001f3f087899 */ /* 0x000fe20008011414 */
[----:B--2---:R-:W-:Y:S01]  /*0f50*/  IABS R4, R4 ;  /* 0x0000000400047213 */ /* 0x004fe20000000000 */
[----:B------:R-:W-:-:S02]  /*0f60*/  @UP0 UIMAD UR40, UR13, UR40, UR9 ;  /* 0x000000280d2802a4 */ /* 0x000fc4000f8e0209 */
[----:B------:R-:W-:Y:S02]  /*0f70*/  USHF.R.S32.HI UR19, URZ, 0x1f, UR26 ;  /* 0x0000001f3f137899 */ /* 0x000fe4000801141a */
[----:B------:R-:W-:Y:S02]  /*0f80*/  USHF.R.S32.HI UR34, URZ, 0x1f, UR30 ;  /* 0x0000001f3f227899 */ /* 0x000fe4000801141e */
[----:B------:R-:W-:Y:S02]  /*0f90*/  USHF.R.S32.HI UR33, URZ, 0x1f, UR35 ;  /* 0x0000001f3f217899 */ /* 0x000fe40008011423 */
[----:B------:R-:W-:Y:S01]  /*0fa0*/  USEL UR32, UR24, URZ, UP1 ;  /* 0x0000003f18207287 */ /* 0x000fe20008800000 */
[----:B-1----:R-:W1:Y:S01]  /*0fb0*/  MUFU.RCP R10, R10 ;  /* 0x0000000a000a7308 */ /* 0x002e620000001000 */
[----:B------:R-:W-:Y:S02]  /*0fc0*/  USEL UR31, UR25, URZ, UP1 ;  /* 0x0000003f191f7287 */ /* 0x000fe40008800000 */
[----:B------:R-:W-:-:S02]  /*0fd0*/  USHF.R.S32.HI UR23, URZ, 0x7, UR23 ;  /* 0x000000073f177899 */ /* 0x000fc40008011417 */
[----:B------:R-:W-:Y:S02]  /*0fe0*/  @!UP0 UIMAD UR40, UR6, UR4, URZ ;  /* 0x00000004062882a4 */ /* 0x000fe4000f8e023f */
[----:B------:R-:W-:Y:S01]  /*0ff0*/  USHF.R.S32.HI UR39, URZ, 0x1f, UR38 ;  /* 0x0000001f3f277899 */ /* 0x000fe20008011426 */
[----:B-1----:R-:W-:-:S04]  /*1000*/  VIADD R10, R10, 0xffffffe ;  /* 0x0ffffffe0a0a7836 */ /* 0x002fc80000000000 */
[----:B------:R-:W1:Y:S02]  /*1010*/  F2I.FTZ.U32.TRUNC.NTZ R11, R10 ;  /* 0x0000000a000b7305 */ /* 0x000e64000021f000 */
[----:B-1----:R-:W-:Y:S02]  /*1020*/  IMAD.MOV R5, RZ, RZ, -R11 ;  /* 0x000000ffff057224 */ /* 0x002fe400078e0a0b */
[----:B------:R-:W-:Y:S02]  /*1030*/  IMAD.MOV.U32 R10, RZ, RZ, RZ ;  /* 0x000000ffff0a7224 */ /* 0x000fe400078e00ff */
[----:B------:R-:W-:-:S04]  /*1040*/  IMAD R5, R5, R8, RZ ;  /* 0x0000000805057224 */ /* 0x000fc800078e02ff */
[----:B------:R-:W-:-:S06]  /*1050*/  IMAD.HI.U32 R5, R11, R5, R10 ;  /* 0x000000050b057227 */ /* 0x000fcc00078e000a */
[----:B------:R-:W-:-:S04]  /*1060*/  IMAD.HI.U32 R20, R5, R4, RZ ;  /* 0x0000000405147227 */ /* 0x000fc800078e00ff */
[----:B------:R-:W-:-:S04]  /*1070*/  IMAD.MOV R9, RZ, RZ, -R20 ;  /* 0x000000ffff097224 */ /* 0x000fc800078e0a14 */
[C---:B------:R-:W-:Y:S02]  /*1080*/  IMAD R9, R8.reuse, R9, R4 ;  /* 0x0000000908097224 */ /* 0x040fe400078e0204 */
[----:B------:R-:W3:Y:S03]  /*1090*/  LDC.64 R4, c[0x0][0x488] ;  /* 0x00012200ff047b82 */ /* 0x000ee60000000a00 */
[----:B------:R-:W-:-:S13]  /*10a0*/  ISETP.GT.U32.AND P1, PT, R8, R9, PT ;  /* 0x000000090800720c */ /* 0x000fda0003f24070 */
[-C--:B------:R-:W-:Y:S01]  /*10b0*/  @!P1 IADD3 R9, R9, -R8.reuse, RZ ;  /* 0x8000000809099210 */ /* 0x080fe20007ffe0ff */
[----:B------:R-:W-:Y:S01]  /*10c0*/  @!P1 VIADD R20, R20, 0x1 ;  /* 0x0000000114149836 */ /* 0x000fe20000000000 */
[----:B------:R-:W-:Y:S02]  /*10d0*/  ISETP.NE.AND P1, PT, RZ, UR7, PT ;  /* 0x00000007ff007c0c */ /* 0x000fe4000bf25270 */
[----:B------:R-:W-:Y:S02]  /*10e0*/  ISETP.GE.U32.AND P3, PT, R9, R8, PT ;  /* 0x000000080900720c */ /* 0x000fe40003f66070 */
[----:B------:R-:W-:-:S04]  /*10f0*/  LOP3.LUT R8, R6, UR13, RZ, 0x3c, !PT ;  /* 0x0000000d06087c12 */ /* 0x000fc8000f8e3cff */
[----:B------:R-:W-:Y:S01]  /*1100*/  ISETP.GE.AND P0, PT, R8, RZ, PT ;  /* 0x000000ff0800720c */ /* 0x000fe20003f06270 */
[----:B---3--:R-:W-:-:S04]  /*1110*/  IMAD.WIDE.U32 R8, R7, R4, RZ ;  /* 0x0000000407087225 */ /* 0x008fc800078e00ff */
[----:B------:R-:W-:Y:S01]  /*1120*/  IMAD R5, R7, R5, R9 ;  /* 0x0000000507057224 */ /* 0x000fe200078e0209 */
[----:B------:R-:W-:Y:S01]  /*1130*/  SEL R17, R8, RZ, P1 ;  /* 0x000000ff08117207 */ /* 0x000fe20000800000 */
[----:B------:R-:W-:-:S03]  /*1140*/  @P3 VIADD R20, R20, 0x1 ;  /* 0x0000000114143836 */ /* 0x000fc60000000000 */
[----:B------:R-:W-:-:S03]  /*1150*/  SEL R16, R5, RZ, P1 ;  /* 0x000000ff05107207 */ /* 0x000fc60000800000 */
[----:B------:R-:W-:Y:S02]  /*1160*/  @!P0 IADD3 R20, -R20, RZ, RZ ;  /* 0x000000ff14148210 */ /* 0x000fe40007ffe1ff */
[----:B------:R-:W-:Y:S02]  /*1170*/  PLOP3.LUT P0, PT, PT, PT, UP0, 0x80, 0x0 ;  /* 0x000000000000781c */ /* 0x000fe40003f0f008 */
[----:B------:R-:W-:-:S04]  /*1180*/  @!P2 LOP3.LUT R20, RZ, R6, RZ, 0x33, !PT ;  /* 0x00000006ff14a212 */ /* 0x000fc800078e33ff */
[----:B------:R-:W-:-:S07]  /*1190*/  SHF.R.S32.HI R19, RZ, 0x1f, R20 ;  /* 0x0000001fff137819 */ /* 0x000fce0000011414 */
[----:B------:R-:W-:Y:S05]  /*11a0*/  @!P0 BRA `(.L_x_47) ;  /* 0x0000000000208947 */ /* 0x000fea0003800000 */
[----:B------:R-:W-:Y:S01]  /*11b0*/  ULDC UR28, c[0x0][0x2d4] ;  /* 0x0000b500001c7ab9 */ /* 0x000fe20000000800 */
[----:B------:R-:W-:Y:S01]  /*11c0*/  ULDC UR7, c[0x0][0x2c0] ;  /* 0x0000b00000077ab9 */ /* 0x000fe20000000800 */
[----:B------:R-:W-:Y:S01]  /*11d0*/  UIADD3 UR9, UR28, 0x80, URZ ;  /* 0x000000801c097890 */ /* 0x000fe2000fffe03f */
[----:B------:R-:W-:Y:S02]  /*11e0*/  ULDC UR6, c[0x0][0x2e4] ;  /* 0x0000b90000067ab9 */ /* 0x000fe40000000800 */
[----:B------:R-:W-:Y:S02]  /*11f0*/  ULEA UR6, UR7, UR6, 0x7 ;  /* 0x0000000607067291 */ /* 0x000fe4000f8e383f */
[----:B------:R-:W-:-:S04]  /*1200*/  UIMAD UR9, UR9, UR12, URZ ;  /* 0x0000000c090972a4 */ /* 0x000fc8000f8e023f */
[----:B------:R-:W-:Y:S01]  /*1210*/  UIMAD UR22, UR6, UR13, UR9 ;  /* 0x0000000d061672a4 */ /* 0x000fe2000f8e0209 */
[----:B------:R-:W-:Y:S11]  /*1220*/  BRA `(.L_x_48) ;  /* 0x00000000000c7947 */ /* 0x000ff60003800000 */
.L_x_47:
[----:B------:R-:W-:Y:S01]  /*1230*/  UIMAD UR22, UR12, UR30, UR13 ;  /* 0x0000001e0c1672a4 */ /* 0x000fe2000f8e020d */
[----:B------:R-:W-:-:S03]  /*1240*/  ULDC UR28, c[0x0][0x2d4] ;  /* 0x0000b500001c7ab9 */ /* 0x000fc60000000800 */
[----:B------:R-:W-:-:S12]  /*1250*/  UIMAD UR22, UR22, UR28, URZ ;  /* 0x0000001c161672a4 */ /* 0x000fd8000f8e023f */
.L_x_48:
[----:B------:R-:W1:Y:S01]  /*1260*/  S2R R15, SR_TID.X ;  /* 0x00000000000f7919 */ /* 0x000e620000002100 */
[----:B------:R-:W2:Y:S01]  /*1270*/  LDC.64 R4, c[0x0][0x238] ;  /* 0x00008e00ff047b82 */ /* 0x000ea20000000a00 */
[----:B------:R-:W-:Y:S01]  /*1280*/  UIADD3 UR20, UP0, UR26, UR20, URZ ;  /* 0x000000141a147290 */ /* 0x000fe2000ff1e03f */
[----:B------:R-:W-:Y:S01]  /*1290*/  SHF.R.S32.HI R179, RZ, 0x1f, R161 ;  /* 0x0000001fffb37819 */ /* 0x000fe200000114a1 */
[----:B------:R-:W-:Y:S01]  /*12a0*/  ULDC.64 UR6, c[0x0][0x268] ;  /* 0x00009a0000067ab9 */ /* 0x000fe20000000a00 */
[----:B------:R-:W-:Y:S01]  /*12b0*/  UIADD3 UR41, UR23, -0x1, URZ ;  /* 0xffffffff17297890 */ /* 0x000fe2000fffe03f */
[----:B------:R-:W-:Y:S01]  /*12c0*/  IMAD R26, R19, UR6, RZ ;  /* 0x00000006131a7c24 */ /* 0x000fe2000f8e02ff */
[----:B------:R-:W-:Y:S02]  /*12d0*/  UIADD3.X UR19, UR8, UR19, URZ, UP0, !UPT ;  /* 0x0000001308137290 */ /* 0x000fe400087fe43f */
[----:B------:R-:W3:Y:S01]  /*12e0*/  LDC.64 R12, c[0x0][0x250] ;  /* 0x00009400ff0c7b82 */ /* 0x000ee20000000a00 */
[----:B------:R-:W-:Y:S01]  /*12f0*/  IMAD R26, R20, UR7, R26 ;  /* 0x00000007141a7c24 */ /* 0x000fe2000f8e021a */
[----:B------:R-:W-:Y:S01]  /*1300*/  ULDC.64 UR8, c[0x0][0x428] ;  /* 0x00010a0000087ab9 */ /* 0x000fe20000000a00 */
[----:B------:R-:W-:Y:S01]  /*1310*/  UIADD3 UR40, UR38, UR40, URZ ;  /* 0x0000002826287290 */ /* 0x000fe2000fffe03f */
[----:B------:R-:W-:-:S03]  /*1320*/  ULDC.64 UR44, c[0x0][0x2b0] ;  /* 0x0000ac00002c7ab9 */ /* 0x000fc60000000a00 */
[----:B------:R-:W-:Y:S01]  /*1330*/  UIMAD.WIDE UR44, UR40, 0x4, UR44 ;  /* 0x00000004282c78a5 */ /* 0x000fe2000f8e022c */
[----:B--2---:R-:W-:-:S04]  /*1340*/  IMAD R6, R4, UR18, RZ ;  /* 0x0000001204067c24 */ /* 0x004fc8000f8e02ff */
[----:B------:R-:W-:Y:S01]  /*1350*/  IMAD R6, R5, UR12, R6 ;  /* 0x0000000c05067c24 */ /* 0x000fe2000f8e0206 */
[----:B-1----:R-:W-:Y:S01]  /*1360*/  SHF.R.S32.HI R14, RZ, 0x1f, R15 ;  /* 0x0000001fff0e7819 */ /* 0x002fe2000001140f */
[----:B---3--:R-:W-:-:S03]  /*1370*/  IMAD R25, R12, UR19, RZ ;  /* 0x000000130c197c24 */ /* 0x008fc6000f8e02ff */
[----:B------:R-:W-:Y:S01]  /*1380*/  LEA.HI R18, R14, R15, RZ, 0x2 ;  /* 0x0000000f0e127211 */ /* 0x000fe200078f10ff */
[----:B------:R-:W-:-:S03]  /*1390*/  IMAD R25, R13, UR20, R25 ;  /* 0x000000140d197c24 */ /* 0x000fc6000f8e0219 */
[----:B------:R-:W-:Y:S02]  /*13a0*/  LOP3.LUT R22, R18, 0xfffffffc, RZ, 0xc0, !PT ;  /* 0xfffffffc12167812 */ /* 0x000fe400078ec0ff */
[----:B------:R-:W-:-:S03]  /*13b0*/  SHF.R.S32.HI R18, RZ, 0x2, R18 ;  /* 0x00000002ff127819 */ /* 0x000fc60000011412 */
[----:B------:R-:W-:Y:S01]  /*13c0*/  IMAD.IADD R22, R15, 0x1, -R22 ;  /* 0x000000010f167824 */ /* 0x000fe200078e0a16 */
[----:B------:R-:W-:Y:S01]  /*13d0*/  SHF.R.S32.HI R21, RZ, 0x1f, R18 ;  /* 0x0000001fff157819 */ /* 0x000fe20000011412 */
[----:B------:R-:W-:-:S04]  /*13e0*/  IMAD.WIDE.U32 R8, R18, R12, RZ ;  /* 0x0000000c12087225 */ /* 0x000fc800078e00ff */
[----:B------:R-:W-:Y:S02]  /*13f0*/  IMAD.SHL.U32 R22, R22, 0x8, RZ ;  /* 0x0000000816167824 */ /* 0x000fe400078e00ff */
[----:B------:R-:W-:-:S03]  /*1400*/  IMAD R28, R21, R12, RZ ;  /* 0x0000000c151c7224 */ /* 0x000fc600078e02ff */
[----:B------:R-:W-:Y:S01]  /*1410*/  SHF.R.S32.HI R23, RZ, 0x1f, R22 ;  /* 0x0000001fff177819 */ /* 0x000fe20000011416 */
[----:B------:R-:W-:Y:S02]  /*1420*/  IMAD R28, R18, R13, R28 ;  /* 0x0000000d121c7224 */ /* 0x000fe400078e021c */
[----:B------:R-:W-:Y:S02]  /*1430*/  IMAD.WIDE.U32 R10, R4, UR12, R22 ;  /* 0x0000000c040a7c25 */ /* 0x000fe4000f8e0016 */
[----:B------:R-:W1:Y:S02]  /*1440*/  LDC.64 R4, c[0x0][0x418] ;  /* 0x00010600ff047b82 */ /* 0x000e640000000a00 */
[----:B------:R-:W-:Y:S02]  /*1450*/  IMAD.IADD R7, R11, 0x1, R6 ;  /* 0x000000010b077824 */ /* 0x000fe400078e0206 */
[----:B------:R-:W-:Y:S02]  /*1460*/  IMAD.IADD R29, R9, 0x1, R28 ;  /* 0x00000001091d7824 */ /* 0x000fe400078e021c */
[----:B------:R-:W-:-:S02]  /*1470*/  IMAD.MOV.U32 R6, RZ, RZ, R10 ;  /* 0x000000ffff067224 */ /* 0x000fc400078e000a */
[----:B------:R-:W-:Y:S01]  /*1480*/  IMAD.MOV.U32 R28, RZ, RZ, R8 ;  /* 0x000000ffff1c7224 */ /* 0x000fe200078e0008 */
[----:B------:R-:W2:Y:S01]  /*1490*/  LDC.64 R10, c[0x0][0x230] ;  /* 0x00008c00ff0a7b82 */ /* 0x000ea20000000a00 */
[----:B------:R-:W-:Y:S01]  /*14a0*/  IMAD.WIDE.U32 R6, R20, UR6, R6 ;  /* 0x0000000614067c25 */ /* 0x000fe2000f8e0006 */
[----:B------:R-:W-:-:S03]  /*14b0*/  ULDC.64 UR6, c[0x0][0x220] ;  /* 0x0000880000067ab9 */ /* 0x000fc60000000a00 */
[----:B------:R-:W-:Y:S01]  /*14c0*/  IMAD.WIDE.U32 R28, R12, UR20, R28 ;  /* 0x000000140c1c7c25 */ /* 0x000fe2000f8e001c */
[----:B------:R-:W-:Y:S02]  /*14d0*/  IADD3 R26, R7, R26, RZ ;  /* 0x0000001a071a7210 */ /* 0x000fe40007ffe0ff */
[----:B------:R-:W3:Y:S01]  /*14e0*/  LDC.64 R8, c[0x0][0x420] ;  /* 0x00010800ff087b82 */ /* 0x000ee20000000a00 */
[----:B------:R-:W-:Y:S02]  /*14f0*/  IADD3 R24, P0, R6, R28, RZ ;  /* 0x0000001c06187210 */ /* 0x000fe40007f1e0ff */
[----:B------:R-:W-:Y:S02]  /*1500*/  IADD3 R28, P2, R18, UR38, RZ ;  /* 0x00000026121c7c10 */ /* 0x000fe4000ff5e0ff */
[----:B------:R-:W-:Y:S01]  /*1510*/  IADD3.X R25, R26, R29, R25, P0, !PT ;  /* 0x0000001d1a197210 */ /* 0x000fe200007fe419 */
[C---:B-1----:R-:W-:Y:S02]  /*1520*/  IMAD R32, R4.reuse, UR18, RZ ;  /* 0x0000001204207c24 */ /* 0x042fe4000f8e02ff */
[----:B------:R-:W1:Y:S01]  /*1530*/  LDC.64 R6, c[0x0][0x240] ;  /* 0x00009000ff067b82 */ /* 0x000e620000000a00 */
[----:B------:R-:W-:Y:S01]  /*1540*/  IMAD.WIDE.U32 R34, R4, UR12, R22 ;  /* 0x0000000c04227c25 */ /* 0x000fe2000f8e0016 */
[----:B------:R-:W-:-:S02]  /*1550*/  LEA R30, P0, R24, UR6, 0x1 ;  /* 0x00000006181e7c11 */ /* 0x000fc4000f8008ff */
[----:B------:R-:W-:Y:S01]  /*1560*/  IADD3.X R27, R21, UR39, RZ, P2, !PT ;  /* 0x00000027151b7c10 */ /* 0x000fe200097fe4ff */
[----:B------:R-:W-:Y:S01]  /*1570*/  IMAD R32, R5, UR12, R32 ;  /* 0x0000000c05207c24 */ /* 0x000fe2000f8e0220 */
[----:B------:R-:W-:Y:S01]  /*1580*/  LEA.HI.X R31, R24, UR7, R25, 0x1, P0 ;  /* 0x00000007181f7c11 */ /* 0x000fe200080f0c19 */
[----:B------:R-:W-:Y:S01]  /*1590*/  ULDC.64 UR6, c[0x0][0x260] ;  /* 0x0000980000067ab9 */ /* 0x000fe20000000a00 */
[----:B------:R-:W4:Y:S01]  /*15a0*/  LDC.64 R4, c[0x0][0x248] ;  /* 0x00009200ff047b82 */ /* 0x000f220000000a00 */
[C---:B------:R-:W-:Y:S01]  /*15b0*/  LEA R24, P0, R12.reuse, R30, 0x7 ;  /* 0x0000001e0c187211 */ /* 0x040fe200078038ff */
[----:B------:R-:W-:Y:S02]  /*15c0*/  IMAD.IADD R33, R35, 0x1, R32 ;  /* 0x0000000123217824 */ /* 0x000fe400078e0220 */
[----:B------:R-:W-:Y:S01]  /*15d0*/  IMAD.MOV.U32 R32, RZ, RZ, R34 ;  /* 0x000000ffff207224 */ /* 0x000fe200078e0022 */
[----:B------:R-:W-:Y:S01]  /*15e0*/  LEA.HI.X R25, R12, R31, R13, 0x7, P0 ;  /* 0x0000001f0c197211 */ /* 0x000fe200000f3c0d */
[----:B--2---:R-:W-:Y:S01]  /*15f0*/  IMAD R13, R10, UR18, RZ ;  /* 0x000000120a0d7c24 */ /* 0x004fe2000f8e02ff */
[----:B------:R-:W-:Y:S01]  /*1600*/  LEA R12, R162, UR5, 0x1 ;  /* 0x00000005a20c7c11 */ /* 0x000fe2000f8e08ff */
[----:B------:R-:W-:Y:S01]  /*1610*/  @P1 BAR.SYNC.DEFER_BLOCKING 0x0 ;  /* 0x0000000000001b1d */ /* 0x000fe20000010000 */
[----:B---3--:R-:W-:-:S02]  /*1620*/  IMAD R26, R27, R8, RZ ;  /* 0x000000081b1a7224 */ /* 0x008fc400078e02ff */
[----:B------:R-:W-:Y:S02]  /*1630*/  IMAD R13, R11, UR12, R13 ;  /* 0x0000000c0b0d7c24 */ /* 0x000fe4000f8e020d */
[C---:B------:R-:W-:Y:S02]  /*1640*/  IMAD R26, R28.reuse, R9, R26 ;  /* 0x000000091c1a7224 */ /* 0x040fe400078e021a */
[----:B------:R-:W-:-:S04]  /*1650*/  IMAD.WIDE.U32 R32, R28, R8, R32 ;  /* 0x000000081c207225 */ /* 0x000fc800078e0020 */
[-C--:B-1----:R-:W-:Y:S02]  /*1660*/  IMAD R27, R27, R6.reuse, RZ ;  /* 0x000000061b1b7224 */ /* 0x082fe400078e02ff */
[----:B------:R-:W-:Y:S02]  /*1670*/  IMAD.IADD R33, R33, 0x1, R26 ;  /* 0x0000000121217824 */ /* 0x000fe400078e021a */
[C---:B------:R-:W-:Y:S02]  /*1680*/  IMAD R27, R28.reuse, R7, R27 ;  /* 0x000000071c1b7224 */ /* 0x040fe400078e021b */
[----:B------:R-:W-:-:S04]  /*1690*/  IMAD.WIDE.U32 R28, R28, R6, R22 ;  /* 0x000000061c1c7225 */ /* 0x000fc800078e0016 */
[----:B------:R-:W-:Y:S02]  /*16a0*/  IMAD R19, R19, UR6, RZ ;  /* 0x0000000613137c24 */ /* 0x000fe4000f8e02ff */
[----:B----4-:R-:W-:Y:S01]  /*16b0*/  IMAD.WIDE.U32 R34, R18, R4, RZ ;  /* 0x0000000412227225 */ /* 0x010fe200078e00ff */
[----:B------:R-:W-:Y:S01]  /*16c0*/  @!PT LDS RZ, [RZ] ;  /* 0x00000000fffff984 */ /* 0x000fe20000000800 */
[----:B------:R-:W-:Y:S01]  /*16d0*/  @!PT LDS RZ, [RZ] ;  /* 0x00000000fffff984 */ /* 0x000fe20000000800 */
[----:B------:R-:W-:Y:S01]  /*16e0*/  @!PT LDS RZ, [RZ] ;  /* 0x00000000fffff984 */ /* 0x000fe20000000800 */
[----:B------:R1:W-:Y:S03]  /*16f0*/  LDGSTS.E.BYPASS.LTC128B.128 [R12+0x8000], desc[UR36][R30.64] ;  /* 0x080000001e0c7fae */ /* 0x0003e6000b901d64 */
[----:B------:R-:W-:Y:S01]  /*1700*/  IMAD R19, R20, UR7, R19 ;  /* 0x0000000714137c24 */ /* 0x000fe2000f8e0213 */
[----:B------:R2:W-:Y:S01]  /*1710*/  LDGSTS.E.BYPASS.LTC128B.128 [R12+0x9000], desc[UR36][R24.64] ;  /* 0x09000000180c7fae */ /* 0x0005e2000b901d64 */
[----:B------:R-:W-:Y:S01]  /*1720*/  IMAD.IADD R29, R29, 0x1, R27 ;  /* 0x000000011d1d7824 */ /* 0x000fe200078e021b */
[----:B------:R-:W-:Y:S02]  /*1730*/  LEA.HI R14, R14, R15, RZ, 0x5 ;  /* 0x0000000f0e0e7211 */ /* 0x000fe400078f28ff */
[----:B------:R-:W0:Y:S01]  /*1740*/  LDGDEPBAR ;  /* 0x00000000000079af */ /* 0x000e220000000000 */
[----:B-1----:R-:W-:-:S02]  /*1750*/  IMAD.WIDE.U32 R30, R10, UR12, R22 ;  /* 0x0000000c0a1e7c25 */ /* 0x002fc4000f8e0016 */
[----:B------:R-:W1:Y:S02]  /*1760*/  LDC.64 R10, c[0x0][0x228] ;  /* 0x00008a00ff0a7b82 */ /* 0x000e640000000a00 */
[----:B------:R-:W-:Y:S01]  /*1770*/  IMAD R22, R21, R4, RZ ;  /* 0x0000000415167224 */ /* 0x000fe200078e02ff */
[----:B------:R-:W-:Y:S01]  /*1780*/  IADD3 R31, R31, R13, RZ ;  /* 0x0000000d1f1f7210 */ /* 0x000fe20007ffe0ff */
[----:B------:R-:W-:Y:S01]  /*1790*/  IMAD.U32 R21, RZ, RZ, UR8 ;  /* 0x00000008ff157e24 */ /* 0x000fe2000f8e00ff */
[----:B------:R-:W-:Y:S01]  /*17a0*/  UIMAD UR8, UR17, UR8, URZ ;  /* 0x00000008110872a4 */ /* 0x000fe2000f8e023f */
[----:B------:R-:W-:Y:S02]  /*17b0*/  IMAD R22, R18, R5, R22 ;  /* 0x0000000512167224 */ /* 0x000fe400078e0216 */
[----:B------:R-:W-:Y:S01]  /*17c0*/  IMAD.WIDE.U32 R32, R21, UR13, R32 ;  /* 0x0000000d15207c25 */ /* 0x000fe2000f8e0020 */
[----:B------:R-:W-:Y:S02]  /*17d0*/  UIMAD UR9, UR13, UR9, UR8 ;  /* 0x000000090d0972a4 */ /* 0x000fe4000f8e0208 */
[----:B------:R-:W-:Y:S01]  /*17e0*/  ULEA.HI UR8, UR41, UR41, URZ, 0x1 ;  /* 0x0000002929087291 */ /* 0x000fe2000f8f083f */
[----:B------:R-:W-:Y:S01]  /*17f0*/  IMAD.WIDE.U32 R20, R20, UR6, R30 ;  /* 0x0000000614147c25 */ /* 0x000fe2000f8e001e */
[----:B------:R-:W-:-:S02]  /*1800*/  ULDC.64 UR6, c[0x0][0x3e0] ;  /* 0x0000f80000067ab9 */ /* 0x000fc40000000a00 */
[----:B------:R-:W-:Y:S01]  /*1810*/  LEA R190, P0, R32, UR6, 0x1 ;  /* 0x0000000620be7c11 */ /* 0x000fe2000f8008ff */
[----:B------:R-:W-:Y:S01]  /*1820*/  VIADD R13, R33, UR9 ;  /* 0x00000009210d7c36 */ /* 0x000fe20008000000 */
[----:B------:R-:W-:Y:S01]  /*1830*/  IADD3 R19, R21, R19, RZ ;  /* 0x0000001315137210 */ /* 0x000fe20007ffe0ff */
[----:B------:R-:W-:Y:S01]  /*1840*/  IMAD.IADD R23, R35, 0x1, R22 ;  /* 0x0000000123177824 */ /* 0x000fe200078e0216 */
[----:B--2---:R-:W-:Y:S01]  /*1850*/  LEA R24, P1, R8, R190, 0x7 ;  /* 0x000000be08187211 */ /* 0x004fe200078238ff */
[----:B------:R-:W-:Y:S01]  /*1860*/  IMAD.MOV.U32 R22, RZ, RZ, R34 ;  /* 0x000000ffff167224 */ /* 0x000fe200078e0022 */
[----:B------:R-:W-:Y:S01]  /*1870*/  LEA.HI.X R191, R32, UR7, R13, 0x1, P0 ;  /* 0x0000000720bf7c11 */ /* 0x000fe200080f0c0d */
[C---:B------:R-:W-:Y:S01]  /*1880*/  IMAD R13, R4.reuse, UR19, RZ ;  /* 0x00000013040d7c24 */ /* 0x040fe2000f8e02ff */
[----:B------:R-:W-:Y:S01]  /*1890*/  ULDC.64 UR6, c[0x0][0x258] ;  /* 0x0000960000067ab9 */ /* 0x000fe20000000a00 */
[----:B------:R-:W-:Y:S01]  /*18a0*/  IMAD.WIDE.U32 R22, R4, UR20, R22 ;  /* 0x0000001404167c25 */ /* 0x000fe2000f8e0016 */
[----:B------:R-:W-:Y:S01]  /*18b0*/  UIMAD UR42, UR17, UR6, URZ ;  /* 0x00000006112a72a4 */ /* 0x000fe2000f8e023f */
[----:B------:R-:W-:Y:S01]  /*18c0*/  LEA.HI.X R25, R8, R191, R9, 0x7, P1 ;  /* 0x000000bf08197211 */ /* 0x000fe200008f3c09 */
[----:B------:R-:W-:Y:S01]  /*18d0*/  LDGSTS.E.BYPASS.LTC128B.128 [R12+0x4000], desc[UR36][R190.64] ;  /* 0x04000000be0c7fae */ /* 0x000fe2000b901d64 */
[----:B-1----:R-:W-:Y:S01]  /*18e0*/  IMAD R18, R10, UR18, RZ ;  /* 0x000000120a127c24 */ /* 0x002fe2000f8e02ff */
[----:B------:R-:W-:Y:S01]  /*18f0*/  IADD3 R20, P0, R20, R22, RZ ;  /* 0x0000001614147210 */ /* 0x000fe20007f1e0ff */
[----:B------:R-:W-:Y:S01]  /*1900*/  IMAD R13, R5, UR20, R13 ;  /* 0x00000014050d7c24 */ /* 0x000fe2000f8e020d */
[----:B------:R-:W-:Y:S01]  /*1910*/  UIMAD UR42, UR13, UR7, UR42 ;  /* 0x000000070d2a72a4 */ /* 0x000fe2000f8e022a */
[----:B------:R-:W-:Y:S01]  /*1920*/  IMAD R11, R11, UR12, R18 ;  /* 0x0000000c0b0b7c24 */ /* 0x000fe2000f8e0212 */
[----:B------:R-:W-:Y:S01]  /*1930*/  SHF.L.U64.HI R9, R161, 0x2, R179 ;  /* 0x00000002a1097819 */ /* 0x000fe200000102b3 */
[----:B------:R-:W-:Y:S01]  /*1940*/  IMAD.WIDE.U32 R28, R10, UR12, R28 ;  /* 0x0000000c0a1c7c25 */ /* 0x000fe2000f8e001c */
[----:B------:R-:W-:Y:S01]  /*1950*/  IADD3.X R13, R19, R23, R13, P0, !PT ;  /* 0x00000017130d7210 */ /* 0x000fe200007fe40d */
[----:B------:R-:W-:Y:S02]  /*1960*/  LDGSTS.E.BYPASS.LTC128B.128 [R12+0x5000], desc[UR36][R24.64] ;  /* 0x05000000180c7fae */ /* 0x000fe4000b901d64 */
[----:B------:R-:W-:Y:S01]  /*1970*/  IMAD.U32 R8, RZ, RZ, UR6 ;  /* 0x00000006ff087e24 */ /* 0x000fe2000f8e00ff */
[----:B------:R-:W-:Y:S01]  /*1980*/  ULDC.64 UR6, c[0x0][0x218] ;  /* 0x0000860000067ab9 */ /* 0x000fe20000000a00 */
[----:B------:R-:W-:Y:S01]  /*1990*/  IMAD.IADD R11, R29, 0x1, R11 ;  /* 0x000000011d0b7824 */ /* 0x000fe200078e020b */
[----:B------:R-:W-:Y:S01]  /*19a0*/  LEA R18, P0, R20, UR6, 0x1 ;  /* 0x0000000614127c11 */ /* 0x000fe2000f8008ff */
[----:B------:R-:W-:Y:S01]  /*19b0*/  IMAD.MOV.U32 R10, RZ, RZ, R28 ;  /* 0x000000ffff0a7224 */ /* 0x000fe200078e001c */
[----:B------:R-:W-:-:S02]  /*19c0*/  ULOP3.LUT UR6, UR8, 0xfffffffe, URZ, 0xc0, !UPT ;  /* 0xfffffffe08067892 */ /* 0x000fc4000f8ec03f */
[----:B------:R-:W-:Y:S01]  /*19d0*/  LEA.HI.X R19, R20, UR7, R13, 0x1, P0 ;  /* 0x0000000714137c11 */ /* 0x000fe200080f0c0d */
[----:B------:R-:W-:Y:S01]  /*19e0*/  IMAD.WIDE.U32 R10, R8, UR13, R10 ;  /* 0x0000000d080a7c25 */ /* 0x000fe2000f8e000a */
[----:B------:R-:W-:Y:S01]  /*19f0*/  ULDC.64 UR8, c[0x0][0x210] ;  /* 0x0000840000087ab9 */ /* 0x000fe20000000a00 */
[----:B------:R-:W-:Y:S02]  /*1a00*/  UIADD3 UR6, UR41, -UR6, URZ ;  /* 0x8000000629067290 */ /* 0x000fe4000fffe03f */
[----:B------:R-:W-:Y:S01]  /*1a10*/  VIADD R8, R11, UR42 ;  /* 0x0000002a0b087c36 */ /* 0x000fe20008000000 */
[C---:B------:R-:W-:Y:S01]  /*1a20*/  LEA R192, P0, R10.reuse, UR8, 0x1 ;  /* 0x000000080ac07c11 */ /* 0x040fe2000f8008ff */
[----:B------:R-:W-:Y:S01]  /*1a30*/  UISETP.NE.AND UP0, UPT, UR6, 0x1, UPT ;  /* 0x000000010600788c */ /* 0x000fe2000bf05270 */
[----:B------:R-:W-:Y:S02]  /*1a40*/  UMOV UR8, UR44 ;  /* 0x0000002c00087c82 */ /* 0x000fe40008000000 */
[----:B------:R-:W-:Y:S01]  /*1a50*/  LEA.HI.X R193, R10, UR9, R8, 0x1, P0 ;  /* 0x000000090ac17c11 */ /* 0x000fe200080f0c08 */
[----:B------:R-:W-:Y:S01]  /*1a60*/  IMAD.SHL.U32 R10, R161, 0x4, RZ ;  /* 0x00000004a10a7824 */ /* 0x000fe200078e00ff */
[----:B------:R-:W-:Y:S01]  /*1a70*/  IADD3 R8, R162, 0x1000, RZ ;  /* 0x00001000a2087810 */ /* 0x000fe20007ffe0ff */
[----:B------:R-:W-:Y:S01]  /*1a80*/  UMOV UR9, UR45 ;  /* 0x0000002d00097c82 */ /* 0x000fe20008000000 */
[----:B------:R-:W-:-:S02]  /*1a90*/  PLOP3.LUT P0, PT, PT, PT, UP0, 0x80, 0x0 ;  /* 0x000000000000781c */ /* 0x000fc40003f0f008 */
[----:B------:R-:W-:Y:S02]  /*1aa0*/  LEA R20, P2, R6, R192, 0x7 ;  /* 0x000000c006147211 */ /* 0x000fe400078438ff */
[----:B------:R-:W-:Y:S02]  /*1ab0*/  IADD3 R10, P1, R10, UR8, RZ ;  /* 0x000000080a0a7c10 */ /* 0x000fe4000ff3e0ff */
[----:B------:R-:W-:Y:S02]  /*1ac0*/  SEL R8, R8, R162, !P0 ;  /* 0x000000a208087207 */ /* 0x000fe40004000000 */
[----:B------:R-:W-:Y:S02]  /*1ad0*/  LEA.HI.X R21, R6, R193, R7, 0x7, P2 ;  /* 0x000000c106157211 */ /* 0x000fe400010f3c07 */
[----:B------:R-:W-:Y:S02]  /*1ae0*/  IADD3.X R11, R9, UR9, RZ, P1, !PT ;  /* 0x00000009090b7c10 */ /* 0x000fe40008ffe4ff */
[----:B------:R-:W-:-:S02]  /*1af0*/  LEA R6, P1, R4, R18, 0x7 ;  /* 0x0000001204067211 */ /* 0x000fc400078238ff */
[----:B------:R-:W-:Y:S01]  /*1b00*/  LEA R186, R8, UR5, 0x1 ;  /* 0x0000000508ba7c11 */ /* 0x000fe2000f8e08ff */
[----:B------:R-:W-:Y:S01]  /*1b10*/  UIMAD UR40, UR30, UR29, URZ ;  /* 0x0000001d1e2872a4 */ /* 0x000fe2000f8e023f */
[----:B------:R-:W-:Y:S01]  /*1b20*/  LEA.HI.X R7, R4, R19, R5, 0x7, P1 ;  /* 0x0000001304077211 */ /* 0x000fe200008f3c05 */
[----:B------:R-:W-:Y:S01]  /*1b30*/  USHF.R.S32.HI UR6, URZ, 0x1f, UR29 ;  /* 0x0000001f3f067899 */ /* 0x000fe2000801141d */
[----:B------:R-:W-:Y:S01]  /*1b40*/  LOP3.LUT R4, R14, 0xffffffe0, RZ, 0xc0, !PT ;  /* 0xffffffe00e047812 */ /* 0x000fe200078ec0ff */
[----:B------:R-:W-:Y:S04]  /*1b50*/  LDGSTS.E.BYPASS.LTC128B.128 [R186], desc[UR36][R192.64] ;  /* 0x00000000c0ba7fae */ /* 0x000fe8000b901d64 */
[----:B------:R-:W-:Y:S01]  /*1b60*/  LDGSTS.E.BYPASS.LTC128B.128 [R186+0x1000], desc[UR36][R20.64] ;  /* 0x0100000014ba7fae */ /* 0x000fe2000b901d64 */
[----:B------:R-:W-:-:S03]  /*1b70*/  IMAD.IADD R4, R15, 0x1, -R4 ;  /* 0x000000010f047824 */ /* 0x000fc600078e0a04 */
[----:B------:R-:W-:Y:S04]  /*1b80*/  LDGSTS.E.BYPASS.LTC128B.128 [R12+0x6000], desc[UR36][R18.64] ;  /* 0x06000000120c7fae */ /* 0x000fe8000b901d64 */
[----:B------:R1:W-:Y:S01]  /*1b90*/  LDGSTS.E.BYPASS.LTC128B.128 [R12+0x7000], desc[UR36][R6.64] ;  /* 0x07000000060c7fae */ /* 0x0003e2000b901d64 */
[----:B------:R-:W-:Y:S01]  /*1ba0*/  USHF.L.U32 UR7, UR40, 0x7, URZ ;  /* 0x0000000728077899 */ /* 0x000fe2000800063f */
[----:B------:R-:W-:Y:S01]  /*1bb0*/  IMAD.U32 R5, RZ, RZ, UR35 ;  /* 0x00000023ff057e24 */ /* 0x000fe2000f8e00ff */
[----:B------:R-:W-:Y:S01]  /*1bc0*/  UIMAD UR6, UR6, UR30, URZ ;  /* 0x0000001e060672a4 */ /* 0x000fe2000f8e023f */
[----:B------:R-:W0:Y:S01]  /*1bd0*/  LDGDEPBAR ;  /* 0x00000000000079af */ /* 0x000e220000000000 */
[----:B------:R-:W-:Y:S02]  /*1be0*/  UIMAD.WIDE UR42, UR12, UR28, UR38 ;  /* 0x0000001c0c2a72a5 */ /* 0x000fe4000f8e0226 */
[----:B------:R-:W-:Y:S01]  /*1bf0*/  USHF.R.S32.HI UR28, URZ, 0x1f, UR7 ;  /* 0x0000001f3f1c7899 */ /* 0x000fe20008011407 */
[----:B------:R2:W5:Y:S01]  /*1c00*/  LDG.E R185, desc[UR36][R10.64] ;  /* 0x000000240ab97981 */ /* 0x000562000c1e1900 */
[----:B------:R-:W-:-:S02]  /*1c10*/  UIMAD.WIDE.U32 UR44, UR29, UR30, URZ ;  /* 0x0000001e1d2c72a5 */ /* 0x000fc4000f8e003f */
[----:B------:R-:W-:Y:S01]  /*1c20*/  UIMAD UR6, UR34, UR29, UR6 ;  /* 0x0000001d220672a4 */ /* 0x000fe2000f8e0206 */
[----:B------:R2:W5:Y:S04]  /*1c30*/  LDG.E R184, desc[UR36][R10.64+0x20] ;  /* 0x000020240ab87981 */ /* 0x000568000c1e1900 */
[----:B------:R2:W5:Y:S04]  /*1c40*/  LDG.E R183, desc[UR36][R10.64+0x100] ;  /* 0x000100240ab77981 */ /* 0x000568000c1e1900 */
[----:B------:R2:W5:Y:S01]  /*1c50*/  LDG.E R182, desc[UR36][R10.64+0x120] ;  /* 0x000120240ab67981 */ /* 0x000562000c1e1900 */
[----:B------:R-:W-:Y:S01]  /*1c60*/  UIADD3 UR32, UP0, UR42, UR32, URZ ;  /* 0x000000202a207290 */ /* 0x000fe2000ff1e03f */
[----:B------:R-:W-:Y:S01]  /*1c70*/  CS2R R94, SRZ ;  /* 0x00000000005e7805 */ /* 0x000fe2000001ff00 */
[----:B------:R-:W-:Y:S01]  /*1c80*/  UIADD3 UR6, UR45, UR6, URZ ;  /* 0x000000062d067290 */ /* 0x000fe2000fffe03f */
[----:B------:R-:W-:Y:S01]  /*1c90*/  CS2R R92, SRZ ;  /* 0x00000000005c7805 */ /* 0x000fe2000001ff00 */
[----:B------:R-:W-:Y:S01]  /*1ca0*/  UIADD3.X UR31, UR43, UR31, URZ, UP0, !UPT ;  /* 0x0000001f2b1f7290 */ /* 0x000fe200087fe43f */
[----:B------:R-:W-:-:S02]  /*1cb0*/  CS2R R98, SRZ ;  /* 0x0000000000627805 */ /* 0x000fc4000001ff00 */
[----:B-1----:R-:W-:Y:S01]  /*1cc0*/  SHF.R.S32.HI R6, RZ, 0x5, R14 ;  /* 0x00000005ff067819 */ /* 0x002fe2000001140e */
[----:B------:R-:W-:Y:S01]  /*1cd0*/  UIMAD UR6, UR6, UR32, URZ ;  /* 0x00000020060672a4 */ /* 0x000fe2000f8e023f */
[----:B------:R-:W-:-:S04]  /*1ce0*/  DEPBAR.LE SB0, 0x1 ;  /* 0x000080400000791a */ /* 0x000fc80000000000 */
[----:B------:R-:W-:Y:S01]  /*1cf0*/  IMAD R6, R6, UR40, R4 ;  /* 0x0000002806067c24 */ /* 0x000fe2000f8e0204 */
[----:B------:R-:W-:Y:S01]  /*1d00*/  UIMAD UR31, UR31, UR44, UR6 ;  /* 0x0000002c1f1f72a4 */ /* 0x000fe2000f8e0206 */
[----:B------:R-:W-:Y:S01]  /*1d10*/  IMAD.U32 R4, RZ, RZ, UR33 ;  /* 0x00000021ff047e24 */ /* 0x000fe2000f8e00ff */
[----:B------:R-:W-:Y:S01]  /*1d20*/  BAR.SYNC.DEFER_BLOCKING 0x0 ;  /* 0x0000000000007b1d */ /* 0x000fe20000010000 */
[----:B------:R-:W-:Y:S01]  /*1d30*/  UIADD3 UR22, UR38, UR22, URZ ;  /* 0x0000001626167290 */ /* 0x000fe2000fffe03f */
[----:B------:R-:W-:Y:S02]  /*1d40*/  IADD3 R5, P2, P1, R6, UR7, R5 ;  /* 0x0000000706057c10 */ /* 0x000fe4000f95e005 */
[----:B------:R-:W-:Y:S02]  /*1d50*/  CS2R R96, SRZ ;  /* 0x0000000000607805 */ /* 0x000fe4000001ff00 */
[----:B------:R-:W-:Y:S02]  /*1d60*/  SHF.R.S32.HI R6, RZ, 0x1f, R6 ;  /* 0x0000001fff067819 */ /* 0x000fe40000011406 */
[----:B------:R-:W-:Y:S01]  /*1d70*/  CS2R R90, SRZ ;  /* 0x00000000005a7805 */ /* 0x000fe2000001ff00 */
[----:B------:R-:W-:Y:S01]  /*1d80*/  ULDC.64 UR6, c[0x0][0x400] ;  /* 0x0001000000067ab9 */ /* 0x000fe20000000a00 */
[----:B------:R-:W-:-:S02]  /*1d90*/  CS2R R88, SRZ ;  /* 0x0000000000587805 */ /* 0x000fc4000001ff00 */
[----:B------:R-:W-:Y:S01]  /*1da0*/  IADD3.X R4, R6, UR28, R4, P2, P1 ;  /* 0x0000001c06047c10 */ /* 0x000fe200097e2404 */
[----:B------:R-:W-:Y:S01]  /*1db0*/  ULDC.64 UR28, c[0x0][0x478] ;  /* 0x00011e00001c7ab9 */ /* 0x000fe20000000a00 */
[----:B------:R-:W-:Y:S01]  /*1dc0*/  IADD3 R6, P1, R5, R17, RZ ;  /* 0x0000001105067210 */ /* 0x000fe20007f3e0ff */
[----:B------:R-:W-:Y:S01]  /*1dd0*/  IMAD.U32 R5, RZ, RZ, UR45 ;  /* 0x0000002dff057e24 */ /* 0x000fe2000f8e00ff */
[----:B------:R-:W-:Y:S02]  /*1de0*/  CS2R R86, SRZ ;  /* 0x0000000000567805 */ /* 0x000fe4000001ff00 */
[----:B------:R-:W-:Y:S02]  /*1df0*/  CS2R R84, SRZ ;  /* 0x0000000000547805 */ /* 0x000fe4000001ff00 */
[----:B------:R-:W-:Y:S01]  /*1e00*/  IADD3.X R7, R4, R16, RZ, P1, !PT ;  /* 0x0000001004077210 */ /* 0x000fe20000ffe4ff */
[----:B------:R-:W-:Y:S01]  /*1e10*/  IMAD.U32 R4, RZ, RZ, UR44 ;  /* 0x0000002cff047e24 */ /* 0x000fe2000f8e00ff */
[----:B------:R-:W-:-:S02]  /*1e20*/  CS2R R78, SRZ ;  /* 0x00000000004e7805 */ /* 0x000fc4000001ff00 */
[----:B------:R-:W-:Y:S02]  /*1e30*/  CS2R R76, SRZ ;  /* 0x00000000004c7805 */ /* 0x000fe4000001ff00 */
[----:B------:R-:W-:Y:S01]  /*1e40*/  CS2R R82, SRZ ;  /* 0x0000000000527805 */ /* 0x000fe2000001ff00 */
[----:B------:R-:W-:Y:S01]  /*1e50*/  IMAD.WIDE.U32 R6, R4, UR32, R6 ;  /* 0x0000002004067c25 */ /* 0x000fe2000f8e0006 */
[----:B------:R-:W-:Y:S02]  /*1e60*/  CS2R R80, SRZ ;  /* 0x0000000000507805 */ /* 0x000fe4000001ff00 */
[----:B------:R-:W-:Y:S02]  /*1e70*/  CS2R R74, SRZ ;  /* 0x00000000004a7805 */ /* 0x000fe4000001ff00 */
[----:B------:R-:W-:Y:S01]  /*1e80*/  CS2R R72, SRZ ;  /* 0x0000000000487805 */ /* 0x000fe2000001ff00 */
[----:B------:R-:W-:Y:S01]  /*1e90*/  VIADD R4, R7, UR31 ;  /* 0x0000001f07047c36 */ /* 0x000fe20008000000 */
[----:B------:R-:W-:Y:S01]  /*1ea0*/  LEA R188, P1, R6, UR6, 0x2 ;  /* 0x0000000606bc7c11 */ /* 0x000fe2000f8210ff */
[----:B------:R-:W-:Y:S01]  /*1eb0*/  UIADD3 UR6, -UR27, UR4, UR26 ;  /* 0x000000041b067290 */ /* 0x000fe2000fffe11a */
[----:B------:R2:W1:Y:S01]  /*1ec0*/  LDSM.16.M88.4 R116, [R150+0x8000] ;  /* 0x008000009674783b */ /* 0x0004620000000200 */
[----:B------:R-:W-:-:S02]  /*1ed0*/  CS2R R70, SRZ ;  /* 0x0000000000467805 */ /* 0x000fc4000001ff00 */
[----:B------:R-:W-:Y:S01]  /*1ee0*/  LEA.HI.X R189, R6, UR7, R4, 0x2, P1 ;  /* 0x0000000706bd7c11 */ /* 0x000fe200088f1404 */
[----:B------:R-:W-:Y:S01]  /*1ef0*/  ULDC UR7, c[0x0][0x398] ;  /* 0x0000e60000077ab9 */ /* 0x000fe20000000800 */
[----:B------:R2:W3:Y:S01]  /*1f00*/  LDSM.16.M88.4 R120, [R150+0x8400] ;  /* 0x008400009678783b */ /* 0x0004e20000000200 */
[----:B------:R-:W-:Y:S01]  /*1f10*/  UIADD3 UR7, UR6, -UR7, URZ ;  /* 0x8000000706077290 */ /* 0x000fe2000fffe03f */
[----:B------:R-:W-:Y:S02]  /*1f20*/  CS2R R68, SRZ ;  /* 0x0000000000447805 */ /* 0x000fe4000001ff00 */
[----:B------:R2:W4:Y:S01]  /*1f30*/  LDSM.16.M88.4 R124, [R150+0x8800] ;  /* 0x00880000967c783b */ /* 0x0005220000000200 */
[----:B------:R-:W-:-:S03]  /*1f40*/  USHF.R.S32.HI UR6, URZ, 0x1f, UR7 ;  /* 0x0000001f3f067899 */ /* 0x000fc60008011407 */
[----:B------:R2:W1:Y:S01]  /*1f50*/  LDSM.16.M88.4 R128, [R150+0x8c00] ;  /* 0x008c00009680783b */ /* 0x0004620000000200 */
[----:B------:R-:W-:-:S03]  /*1f60*/  ULEA.HI UR6, UR6, UR7, URZ, 0x7 ;  /* 0x0000000706067291 */ /* 0x000fc6000f8f383f */
[----:B------:R2:W1:Y:S01]  /*1f70*/  LDSM.16.M88.4 R132, [R149+0x8000] ;  /* 0x008000009584783b */ /* 0x0004620000000200 */
[----:B------:R-:W-:-:S03]  /*1f80*/  USHF.R.S32.HI UR6, URZ, 0x7, UR6 ;  /* 0x000000073f067899 */ /* 0x000fc60008011406 */
[----:B------:R2:W1:Y:S01]  /*1f90*/  LDSM.16.M88.4 R136, [R149+0x8400] ;  /* 0x008400009588783b */ /* 0x0004620000000200 */
[----:B------:R-:W-:-:S03]  /*1fa0*/  UISETP.LT.AND UP0, UPT, URZ, UR6, UPT ;  /* 0x000000063f00728c */ /* 0x000fc6000bf01270 */
[----:B------:R2:W1:Y:S01]  /*1fb0*/  LDSM.16.M88.4 R140, [R149+0x8800] ;  /* 0x00880000958c783b */ /* 0x0004620000000200 */
[----:B------:R-:W-:-:S03]  /*1fc0*/  USEL UR6, URZ, UR6, !UP0 ;  /* 0x000000063f067287 */ /* 0x000fc6000c000000 */
[----:B------:R2:W1:Y:S01]  /*1fd0*/  LDSM.16.M88.4 R144, [R149+0x8c00] ;  /* 0x008c00009590783b */ /* 0x0004620000000200 */
[----:B------:R-:W-:Y:S02]  /*1fe0*/  UISETP.GT.AND UP0, UPT, UR23, UR6, UPT ;  /* 0x000000061700728c */ /* 0x000fe4000bf04270 */
[----:B------:R-:W-:-:S04]  /*1ff0*/  UIMAD.WIDE UR22, UR22, 0x4, UR28 ;  /* 0x00000004161678a5 */ /* 0x000fc8000f8e021c */
[----:B------:R-:W-:-:S13]  /*2000*/  PLOP3.LUT P1, PT, PT, PT, UP0, 0x80, 0x0 ;  /* 0x000000000000781c */ /* 0x000fda0003f2f008 */
[----:B---34-:R-:W-:Y:S05]  /*2010*/  @!P1 BRA `(.L_x_49) ;  /* 0x0000003c00749947 */ /* 0x018fea0003800000 */
[----:B------:R-:W3:Y:S01]  /*2020*/  LDC R181, c[0x0][0x2dc] ;  /* 0x0000b700ffb57b82 */ /* 0x000ee20000000800 */
[----:B------:R-:W-:Y:S01]  /*2030*/  VIADD R152, R158, 0x1000 ;  /* 0x000010009e987836 */ /* 0x000fe20000000000 */
[----:B------:R-:W-:Y:S01]  /*2040*/  IADD3 R177, R161, -0x80, RZ ;  /* 0xffffff80a1b17810 */ /* 0x000fe20007ffe0ff */
[----:B------:R-:W-:Y:S01]  /*2050*/  VIADD R151, R159, 0x1000 ;  /* 0x000010009f977836 */ /* 0x000fe20000000000 */
[----:B------:R-:W-:Y:S01]  /*2060*/  UIADD3 UR44, UR26, UR4, URZ ;  /* 0x000000041a2c7290 */ /* 0x000fe2000fffe03f */
[C---:B------:R-:W-:Y:S01]  /*2070*/  SHF.L.U64.HI R179, R161.reuse, 0x2, R179 ;  /* 0x00000002a1b37819 */ /* 0x040fe200000102b3 */
[----:B------:R-:W-:Y:S01]  /*2080*/  IMAD.SHL.U32 R180, R161, 0x4, RZ ;  /* 0x00000004a1b47824 */ /* 0x000fe200078e00ff */
[----:B------:R-:W-:Y:S01]  /*2090*/  MOV R175, 0x40 ;  /* 0x0000004000af7802 */ /* 0x000fe20000000f00 */
[----:B------:R-:W-:Y:S01]  /*20a0*/  IMAD.MOV.U32 R176, RZ, RZ, 0x8 ;  /* 0x00000008ffb07424 */ /* 0x000fe200078e00ff */
[----:B------:R-:W-:Y:S01]  /*20b0*/  MOV R95, RZ ;  /* 0x000000ff005f7202 */ /* 0x000fe20000000f00 */
[----:B------:R-:W-:Y:S01]  /*20c0*/  IMAD.MOV.U32 R174, RZ, RZ, 0x48 ;  /* 0x00000048ffae7424 */ /* 0x000fe200078e00ff */
[----:B------:R-:W-:Y:S01]  /*20d0*/  SHF.R.S32.HI R178, RZ, 0x1f, R177 ;  /* 0x0000001fffb27819 */ /* 0x000fe200000114b1 */
[----:B------:R-:W-:Y:S01]  /*20e0*/  UMOV UR7, UR23 ;  /* 0x0000001700077c82 */ /* 0x000fe20008000000 */
[----:B------:R-:W-:Y:S01]  /*20f0*/  SEL R152, R152, R158, !P0 ;  /* 0x0000009e98987207 */ /* 0x000fe20004000000 */
[----:B------:R-:W-:Y:S01]  /*2100*/  USHF.L.U32 UR42, UR40, 0x3, URZ ;  /* 0x00000003282a7899 */ /* 0x000fe2000800063f */
[----:B------:R-:W-:Y:S01]  /*2110*/  SEL R151, R151, R159, !P0 ;  /* 0x0000009f97977207 */ /* 0x000fe20004000000 */
[----:B------:R-:W-:-:S02]  /*2120*/  USHF.L.U32 UR39, UR40, 0x4, URZ ;  /* 0x0000000428277899 */ /* 0x000fc4000800063f */
[----:B------:R-:W-:Y:S02]  /*2130*/  UIMAD UR38, UR40, 0x18, URZ ;  /* 0x00000018282678a4 */ /* 0x000fe4000f8e023f */
[----:B------:R-:W-:Y:S02]  /*2140*/  USHF.L.U32 UR35, UR40, 0x5, URZ ;  /* 0x0000000528237899 */ /* 0x000fe4000800063f */
[----:B------:R-:W-:Y:S02]  /*2150*/  UIMAD UR34, UR40, 0x28, URZ ;  /* 0x00000028282278a4 */ /* 0x000fe4000f8e023f */
[----:B------:R-:W-:Y:S02]  /*2160*/  UIMAD UR33, UR40, 0x30, URZ ;  /* 0x00000030282178a4 */ /* 0x000fe4000f8e023f */
[----:B------:R-:W-:Y:S02]  /*2170*/  UIMAD UR32, UR40, 0x38, URZ ;  /* 0x00000038282078a4 */ /* 0x000fe4000f8e023f */
[----:B------:R-:W-:-:S02]  /*2180*/  USHF.L.U32 UR31, UR40, 0x6, URZ ;  /* 0x00000006281f7899 */ /* 0x000fc4000800063f */
[----:B------:R-:W-:Y:S02]  /*2190*/  UIMAD UR30, UR40, 0x48, URZ ;  /* 0x00000048281e78a4 */ /* 0x000fe4000f8e023f */
[----:B------:R-:W-:Y:S02]  /*21a0*/  UIMAD UR29, UR40, 0x50, URZ ;  /* 0x00000050281d78a4 */ /* 0x000fe4000f8e023f */
[----:B------:R-:W-:Y:S02]  /*21b0*/  UIMAD UR28, UR40, 0x58, URZ ;  /* 0x00000058281c78a4 */ /* 0x000fe4000f8e023f */
[----:B------:R-:W-:Y:S02]  /*21c0*/  UIMAD UR26, UR40, 0x60, URZ ;  /* 0x00000060281a78a4 */ /* 0x000fe4000f8e023f */
[----:B------:R-:W-:Y:S02]  /*21d0*/  UIMAD UR23, UR40, 0x68, URZ ;  /* 0x00000068281778a4 */ /* 0x000fe4000f8e023f */
[----:B------:R-:W-:-:S02]  /*21e0*/  UIMAD UR4, UR40, 0x70, URZ ;  /* 0x00000070280478a4 */ /* 0x000fc4000f8e023f */
[----:B------:R-:W-:Y:S02]  /*21f0*/  UIMAD UR46, UR40, 0x78, URZ ;  /* 0x00000078282e78a4 */ /* 0x000fe4000f8e023f */
[----:B------:R-:W-:Y:S01]  /*2200*/  UIADD3 UR44, -UR27, 0x80, UR44 ;  /* 0x000000801b2c7890 */ /* 0x000fe2000fffe12c */
[C---:B------:R-:W-:Y:S01]  /*2210*/  SHF.L.U64.HI R178, R177.reuse, 0x2, R178 ;  /* 0x00000002b1b27819 */ /* 0x040fe200000102b2 */
[----:B------:R-:W-:Y:S01]  /*2220*/  IMAD.SHL.U32 R177, R177, 0x4, RZ ;  /* 0x00000004b1b17824 */ /* 0x000fe200078e00ff */
[----:B------:R-:W-:Y:S01]  /*2230*/  LEA R152, R152, UR5, 0x1 ;  /* 0x0000000598987c11 */ /* 0x000fe2000f8e08ff */
[----:B------:R-:W-:Y:S01]  /*2240*/  ULDC UR43, c[0x0][0x270] ;  /* 0x00009c00002b7ab9 */ /* 0x000fe20000000800 */
[----:B------:R-:W-:Y:S01]  /*2250*/  LEA R151, R151, UR5, 0x1 ;  /* 0x0000000597977c11 */ /* 0x000fe2000f8e08ff */
[----:B---3--:R-:W-:-:S06]  /*2260*/  ULDC UR45, c[0x0][0x2ec] ;  /* 0x0000bb00002d7ab9 */ /* 0x008fcc0000000800 */
.L_x_52:
[----:B------:R-:W0:Y:S01]  /*2270*/  LDGDEPBAR ;  /* 0x00000000000079af */ /* 0x000e220000000000 */
[----:B------:R-:W-:Y:S01]  /*2280*/  IMAD.IADD R112, R157, 0x1, R151 ;  /* 0x000000019d707824 */ /* 0x000fe200078e0297 */
[----:B------:R-:W-:Y:S01]  /*2290*/  USHF.L.U32 UR40, UR41, 0x7, URZ ;  /* 0x0000000729287899 */ /* 0x000fe2000800063f */
[----:B-----5:R-:W-:Y:S01]  /*22a0*/  FSETP.NEU.FTZ.AND P1, PT, R185, -INF , PT ;  /* 0xff800000b900780b */ /* 0x020fe20003f3d000 */
[----:B------:R-:W-:Y:S01]  /*22b0*/  FMUL.FTZ R246, R183, 1.4426950216293334961 ;  /* 0x3fb8aa3bb7f67820 */ /* 0x000fe20000410000 */
[----:B------:R-:W-:Y:S01]  /*22c0*/  FMUL.FTZ R252, R182, 1.4426950216293334961 ;  /* 0x3fb8aa3bb6fc7820 */ /* 0x000fe20000410000 */
[----:B------:R-:W-:Y:S02]  /*22d0*/  UISETP.GE.AND UP0, UPT, UR40, UR44, UPT ;  /* 0x0000002c2800728c */ /* 0x000fe4000bf06270 */
[----:B------:R-:W-:Y:S01]  /*22e0*/  IMAD.U32 R248, RZ, RZ, UR40 ;  /* 0x00000028fff87e24 */ /* 0x000fe2000f8e00ff */
[----:B------:R-:W-:Y:S03]  /*22f0*/  UISETP.GT.AND UP3, UPT, UR41, UR6, UPT ;  /* 0x000000062900728c */ /* 0x000fe6000bf64270 */
[----:B------:R-:W-:Y:S01]  /*2300*/  PLOP3.LUT P0, PT, PT, PT, UP0, 0x80, 0x0 ;  /* 0x000000000000781c */ /* 0x000fe20003f0f008 */
[----:B------:R-:W-:Y:S04]  /*2310*/  DEPBAR.LE SB0, 0x0 ;  /* 0x000080000000791a */ /* 0x000fe80000000000 */
[----:B------:R-:W-:Y:S08]  /*2320*/  BAR.SYNC.DEFER_BLOCKING 0x0 ;  /* 0x0000000000007b1d */ /* 0x000ff00000010000 */
[----:B------:R-:W-:Y:S04]  /*2330*/  @!P0 IADD3 R248, R248, UR27, R163 ;  /* 0x0000001bf8f88c10 */ /* 0x000fe8000fffe0a3 */
[C---:B------:R-:W-:Y:S02]  /*2340*/  @!P0 VIADDMNMX R245, R248.reuse, R176, UR27, PT ;  /* 0x0000001bf8f58e46 */ /* 0x040fe4000b8001b0 */
[----:B------:R-:W-:Y:S01]  /*2350*/  @!P0 VIADDMNMX R247, R248, R175, UR27, PT ;  /* 0x0000001bf8f78e46 */ /* 0x000fe2000b8001af */
[----:B------:R-:W-:Y:S08]  /*2360*/  LDSM.16.M88.4 R64, [R151] ;  /* 0x000000009740783b */ /* 0x000ff00000000200 */
[----:B------:R-:W3:Y:S08]  /*2370*/  LDSM.16.M88.4 R16, [R150+0x6000] ;  /* 0x006000009610783b */ /* 0x000ef00000000200 */
[----:B------:R-:W2:Y:S08]  /*2380*/  LDSM.16.M88.4 R60, [R151+0x1000] ;  /* 0x00100000973c783b */ /* 0x000eb00000000200 */
[----:B------:R-:W4:Y:S08]  /*2390*/  LDSM.16.M88.4 R32, [R150+0x6400] ;  /* 0x006400009620783b */ /* 0x000f300000000200 */
[----:B------:R-:W1:Y:S08]  /*23a0*/  LDSM.16.M88.4 R48, [R150+0x6800] ;  /* 0x006800009630783b */ /* 0x000e700000000200 */
[----:B------:R-:W1:Y:S01]  /*23b0*/  LDSM.16.M88.4 R100, [R150+0x6c00] ;  /* 0x006c00009664783b */ /* 0x000e620000000200 */
[-C--:B---3--:R-:W-:Y:S07]  /*23c0*/  HMMA.16816.F32 R4, R64, R16.reuse, RZ ;  /* 0x000000104004723c */ /* 0x088fee00000018ff */
[----:B------:R-:W-:Y:S01]  /*23d0*/  LDSM.16.M88.4 R104, [R112] ;  /* 0x000000007068783b */ /* 0x000fe20000000200 */
[C---:B--2---:R-:W-:Y:S07]  /*23e0*/  HMMA.16816.F32 R8, R60.reuse, R16, RZ ;  /* 0x000000103c08723c */ /* 0x044fee00000018ff */
[----:B------:R-:W2:Y:S01]  /*23f0*/  LDSM.16.M88.4 R108, [R149+0x6000] ;  /* 0x00600000956c783b */ /* 0x000ea20000000200 */
[-C--:B------:R-:W-:Y:S07]  /*2400*/  HMMA.16816.F32 R12, R60, R18.reuse, RZ ;  /* 0x000000123c0c723c */ /* 0x080fee00000018ff */
[----:B------:R-:W3:Y:S01]  /*2410*/  LDSM.16.M88.4 R112, [R112+0x1000] ;  /* 0x001000007070783b */ /* 0x000ee20000000200 */
[C---:B------:R-:W-:Y:S06]  /*2420*/  HMMA.16816.F32 R16, R64.reuse, R18, RZ ;  /* 0x000000124010723c */ /* 0x040fec00000018ff */
[-C--:B----4-:R-:W-:Y:S06]  /*2430*/  HMMA.16816.F32 R20, R64, R32.reuse, RZ ;  /* 0x000000204014723c */ /* 0x090fec00000018ff */
[C---:B------:R-:W-:Y:S06]  /*2440*/  HMMA.16816.F32 R24, R60.reuse, R32, RZ ;  /* 0x000000203c18723c */ /* 0x040fec00000018ff */
[-C--:B------:R-:W-:Y:S06]  /*2450*/  HMMA.16816.F32 R28, R60, R34.reuse, RZ ;  /* 0x000000223c1c723c */ /* 0x080fec00000018ff */
[C---:B------:R-:W-:Y:S06]  /*2460*/  HMMA.16816.F32 R32, R64.reuse, R34, RZ ;  /* 0x000000224020723c */ /* 0x040fec00000018ff */
[-C--:B-1----:R-:W-:Y:S06]  /*2470*/  HMMA.16816.F32 R36, R64, R48.reuse, RZ ;  /* 0x000000304024723c */ /* 0x082fec00000018ff */
[C---:B------:R-:W-:Y:S06]  /*2480*/  HMMA.16816.F32 R40, R60.reuse, R48, RZ ;  /* 0x000000303c28723c */ /* 0x040fec00000018ff */
[-C--:B------:R-:W-:Y:S06]  /*2490*/  HMMA.16816.F32 R44, R60, R50.reuse, RZ ;  /* 0x000000323c2c723c */ /* 0x080fec00000018ff */
[C---:B------:R-:W-:Y:S06]  /*24a0*/  HMMA.16816.F32 R48, R64.reuse, R50, RZ ;  /* 0x000000324030723c */ /* 0x040fec00000018ff */
[-C--:B------:R-:W-:Y:S06]  /*24b0*/  HMMA.16816.F32 R52, R64, R100.reuse, RZ ;  /* 0x000000644034723c */ /* 0x080fec00000018ff */
[C---:B------:R-:W-:Y:S06]  /*24c0*/  HMMA.16816.F32 R56, R60.reuse, R100, RZ ;  /* 0x000000643c38723c */ /* 0x040fec00000018ff */
[-C--:B------:R-:W-:Y:S01]  /*24d0*/  HMMA.16816.F32 R60, R60, R102.reuse, RZ ;  /* 0x000000663c3c723c */ /* 0x080fe200000018ff */
[----:B------:R-:W-:Y:S01]  /*24e0*/  FMUL.FTZ R100, R185, 1.4426950216293334961 ;  /* 0x3fb8aa3bb9647820 */ /* 0x000fe20000410000 */
[----:B------:R-:W-:Y:S04]  /*24f0*/  FMUL.FTZ R101, R184, 1.4426950216293334961 ;  /* 0x3fb8aa3bb8657820 */ /* 0x000fe80000410000 */
[----:B------:R-:W-:Y:S02]  /*2500*/  HMMA.16816.F32 R64, R64, R102, RZ ;  /* 0x000000664040723c */ /* 0x000fe400000018ff */
[----:B------:R-:W-:Y:S02]  /*2510*/  FSEL R100, R100, RZ, P1 ;  /* 0x000000ff64647208 */ /* 0x000fe40000800000 */
[----:B------:R-:W-:Y:S02]  /*2520*/  FSETP.NEU.FTZ.AND P1, PT, R184, -INF , PT ;  /* 0xff800000b800780b */ /* 0x000fe40003f3d000 */
[-C--:B--2---:R-:W-:Y:S01]  /*2530*/  HMMA.16816.F32 R4, R104, R108.reuse, R4 ;  /* 0x0000006c6804723c */ /* 0x084fe20000001804 */
[----:B------:R-:W-:Y:S04]  /*2540*/  IMAD.U32 R103, RZ, RZ, UR14 ;  /* 0x0000000eff677e24 */ /* 0x000fe8000f8e00ff */
[----:B------:R-:W-:Y:S01]  /*2550*/  @!P0 IMAD R103, R103, 0x80, R160 ;  /* 0x0000008067678824 */ /* 0x000fe200078e02a0 */
[C---:B------:R-:W-:Y:S01]  /*2560*/  @!P0 VIMNMX R102, R248.reuse, UR27, PT ;  /* 0x0000001bf8668c48 */ /* 0x040fe2000bfe0100 */
[C---:B---3--:R-:W-:Y:S04]  /*2570*/  HMMA.16816.F32 R8, R112.reuse, R108, R8 ;  /* 0x0000006c7008723c */ /* 0x048fe80000001808 */
[C---:B------:R-:W-:Y:S01]  /*2580*/  @!P0 ISETP.GE.AND P2, PT, R103.reuse, R102, PT ;  /* 0x000000666700820c */ /* 0x040fe20003f46270 */
[----:B------:R-:W-:Y:S01]  /*2590*/  @!P0 VIADD R197, R103, 0x1 ;  /* 0x0000000167c58836 */ /* 0x000fe20000000000 */
[----:B------:R-:W-:Y:S01]  /*25a0*/  FSEL R101, R101, RZ, P1 ;  /* 0x000000ff65657208 */ /* 0x000fe20000800000 */
[-C--:B------:R-:W-:Y:S03]  /*25b0*/  HMMA.16816.F32 R12, R112, R110.reuse, R12 ;  /* 0x0000006e700c723c */ /* 0x080fe6000000180c */
[CC--:B------:R-:W-:Y:S02]  /*25c0*/  @!P0 ISETP.GE.AND P1, PT, R197.reuse, R245.reuse, PT ;  /* 0x000000f5c500820c */ /* 0x0c0fe40003f26270 */
[----:B------:R-:W-:Y:S01]  /*25d0*/  @!P0 VIADDMNMX R248, R248, R174, UR27, PT ;  /* 0x0000001bf8f88e46 */ /* 0x000fe2000b8001ae */
[C---:B------:R-:W-:Y:S05]  /*25e0*/  HMMA.16816.F32 R16, R104.reuse, R110, R16 ;  /* 0x0000006e6810723c */ /* 0x040fea0000001810 */
[----:B------:R-:W-:Y:S02]  /*25f0*/  @!P0 FSEL R4, R4, -INF , !P2 ;  /* 0xff80000004048808 */ /* 0x000fe40005000000 */
[----:B------:R-:W-:Y:S04]  /*2600*/  @!P0 ISETP.GE.AND P2, PT, R197, R102, PT ;  /* 0x00000066c500820c */ /* 0x000fe80003f46270 */
[----:B------:R-:W-:Y:S01]  /*2610*/  @!P0 FSEL R5, R5, -INF , !P2 ;  /* 0xff80000005058808 */ /* 0x000fe20005000000 */
[--C-:B------:R-:W-:Y:S01]  /*2620*/  FFMA.FTZ R108, R4, UR45, -R100.reuse ;  /* 0x0000002d046c7c23 */ /* 0x100fe20008010864 */
[----:B------:R-:W-:Y:S02]  /*2630*/  @!P0 ISETP.GE.AND P2, PT, R103, R245, PT ;  /* 0x000000f56700820c */ /* 0x000fe40003f46270 */
[----:B------:R-:W-:Y:S01]  /*2640*/  @!P0 FSEL R7, R7, -INF , !P1 ;  /* 0xff80000007078808 */ /* 0x000fe20004800000 */
[----:B------:R-:W-:Y:S01]  /*2650*/  FFMA.FTZ R109, R5, UR45, -R100 ;  /* 0x0000002d056d7c23 */ /* 0x000fe20008010864 */
[----:B------:R-:W-:Y:S01]  /*2660*/  @!P0 FSEL R6, R6, -INF , !P2 ;  /* 0xff80000006068808 */ /* 0x000fe20005000000 */
[----:B------:R-:W-:Y:S01]  /*2670*/  MUFU.EX2 R108, R108 ;  /* 0x0000006c006c7308 */ /* 0x000fe20000000800 */
[----:B------:R-:W-:Y:S01]  /*2680*/  FSETP.NEU.FTZ.AND P1, PT, R183, -INF , PT ;  /* 0xff800000b700780b */ /* 0x000fe20003f3d000 */
[--C-:B------:R-:W-:Y:S01]  /*2690*/  FFMA.FTZ R194, R7, UR45, -R101.reuse ;  /* 0x0000002d07c27c23 */ /* 0x100fe20008010865 */
[-C--:B------:R-:W-:Y:S01]  /*26a0*/  @!P0 ISETP.GE.AND P2, PT, R103, R247.reuse, PT ;  /* 0x000000f76700820c */ /* 0x080fe20003f46270 */
[--C-:B------:R-:W-:Y:S01]  /*26b0*/  FFMA.FTZ R187, R6, UR45, -R101.reuse ;  /* 0x0000002d06bb7c23 */ /* 0x100fe20008010865 */
[----:B------:R-:W-:Y:S01]  /*26c0*/  FSEL R246, R246, RZ, P1 ;  /* 0x000000fff6f67208 */ /* 0x000fe20000800000 */
[----:B------:R-:W1:Y:S01]  /*26d0*/  LDSM.16.M88.4 R4, [R149+0x6400] ;  /* 0x006400009504783b */ /* 0x000e620000000200 */
[-C--:B------:R-:W-:Y:S03]  /*26e0*/  @!P0 ISETP.GE.AND P1, PT, R197, R247.reuse, PT ;  /* 0x000000f7c500820c */ /* 0x080fe60003f26270 */
[----:B------:R-:W-:Y:S01]  /*26f0*/  MUFU.EX2 R109, R109 ;  /* 0x0000006d006d7308 */ /* 0x000fe20000000800 */
[----:B------:R-:W-:Y:S02]  /*2700*/  @!P0 FSEL R8, R8, -INF , !P2 ;  /* 0xff80000008088808 */ /* 0x000fe40005000000 */
[----:B------:R-:W-:Y:S02]  /*2710*/  @!P0 FSEL R9, R9, -INF , !P1 ;  /* 0xff80000009098808 */ /* 0x000fe40004800000 */
[----:B------:R-:W-:Y:S01]  /*2720*/  FSETP.NEU.FTZ.AND P1, PT, R182, -INF , PT ;  /* 0xff800000b600780b */ /* 0x000fe20003f3d000 */
[--C-:B------:R-:W-:Y:S01]  /*2730*/  FFMA.FTZ R195, R8, UR45, -R246.reuse ;  /* 0x0000002d08c37c23 */ /* 0x100fe200080108f6 */
[----:B------:R-:W-:Y:S03]  /*2740*/  @!P0 VIADD R8, R103, 0x9 ;  /* 0x0000000967088836 */ /* 0x000fe60000000000 */
[----:B------:R-:W-:Y:S01]  /*2750*/  MUFU.EX2 R187, R187 ;  /* 0x000000bb00bb7308 */ /* 0x000fe20000000800 */
[----:B------:R-:W-:Y:S01]  /*2760*/  FFMA.FTZ R196, R9, UR45, -R246 ;  /* 0x0000002d09c47c23 */ /* 0x000fe200080108f6 */
[----:B------:R-:W-:Y:S01]  /*2770*/  FSEL R252, R252, RZ, P1 ;  /* 0x000000fffcfc7208 */ /* 0x000fe20000800000 */
[----:B------:R-:W-:Y:S01]  /*2780*/  @!P0 VIADD R9, R103, 0x8 ;  /* 0x0000000867098836 */ /* 0x000fe20000000000 */
[-C--:B------:R-:W-:Y:S02]  /*2790*/  @!P0 ISETP.GE.AND P1, PT, R197, R248.reuse, PT ;  /* 0x000000f8c500820c */ /* 0x080fe40003f26270 */
[-C--:B------:R-:W-:Y:S04]  /*27a0*/  @!P0 ISETP.GE.AND P2, PT, R103, R248.reuse, PT ;  /* 0x000000f86700820c */ /* 0x080fe80003f46270 */
[----:B------:R-:W2:Y:S01]  /*27b0*/  MUFU.EX2 R194, R194 ;  /* 0x000000c200c27308 */ /* 0x000ea20000000800 */
[----:B------:R-:W-:Y:S02]  /*27c0*/  @!P0 FSEL R11, R11, -INF , !P1 ;  /* 0xff8000000b0b8808 */ /* 0x000fe40004800000 */
[-C--:B------:R-:W-:Y:S02]  /*27d0*/  @!P0 ISETP.GE.AND P1, PT, R9, R247.reuse, PT ;  /* 0x000000f70900820c */ /* 0x080fe40003f26270 */
[----:B------:R-:W-:Y:S01]  /*27e0*/  @!P0 FSEL R10, R10, -INF , !P2 ;  /* 0xff8000000a0a8808 */ /* 0x000fe20005000000 */
[--C-:B------:R-:W-:Y:S01]  /*27f0*/  FFMA.FTZ R198, R11, UR45, -R252.reuse ;  /* 0x0000002d0bc67c23 */ /* 0x100fe200080108fc */
[----:B------:R-:W-:Y:S03]  /*2800*/  @!P0 FSEL R12, R12, -INF , !P1 ;  /* 0xff8000000c0c8808 */ /* 0x000fe60004800000 */
[----:B------:R-:W-:Y:S01]  /*2810*/  MUFU.EX2 R195, R195 ;  /* 0x000000c300c37308 */ /* 0x000fe20000000800 */
[----:B------:R-:W-:Y:S01]  /*2820*/  @!P0 ISETP.GE.AND P1, PT, R8, R247, PT ;  /* 0x000000f70800820c */ /* 0x000fe20003f26270 */
[----:B------:R-:W-:Y:S01]  /*2830*/  FFMA.FTZ R197, R10, UR45, -R252 ;  /* 0x0000002d0ac57c23 */ /* 0x000fe200080108fc */
[--C-:B------:R-:W-:Y:S02]  /*2840*/  FFMA.FTZ R110, R12, UR45, -R246.reuse ;  /* 0x0000002d0c6e7c23 */ /* 0x100fe400080108f6 */
[----:B------:R-:W-:Y:S02]  /*2850*/  @!P0 FSEL R13, R13, -INF , !P1 ;  /* 0xff8000000d0d8808 */ /* 0x000fe40004800000 */
[-C--:B------:R-:W-:Y:S03]  /*2860*/  @!P0 ISETP.GE.AND P1, PT, R9, R248.reuse, PT ;  /* 0x000000f80900820c */ /* 0x080fe60003f26270 */
[----:B------:R-:W-:Y:S01]  /*2870*/  MUFU.EX2 R196, R196 ;  /* 0x000000c400c47308 */ /* 0x000fe20000000800 */
[----:B------:R-:W-:Y:S01]  /*2880*/  FFMA.FTZ R111, R13, UR45, -R246 ;  /* 0x0000002d0d6f7c23 */ /* 0x000fe200080108f6 */
[----:B------:R-:W-:Y:S02]  /*2890*/  @!P0 FSEL R14, R14, -INF , !P1 ;  /* 0xff8000000e0e8808 */ /* 0x000fe40004800000 */
[----:B------:R-:W-:Y:S01]  /*28a0*/  @!P0 ISETP.GE.AND P1, PT, R8, R248, PT ;  /* 0x000000f80800820c */ /* 0x000fe20003f26270 */
[-C--:B-1----:R-:W-:Y:S05]  /*28b0*/  HMMA.16816.F32 R20, R104, R4.reuse, R20 ;  /* 0x000000046814723c */ /* 0x082fea0000001814 */
[----:B------:R-:W-:Y:S01]  /*28c0*/  MUFU.EX2 R197, R197 ;  /* 0x000000c500c57308 */ /* 0x000fe20000000800 */
[----:B------:R-:W-:Y:S01]  /*28d0*/  @!P0 FSEL R15, R15, -INF , !P1 ;  /* 0xff8000000f0f8808 */ /* 0x000fe20004800000 */
[----:B------:R-:W-:Y:S01]  /*28e0*/  FFMA.FTZ R199, R14, UR45, -R252 ;  /* 0x0000002d0ec77c23 */ /* 0x000fe200080108fc */
[-C--:B------:R-:W-:Y:S01]  /*28f0*/  @!P0 ISETP.GE.AND P1, PT, R9, R102.reuse, PT ;  /* 0x000000660900820c */ /* 0x080fe20003f26270 */
[C---:B------:R-:W-:Y:S06]  /*2900*/  HMMA.16816.F32 R24, R112.reuse, R4, R24 ;  /* 0x000000047018723c */ /* 0x040fec0000001818 */
[----:B------:R-:W-:Y:S01]  /*2910*/  MUFU.EX2 R198, R198 ;  /* 0x000000c600c67308 */ /* 0x000fe20000000800 */
[----:B------:R-:W-:Y:S01]  /*2920*/  @!P0 FSEL R16, R16, -INF , !P1 ;  /* 0xff80000010108808 */ /* 0x000fe20004800000 */
[-C--:B------:R-:W-:Y:S03]  /*2930*/  HMMA.16816.F32 R28, R112, R6.reuse, R28 ;  /* 0x00000006701c723c */ /* 0x080fe6000000181c */
[-C--:B------:R-:W-:Y:S01]  /*2940*/  @!P0 ISETP.GE.AND P1, PT, R8, R102.reuse, PT ;  /* 0x000000660800820c */ /* 0x080fe20003f26270 */
[----:B------:R-:W-:Y:S04]  /*2950*/  @!P0 VIADD R5, R103, 0x18 ;  /* 0x0000001867058836 */ /* 0x000fe80000000000 */
[----:B------:R-:W-:Y:S03]  /*2960*/  MUFU.EX2 R110, R110 ;  /* 0x0000006e006e7308 */ /* 0x000fe60000000800 */
[----:B------:R-:W-:Y:S01]  /*2970*/  @!P0 FSEL R17, R17, -INF , !P1 ;  /* 0xff80000011118808 */ /* 0x000fe20004800000 */
[C---:B------:R-:W-:Y:S04]  /*2980*/  HMMA.16816.F32 R32, R104.reuse, R6, R32 ;  /* 0x000000066820723c */ /* 0x040fe80000001820 */
[-C--:B------:R-:W-:Y:S01]  /*2990*/  @!P0 ISETP.GE.AND P1, PT, R9, R245.reuse, PT ;  /* 0x000000f50900820c */ /* 0x080fe20003f26270 */
[C---:B------:R-:W-:Y:S01]  /*29a0*/  @!P0 VIADD R9, R103.reuse, 0x10 ;  /* 0x0000001067098836 */ /* 0x040fe20000000000 */
[----:B------:R-:W-:Y:S01]  /*29b0*/  MUFU.EX2 R111, R111 ;  /* 0x0000006f006f7308 */ /* 0x000fe20000000800 */
[C---:B------:R-:W-:Y:S01]  /*29c0*/  @!P0 VIADD R4, R103.reuse, 0x19 ;  /* 0x0000001967048836 */ /* 0x040fe20000000000 */
[----:B------:R-:W-:Y:S02]  /*29d0*/  @!P0 FSEL R18, R18, -INF , !P1 ;  /* 0xff80000012128808 */ /* 0x000fe40004800000 */
[-C--:B------:R-:W-:Y:S01]  /*29e0*/  @!P0 ISETP.GE.AND P1, PT, R8, R245.reuse, PT ;  /* 0x000000f50800820c */ /* 0x080fe20003f26270 */
[----:B------:R-:W-:Y:S02]  /*29f0*/  @!P0 VIADD R8, R103, 0x11 ;  /* 0x0000001167088836 */ /* 0x000fe40000000000 */
[--C-:B------:R-:W-:Y:S01]  /*2a00*/  FFMA.FTZ R201, R16, UR45, -R100.reuse ;  /* 0x0000002d10c97c23 */ /* 0x100fe20008010864 */
[----:B------:R-:W-:Y:S02]  /*2a10*/  FFMA.FTZ R202, R17, UR45, -R100 ;  /* 0x0000002d11ca7c23 */ /* 0x000fe40008010864 */
[----:B------:R-:W-:Y:S01]  /*2a20*/  MUFU.EX2 R199, R199 ;  /* 0x000000c700c77308 */ /* 0x000fe20000000800 */
[----:B------:R-:W-:Y:S01]  /*2a30*/  @!P0 FSEL R19, R19, -INF , !P1 ;  /* 0xff80000013138808 */ /* 0x000fe20004800000 */
[--C-:B------:R-:W-:Y:S01]  /*2a40*/  FFMA.FTZ R203, R18, UR45, -R101.reuse ;  /* 0x0000002d12cb7c23 */ /* 0x100fe20008010865 */
[-C--:B------:R-:W-:Y:S01]  /*2a50*/  @!P0 ISETP.GE.AND P1, PT, R9, R102.reuse, PT ;  /* 0x000000660900820c */ /* 0x080fe20003f26270 */
[----:B------:R-:W-:Y:S02]  /*2a60*/  FFMA.FTZ R200, R15, UR45, -R252 ;  /* 0x0000002d0fc87c23 */ /* 0x000fe400080108fc */
        /* <DEDUP_REMOVED lines=8> */
[----:B------:R-:W-:Y:S01]  /*2af0*/  FFMA.FTZ R206, R21, UR45, -R100 ;  /* 0x0000002d15ce7c23 */ /* 0x000fe20008010864 */
[----:B------:R-:W-:Y:S02]  /*2b00*/  @!P0 FSEL R22, R22, -INF , !P1 ;  /* 0xff80000016168808 */ /* 0x000fe40004800000 */
[----:B------:R-:W-:Y:S06]  /*2b10*/  @!P0 ISETP.GE.AND P1, PT, R8, R245, PT ;  /* 0x000000f50800820c */ /* 0x000fec0003f26270 */
[----:B------:R-:W-:Y:S01]  /*2b20*/  MUFU.EX2 R203, R203 ;  /* 0x000000cb00cb7308 */ /* 0x000fe20000000800 */
[----:B------:R-:W-:Y:S01]  /*2b30*/  @!P0 FSEL R23, R23, -INF , !P1 ;  /* 0xff80000017178808 */ /* 0x000fe20004800000 */
[--C-:B------:R-:W-:Y:S01]  /*2b40*/  FFMA.FTZ R207, R22, UR45, -R101.reuse ;  /* 0x0000002d16cf7c23 */ /* 0x100fe20008010865 */
[-C--:B------:R-:W-:Y:S03]  /*2b50*/  @!P0 ISETP.GE.AND P1, PT, R9, R247.reuse, PT ;  /* 0x000000f70900820c */ /* 0x080fe60003f26270 */
[--C-:B------:R-:W-:Y:S01]  /*2b60*/  FFMA.FTZ R208, R23, UR45, -R101.reuse ;  /* 0x0000002d17d07c23 */ /* 0x100fe20008010865 */
[----:B------:R-:W-:Y:S03]  /*2b70*/  @!P0 FSEL R24, R24, -INF , !P1 ;  /* 0xff80000018188808 */ /* 0x000fe60004800000 */
[----:B------:R-:W1:Y:S01]  /*2b80*/  MUFU.EX2 R204, R204 ;  /* 0x000000cc00cc7308 */ /* 0x000e620000000800 */
[-C--:B------:R-:W-:Y:S01]  /*2b90*/  @!P0 ISETP.GE.AND P1, PT, R8, R247.reuse, PT ;  /* 0x000000f70800820c */ /* 0x080fe20003f26270 */
[--C-:B------:R-:W-:Y:S03]  /*2ba0*/  FFMA.FTZ R209, R24, UR45, -R246.reuse ;  /* 0x0000002d18d17c23 */ /* 0x100fe600080108f6 */
[----:B------:R-:W-:Y:S02]  /*2bb0*/  @!P0 FSEL R25, R25, -INF , !P1 ;  /* 0xff80000019198808 */ /* 0x000fe40004800000 */
[-C--:B------:R-:W-:Y:S03]  /*2bc0*/  @!P0 ISETP.GE.AND P1, PT, R9, R248.reuse, PT ;  /* 0x000000f80900820c */ /* 0x080fe60003f26270 */
[----:B------:R-:W-:Y:S01]  /*2bd0*/  MUFU.EX2 R200, R200 ;  /* 0x000000c800c87308 */ /* 0x000fe20000000800 */
[----:B------:R-:W-:Y:S01]  /*2be0*/  FFMA.FTZ R210, R25, UR45, -R246 ;  /* 0x0000002d19d27c23 */ /* 0x000fe200080108f6 */
[----:B------:R-:W-:Y:S02]  /*2bf0*/  @!P0 FSEL R26, R26, -INF , !P1 ;  /* 0xff8000001a1a8808 */ /* 0x000fe40004800000 */
[-C--:B------:R-:W-:Y:S02]  /*2c00*/  @!P0 ISETP.GE.AND P1, PT, R8, R248.reuse, PT ;  /* 0x000000f80800820c */ /* 0x080fe40003f26270 */
[----:B------:R-:W3:Y:S04]  /*2c10*/  LDSM.16.M88.4 R8, [R149+0x6800] ;  /* 0x006800009508783b */ /* 0x000ee80000000200 */
[----:B------:R-:W-:Y:S01]  /*2c20*/  MUFU.EX2 R205, R205 ;  /* 0x000000cd00cd7308 */ /* 0x000fe20000000800 */
[----:B------:R-:W-:Y:S01]  /*2c30*/  @!P0 FSEL R27, R27, -INF , !P1 ;  /* 0xff8000001b1b8808 */ /* 0x000fe20004800000 */
[--C-:B------:R-:W-:Y:S01]  /*2c40*/  FFMA.FTZ R211, R26, UR45, -R252.reuse ;  /* 0x0000002d1ad37c23 */ /* 0x100fe200080108fc */
[-C--:B------:R-:W-:Y:S03]  /*2c50*/  @!P0 ISETP.GE.AND P1, PT, R5, R247.reuse, PT ;  /* 0x000000f70500820c */ /* 0x080fe60003f26270 */
[----:B------:R-:W-:Y:S01]  /*2c60*/  FFMA.FTZ R212, R27, UR45, -R252 ;  /* 0x0000002d1bd47c23 */ /* 0x000fe200080108fc */
        /* <DEDUP_REMOVED lines=19> */
[----:B------:R-:W-:Y:S01]  /*2da0*/  @!P0 FSEL R33, R33, -INF , !P1 ;  /* 0xff80000021218808 */ /* 0x000fe20004800000 */
[-C--:B---3--:R-:W-:Y:S04]  /*2db0*/  HMMA.16816.F32 R36, R104, R8.reuse, R36 ;  /* 0x000000086824723c */ /* 0x088fe80000001824 */
[----:B------:R-:W-:Y:S01]  /*2dc0*/  MUFU.EX2 R212, R212 ;  /* 0x000000d400d47308 */ /* 0x000fe20000000800 */
[-C--:B------:R-:W-:Y:S01]  /*2dd0*/  @!P0 ISETP.GE.AND P1, PT, R5, R245.reuse, PT ;  /* 0x000000f50500820c */ /* 0x080fe20003f26270 */
[----:B------:R-:W-:Y:S02]  /*2de0*/  @!P0 VIADD R5, R103, 0x20 ;  /* 0x0000002067058836 */ /* 0x000fe40000000000 */
[--C-:B------:R-:W-:Y:S01]  /*2df0*/  FFMA.FTZ R218, R33, UR45, -R100.reuse ;  /* 0x0000002d21da7c23 */ /* 0x100fe20008010864 */
[C---:B------:R-:W-:Y:S05]  /*2e00*/  HMMA.16816.F32 R40, R112.reuse, R8, R40 ;  /* 0x000000087028723c */ /* 0x040fea0000001828 */
[----:B------:R-:W-:Y:S01]  /*2e10*/  MUFU.EX2 R217, R217 ;  /* 0x000000d900d97308 */ /* 0x000fe20000000800 */
[----:B------:R-:W-:Y:S02]  /*2e20*/  @!P0 ISETP.GE.AND P2, PT, R5, R248, PT ;  /* 0x000000f80500820c */ /* 0x000fe40003f46270 */
[----:B------:R-:W-:Y:S01]  /*2e30*/  @!P0 FSEL R34, R34, -INF , !P1 ;  /* 0xff80000022228808 */ /* 0x000fe20004800000 */
[-C--:B------:R-:W-:Y:S03]  /*2e40*/  HMMA.16816.F32 R44, R112, R10.reuse, R44 ;  /* 0x0000000a702c723c */ /* 0x080fe6000000182c */
[-C--:B------:R-:W-:Y:S03]  /*2e50*/  @!P0 ISETP.GE.AND P1, PT, R4, R245.reuse, PT ;  /* 0x000000f50400820c */ /* 0x080fe60003f26270 */
[----:B------:R-:W3:Y:S01]  /*2e60*/  MUFU.EX2 R218, R218 ;  /* 0x000000da00da7308 */ /* 0x000ee20000000800 */
[----:B------:R-:W-:Y:S01]  /*2e70*/  @!P0 VIADD R4, R103, 0x21 ;  /* 0x0000002167048836 */ /* 0x000fe20000000000 */
[C---:B------:R-:W-:Y:S04]  /*2e80*/  HMMA.16816.F32 R48, R104.reuse, R10, R48 ;  /* 0x0000000a6830723c */ /* 0x040fe80000001830 */
[----:B------:R-:W-:Y:S04]  /*2e90*/  @!P0 FSEL R35, R35, -INF , !P1 ;  /* 0xff80000023238808 */ /* 0x000fe80004800000 */
[----:B------:R-:W-:Y:S01]  /*2ea0*/  MUFU.EX2 R209, R209 ;  /* 0x000000d100d17308 */ /* 0x000fe20000000800 */
[-C--:B------:R-:W-:Y:S02]  /*2eb0*/  @!P0 ISETP.GE.AND P1, PT, R5, R102.reuse, PT ;  /* 0x000000660500820c */ /* 0x080fe40003f26270 */
[--C-:B------:R-:W-:Y:S02]  /*2ec0*/  FFMA.FTZ R219, R34, UR45, -R101.reuse ;  /* 0x0000002d22db7c23 */ /* 0x100fe40008010865 */
[----:B------:R-:W-:Y:S01]  /*2ed0*/  @!P0 FSEL R36, R36, -INF , !P1 ;  /* 0xff80000024248808 */ /* 0x000fe20004800000 */
[--C-:B------:R-:W-:Y:S01]  /*2ee0*/  FFMA.FTZ R220, R35, UR45, -R101.reuse ;  /* 0x0000002d23dc7c23 */ /* 0x100fe20008010865 */
[----:B------:R-:W-:Y:S03]  /*2ef0*/  @!P0 ISETP.GE.AND P1, PT, R4, R102, PT ;  /* 0x000000660400820c */ /* 0x000fe60003f26270 */
[----:B------:R-:W-:Y:S01]  /*2f00*/  MUFU.EX2 R219, R219 ;  /* 0x000000db00db7308 */ /* 0x000fe20000000800 */
[----:B------:R-:W-:Y:S01]  /*2f10*/  @!P0 FSEL R42, R42, -INF , !P2 ;  /* 0xff8000002a2a8808 */ /* 0x000fe20005000000 */
[----:B------:R-:W-:Y:S01]  /*2f20*/  @!P0 VIADD R9, R103, 0x28 ;  /* 0x0000002867098836 */ /* 0x000fe20000000000 */
[----:B------:R-:W-:Y:S01]  /*2f30*/  @!P0 FSEL R37, R37, -INF , !P1 ;  /* 0xff80000025258808 */ /* 0x000fe20004800000 */
[----:B------:R-:W-:Y:S01]  /*2f40*/  @!P0 VIADD R8, R103, 0x29 ;  /* 0x0000002967088836 */ /* 0x000fe20000000000 */
[-C--:B------:R-:W-:Y:S01]  /*2f50*/  @!P0 ISETP.GE.AND P1, PT, R5, R245.reuse, PT ;  /* 0x000000f50500820c */ /* 0x080fe20003f26270 */
[----:B------:R-:W-:Y:S01]  /*2f60*/  FFMA.FTZ R221, R36, UR45, -R100 ;  /* 0x0000002d24dd7c23 */ /* 0x000fe20008010864 */
[----:B------:R-:W-:Y:S03]  /*2f70*/  FFMA.FTZ R228, R42, UR45, -R252 ;  /* 0x0000002d2ae47c23 */ /* 0x000fe600080108fc */
[----:B------:R-:W-:Y:S01]  /*2f80*/  MUFU.EX2 R220, R220 ;  /* 0x000000dc00dc7308 */ /* 0x000fe20000000800 */
[----:B------:R-:W-:Y:S01]  /*2f90*/  @!P0 FSEL R38, R38, -INF , !P1 ;  /* 0xff80000026268808 */ /* 0x000fe20004800000 */
[----:B------:R-:W-:Y:S01]  /*2fa0*/  FFMA.FTZ R222, R37, UR45, -R100 ;  /* 0x0000002d25de7c23 */ /* 0x000fe20008010864 */
[----:B------:R-:W-:Y:S03]  /*2fb0*/  @!P0 ISETP.GE.AND P1, PT, R4, R245, PT ;  /* 0x000000f50400820c */ /* 0x000fe60003f26270 */
[--C-:B------:R-:W-:Y:S01]  /*2fc0*/  FFMA.FTZ R223, R38, UR45, -R101.reuse ;  /* 0x0000002d26df7c23 */ /* 0x100fe20008010865 */
[----:B------:R-:W-:Y:S03]  /*2fd0*/  @!P0 FSEL R39, R39, -INF , !P1 ;  /* 0xff80000027278808 */ /* 0x000fe60004800000 */
[----:B------:R-:W-:Y:S01]  /*2fe0*/  MUFU.EX2 R210, R210 ;  /* 0x000000d200d27308 */ /* 0x000fe20000000800 */
[-C--:B------:R-:W-:Y:S01]  /*2ff0*/  @!P0 ISETP.GE.AND P1, PT, R5, R247.reuse, PT ;  /* 0x000000f70500820c */ /* 0x080fe20003f26270 */
[--C-:B------:R-:W-:Y:S03]  /*3000*/  FFMA.FTZ R224, R39, UR45, -R101.reuse ;  /* 0x0000002d27e07c23 */ /* 0x100fe60008010865 */
[----:B------:R-:W-:Y:S02]  /*3010*/  @!P0 FSEL R40, R40, -INF , !P1 ;  /* 0xff80000028288808 */ /* 0x000fe40004800000 */
[-C--:B------:R-:W-:Y:S03]  /*3020*/  @!P0 ISETP.GE.AND P1, PT, R4, R247.reuse, PT ;  /* 0x000000f70400820c */ /* 0x080fe60003f26270 */
[----:B------:R-:W-:Y:S01]  /*3030*/  MUFU.EX2 R213, R213 ;  /* 0x000000d500d57308 */ /* 0x000fe20000000800 */
[--C-:B------:R-:W-:Y:S01]  /*3040*/  FFMA.FTZ R225, R40, UR45, -R246.reuse ;  /* 0x0000002d28e17c23 */ /* 0x100fe200080108f6 */
[----:B------:R-:W-:Y:S02]  /*3050*/  @!P0 FSEL R41, R41, -INF , !P1 ;  /* 0xff80000029298808 */ /* 0x000fe40004800000 */
[----:B------:R-:W-:Y:S06]  /*3060*/  IADD3 R12, P1, R180, UR22, RZ ;  /* 0x00000016b40c7c10 */ /* 0x000fec000ff3e0ff */
[----:B------:R-:W-:Y:S01]  /*3070*/  MUFU.EX2 R214, R214 ;  /* 0x000000d600d67308 */ /* 0x000fe20000000800 */
[----:B------:R-:W-:Y:S01]  /*3080*/  IADD3.X R13, R179, UR7, RZ, P1, !PT ;  /* 0x00000007b30d7c10 */ /* 0x000fe20008ffe4ff */
[----:B------:R-:W-:Y:S01]  /*3090*/  FFMA.FTZ R227, R41, UR45, -R246 ;  /* 0x0000002d29e37c23 */ /* 0x000fe200080108f6 */
[-C--:B------:R-:W-:Y:S02]  /*30a0*/  @!P0 ISETP.GE.AND P1, PT, R4, R248.reuse, PT ;  /* 0x000000f80400820c */ /* 0x080fe40003f26270 */
[----:B------:R-:W4:Y:S02]  /*30b0*/  LDSM.16.M88.4 R4, [R149+0x6c00] ;  /* 0x006c00009504783b */ /* 0x000f240000000200 */
[----:B------:R-:W-:Y:S03]  /*30c0*/  @!P0 FSEL R43, R43, -INF , !P1 ;  /* 0xff8000002b2b8808 */ /* 0x000fe60004800000 */
[----:B------:R-:W-:Y:S01]  /*30d0*/  MUFU.EX2 R215, R215 ;  /* 0x000000d700d77308 */ /* 0x000fe20000000800 */
[-C--:B------:R-:W-:Y:S01]  /*30e0*/  @!P0 ISETP.GE.AND P1, PT, R9, R247.reuse, PT ;  /* 0x000000f70900820c */ /* 0x080fe20003f26270 */
[----:B------:R-:W-:Y:S03]  /*30f0*/  FFMA.FTZ R229, R43, UR45, -R252 ;  /* 0x0000002d2be57c23 */ /* 0x000fe600080108fc */
[----:B------:R-:W-:Y:S01]  /*3100*/  @!P0 FSEL R44, R44, -INF , !P1 ;  /* 0xff8000002c2c8808 */ /* 0x000fe20004800000 */
[----:B------:R-:W3:Y:S01]  /*3110*/  LDG.E R226, desc[UR36][R12.64] ;  /* 0x000000240ce27981 */ /* 0x000ee2000c1e1900 */
[----:B------:R-:W-:Y:S03]  /*3120*/  @!P0 ISETP.GE.AND P1, PT, R8, R247, PT ;  /* 0x000000f70800820c */ /* 0x000fe60003f26270 */
[----:B------:R-:W-:Y:S01]  /*3130*/  MUFU.EX2 R216, R216 ;  /* 0x000000d800d87308 */ /* 0x000fe20000000800 */
[----:B------:R-:W3:Y:S01]  /*3140*/  LDG.E R234, desc[UR36][R12.64+0x20] ;  /* 0x000020240cea7981 */ /* 0x000ee2000c1e1900 */
[----:B------:R-:W-:Y:S01]  /*3150*/  @!P0 FSEL R45, R45, -INF , !P1 ;  /* 0xff8000002d2d8808 */ /* 0x000fe20004800000 */
[--C-:B------:R-:W-:Y:S01]  /*3160*/  FFMA.FTZ R230, R44, UR45, -R246.reuse ;  /* 0x0000002d2ce67c23 */ /* 0x100fe200080108f6 */
[-C--:B------:R-:W-:Y:S01]  /*3170*/  @!P0 ISETP.GE.AND P1, PT, R9, R248.reuse, PT ;  /* 0x000000f80900820c */ /* 0x080fe20003f26270 */
[----:B------:R-:W5:Y:S05]  /*3180*/  LDG.E R237, desc[UR36][R12.64+0x100] ;  /* 0x000100240ced7981 */ /* 0x000f6a000c1e1900 */
[----:B------:R-:W-:Y:S01]  /*3190*/  MUFU.EX2 R221, R221 ;  /* 0x000000dd00dd7308 */ /* 0x000fe20000000800 */
[----:B------:R-:W-:Y:S01]  /*31a0*/  FFMA.FTZ R231, R45, UR45, -R246 ;  /* 0x0000002d2de77c23 */ /* 0x000fe200080108f6 */
[----:B------:R3:W5:Y:S01]  /*31b0*/  LDG.E R236, desc[UR36][R12.64+0x120] ;  /* 0x000120240cec7981 */ /* 0x000762000c1e1900 */
[----:B------:R-:W-:Y:S02]  /*31c0*/  @!P0 FSEL R46, R46, -INF , !P1 ;  /* 0xff8000002e2e8808 */ /* 0x000fe40004800000 */
[----:B------:R-:W-:Y:S05]  /*31d0*/  @!P0 ISETP.GE.AND P1, PT, R8, R248, PT ;  /* 0x000000f80800820c */ /* 0x000fea0003f26270 */
        /* <DEDUP_REMOVED lines=8> */
[--C-:B------:R-:W-:Y:S01]  /*3260*/  FFMA.FTZ R235, R48, UR45, -R100.reuse ;  /* 0x0000002d30eb7c23 */ /* 0x100fe20008010864 */
[-C--:B----4-:R-:W-:Y:S07]  /*3270*/  HMMA.16816.F32 R52, R104, R4.reuse, R52 ;  /* 0x000000046834723c */ /* 0x090fee0000001834 */
[----:B------:R-:W-:Y:S01]  /*3280*/  MUFU.EX2 R224, R224 ;  /* 0x000000e000e07308 */ /* 0x000fe20000000800 */
[----:B------:R-:W-:Y:S01]  /*3290*/  @!P0 FSEL R49, R49, -INF , !P1 ;  /* 0xff80000031318808 */ /* 0x000fe20004800000 */
[C---:B------:R-:W-:Y:S04]  /*32a0*/  HMMA.16816.F32 R56, R112.reuse, R4, R56 ;  /* 0x000000047038723c */ /* 0x040fe80000001838 */
[----:B------:R-:W-:Y:S04]  /*32b0*/  @!P0 ISETP.GE.AND P1, PT, R9, R245, PT ;  /* 0x000000f50900820c */ /* 0x000fe80003f26270 */
[----:B------:R-:W-:Y:S01]  /*32c0*/  MUFU.EX2 R235, R235 ;  /* 0x000000eb00eb7308 */ /* 0x000fe20000000800 */
[-C--:B------:R-:W-:Y:S03]  /*32d0*/  HMMA.16816.F32 R60, R112, R6.reuse, R60 ;  /* 0x00000006703c723c */ /* 0x080fe6000000183c */
[----:B------:R-:W-:Y:S01]  /*32e0*/  @!P0 VIADD R4, R103, 0x38 ;  /* 0x0000003867048836 */ /* 0x000fe20000000000 */
[----:B--2---:R-:W-:Y:S05]  /*32f0*/  F2FP.F16.F32.PACK_AB R5, R194, R187 ;  /* 0x000000bbc205723e */ /* 0x004fea00000000ff */
[----:B------:R-:W-:Y:S01]  /*3300*/  MUFU.EX2 R225, R225 ;  /* 0x000000e100e17308 */ /* 0x000fe20000000800 */
[----:B------:R-:W-:Y:S01]  /*3310*/  HMMA.16816.F32 R64, R104, R6, R64 ;  /* 0x000000066840723c */ /* 0x000fe20000001840 */
[----:B------:R2:W-:Y:S03]  /*3320*/  STS [R164+0x10400], R5 ;  /* 0x01040005a4007388 */ /* 0x0005e60000000800 */
[C---:B------:R-:W-:Y:S01]  /*3330*/  @!P0 ISETP.GE.AND P2, PT, R4.reuse, R247, PT ;  /* 0x000000f70400820c */ /* 0x040fe20003f46270 */
[--C-:B------:R-:W-:Y:S01]  /*3340*/  FFMA.FTZ R238, R49, UR45, -R100.reuse ;  /* 0x0000002d31ee7c23 */ /* 0x100fe20008010864 */
[C---:B------:R-:W-:Y:S03]  /*3350*/  @!P0 ISETP.GE.AND P6, PT, R4.reuse, R102, PT ;  /* 0x000000660400820c */ /* 0x040fe60003fc6270 */
[----:B------:R-:W-:Y:S01]  /*3360*/  MUFU.EX2 R227, R227 ;  /* 0x000000e300e37308 */ /* 0x000fe20000000800 */
[----:B------:R-:W-:Y:S02]  /*3370*/  @!P0 ISETP.GE.AND P4, PT, R4, R245, PT ;  /* 0x000000f50400820c */ /* 0x000fe40003f86270 */
[----:B-1----:R-:W-:Y:S01]  /*3380*/  F2FP.F16.F32.PACK_AB R6, R204, R203 ;  /* 0x000000cbcc06723e */ /* 0x002fe200000000ff */
[----:B------:R-:W-:Y:S01]  /*3390*/  @!P0 VIADD R9, R103, 0x31 ;  /* 0x0000003167098836 */ /* 0x000fe20000000000 */
[----:B------:R-:W-:Y:S05]  /*33a0*/  LEA R104, R159, UR5, 0x1 ;  /* 0x000000059f687c11 */ /* 0x000fea000f8e08ff */
[----:B------:R-:W-:Y:S01]  /*33b0*/  MUFU.EX2 R238, R238 ;  /* 0x000000ee00ee7308 */ /* 0x000fe20000000800 */
[----:B------:R-:W-:Y:S02]  /*33c0*/  @!P0 FSEL R60, R60, -INF , !P2 ;  /* 0xff8000003c3c8808 */ /* 0x000fe40005000000 */
[----:B------:R-:W-:Y:S02]  /*33d0*/  @!P0 ISETP.GE.AND P2, PT, R4, R248, PT ;  /* 0x000000f80400820c */ /* 0x000fe40003f46270 */
[----:B------:R-:W-:Y:S02]  /*33e0*/  F2FP.F16.F32.PACK_AB R4, R109, R108 ;  /* 0x0000006c6d04723e */ /* 0x000fe400000000ff */
[----:B------:R-:W-:Y:S03]  /*33f0*/  @!P0 FSEL R50, R50, -INF , !P1 ;  /* 0xff80000032328808 */ /* 0x000fe60004800000 */
[----:B------:R-:W-:Y:S01]  /*3400*/  MUFU.EX2 R228, R228 ;  /* 0x000000e400e47308 */ /* 0x000fe20000000800 */
[----:B------:R-:W-:Y:S01]  /*3410*/  @!P0 ISETP.GE.AND P1, PT, R8, R245, PT ;  /* 0x000000f50800820c */ /* 0x000fe20003f26270 */
[----:B------:R1:W-:Y:S01]  /*3420*/  STS [R164+0x10000], R4 ;  /* 0x01000004a4007388 */ /* 0x0003e20000000800 */
[----:B------:R-:W-:Y:S02]  /*3430*/  @!P0 VIADD R8, R103, 0x30 ;  /* 0x0000003067088836 */ /* 0x000fe40000000000 */
[--C-:B------:R-:W-:Y:S01]  /*3440*/  FFMA.FTZ R239, R50, UR45, -R101.reuse ;  /* 0x0000002d32ef7c23 */ /* 0x100fe20008010865 */
[----:B--2---:R-:W-:Y:S01]  /*3450*/  F2FP.F16.F32.PACK_AB R5, R196, R195 ;  /* 0x000000c3c405723e */ /* 0x004fe200000000ff */
[----:B------:R3:W-:Y:S01]  /*3460*/  STS [R167+0x10400], R6 ;  /* 0x01040006a7007388 */ /* 0x0007e20000000800 */
[----:B------:R-:W-:Y:S02]  /*3470*/  @!P0 FSEL R51, R51, -INF , !P1 ;  /* 0xff80000033338808 */ /* 0x000fe40004800000 */
[----:B------:R-:W-:Y:S01]  /*3480*/  MUFU.EX2 R229, R229 ;  /* 0x000000e500e57308 */ /* 0x000fe20000000800 */
[----:B------:R-:W-:Y:S01]  /*3490*/  @!P0 ISETP.GE.AND P1, PT, R8, R102, PT ;  /* 0x000000660800820c */ /* 0x000fe20003f26270 */
[----:B------:R-:W-:Y:S01]  /*34a0*/  @!P0 VIADD R103, R103, 0x39 ;  /* 0x0000003967678836 */ /* 0x000fe20000000000 */
[----:B------:R-:W-:Y:S01]  /*34b0*/  @!P0 ISETP.GE.AND P3, PT, R9, R248, PT ;  /* 0x000000f80900820c */ /* 0x000fe20003f66270 */
[--C-:B------:R-:W-:Y:S01]  /*34c0*/  FFMA.FTZ R240, R51, UR45, -R101.reuse ;  /* 0x0000002d33f07c23 */ /* 0x100fe20008010865 */
[----:B------:R-:W-:Y:S02]  /*34d0*/  @!P0 FSEL R52, R52, -INF , !P1 ;  /* 0xff80000034348808 */ /* 0x000fe40004800000 */
[-C--:B------:R-:W-:Y:S03]  /*34e0*/  @!P0 ISETP.GE.AND P1, PT, R9, R102.reuse, PT ;  /* 0x000000660900820c */ /* 0x080fe60003f26270 */
[----:B------:R-:W-:Y:S01]  /*34f0*/  MUFU.EX2 R239, R239 ;  /* 0x000000ef00ef7308 */ /* 0x000fe20000000800 */
[----:B------:R-:W-:Y:S01]  /*3500*/  @!P0 FSEL R59, R59, -INF , !P3 ;  /* 0xff8000003b3b8808 */ /* 0x000fe20005800000 */
[----:B------:R-:W-:Y:S01]  /*3510*/  FFMA.FTZ R241, R52, UR45, -R100 ;  /* 0x0000002d34f17c23 */ /* 0x000fe20008010864 */
[----:B------:R-:W-:Y:S02]  /*3520*/  @!P0 FSEL R53, R53, -INF , !P1 ;  /* 0xff80000035358808 */ /* 0x000fe40004800000 */
[----:B------:R-:W-:Y:S01]  /*3530*/  @!P0 ISETP.GE.AND P1, PT, R8, R245, PT ;  /* 0x000000f50800820c */ /* 0x000fe20003f26270 */
[----:B------:R-:W-:Y:S01]  /*3540*/  FFMA.FTZ R115, R59, UR45, -R252 ;  /* 0x0000002d3b737c23 */ /* 0x000fe200080108fc */
[----:B------:R-:W-:Y:S03]  /*3550*/  @!P0 ISETP.GE.AND P5, PT, R103, R102, PT ;  /* 0x000000666700820c */ /* 0x000fe60003fa6270 */
[----:B------:R-:W2:Y:S01]  /*3560*/  MUFU.EX2 R240, R240 ;  /* 0x000000f000f07308 */ /* 0x000ea20000000800 */
[----:B------:R-:W-:Y:S01]  /*3570*/  @!P0 FSEL R54, R54, -INF , !P1 ;  /* 0xff80000036368808 */ /* 0x000fe20004800000 */
[----:B------:R-:W-:Y:S01]  /*3580*/  FFMA.FTZ R242, R53, UR45, -R100 ;  /* 0x0000002d35f27c23 */ /* 0x000fe20008010864 */
[----:B-1----:R-:W-:Y:S02]  /*3590*/  F2FP.F16.F32.PACK_AB R4, R202, R201 ;  /* 0x000000c9ca04723e */ /* 0x002fe400000000ff */
[----:B------:R-:W-:Y:S01]  /*35a0*/  @!P0 ISETP.GE.AND P1, PT, R9, R245, PT ;  /* 0x000000f50900820c */ /* 0x000fe20003f26270 */
[--C-:B------:R-:W-:Y:S01]  /*35b0*/  FFMA.FTZ R243, R54, UR45, -R101.reuse ;  /* 0x0000002d36f37c23 */ /* 0x100fe20008010865 */
[----:B---3--:R-:W-:Y:S01]  /*35c0*/  F2FP.F16.F32.PACK_AB R6, R218, R217 ;  /* 0x000000d9da06723e */ /* 0x008fe200000000ff */
[----:B------:R1:W-:Y:S02]  /*35d0*/  STS [R167+0x10000], R4 ;  /* 0x01000004a7007388 */ /* 0x0003e40000000800 */
[----:B------:R-:W-:Y:S01]  /*35e0*/  MUFU.EX2 R230, R230 ;  /* 0x000000e600e67308 */ /* 0x000fe20000000800 */
[----:B------:R-:W-:Y:S01]  /*35f0*/  @!P0 FSEL R55, R55, -INF , !P1 ;  /* 0xff80000037378808 */ /* 0x000fe20004800000 */
[----:B------:R3:W-:Y:S01]  /*3600*/  STS [R164+0x12000], R5 ;  /* 0x01200005a4007388 */ /* 0x0007e20000000800 */
[----:B------:R-:W-:Y:S02]  /*3610*/  @!P0 ISETP.GE.AND P1, PT, R8, R247, PT ;  /* 0x000000f70800820c */ /* 0x000fe40003f26270 */
[----:B------:R-:W-:Y:S01]  /*3620*/  @!P0 ISETP.GE.AND P3, PT, R103, R245, PT ;  /* 0x000000f56700820c */ /* 0x000fe20003f66270 */
[--C-:B------:R-:W-:Y:S04]  /*3630*/  FFMA.FTZ R244, R55, UR45, -R101.reuse ;  /* 0x0000002d37f47c23 */ /* 0x100fe80008010865 */
[----:B------:R-:W-:Y:S01]  /*3640*/  MUFU.EX2 R231, R231 ;  /* 0x000000e700e77308 */ /* 0x000fe20000000800 */
[----:B--2---:R-:W-:Y:S01]  /*3650*/  F2FP.F16.F32.PACK_AB R7, R240, R239 ;  /* 0x000000eff007723e */ /* 0x004fe200000000ff */
[--C-:B------:R-:W-:Y:S01]  /*3660*/  FFMA.FTZ R245, R60, UR45, -R246.reuse ;  /* 0x0000002d3cf57c23 */ /* 0x100fe200080108f6 */
[----:B------:R-:W-:Y:S02]  /*3670*/  @!P0 FSEL R56, R56, -INF , !P1 ;  /* 0xff80000038388808 */ /* 0x000fe40004800000 */
[----:B------:R-:W-:Y:S02]  /*3680*/  @!P0 ISETP.GE.AND P1, PT, R9, R247, PT ;  /* 0x000000f70900820c */ /* 0x000fe40003f26270 */
[----:B------:R-:W-:Y:S03]  /*3690*/  @!P0 FSEL R64, R64, -INF , !P6 ;  /* 0xff80000040408808 */ /* 0x000fe60007000000 */
[----:B------:R-:W-:Y:S01]  /*36a0*/  MUFU.EX2 R232, R232 ;  /* 0x000000e800e87308 */ /* 0x000fe20000000800 */
[----:B------:R-:W-:Y:S01]  /*36b0*/  @!P0 FSEL R57, R57, -INF , !P1 ;  /* 0xff80000039398808 */ /* 0x000fe20004800000 */
[--C-:B------:R-:W-:Y:S01]  /*36c0*/  FFMA.FTZ R112, R56, UR45, -R246.reuse ;  /* 0x0000002d38707c23 */ /* 0x100fe200080108f6 */
[----:B------:R-:W-:Y:S02]  /*36d0*/  @!P0 ISETP.GE.AND P1, PT, R8, R248, PT ;  /* 0x000000f80800820c */ /* 0x000fe40003f26270 */
[----:B------:R-:W-:Y:S01]  /*36e0*/  @!P0 FSEL R66, R66, -INF , !P4 ;  /* 0xff80000042428808 */ /* 0x000fe20006000000 */
[----:B------:R-:W-:Y:S01]  /*36f0*/  FFMA.FTZ R113, R57, UR45, -R246 ;  /* 0x0000002d39717c23 */ /* 0x000fe200080108f6 */
[----:B------:R-:W-:Y:S03]  /*3700*/  @!P0 FSEL R65, R65, -INF , !P5 ;  /* 0xff80000041418808 */ /* 0x000fe60006800000 */
[----:B------:R-:W2:Y:S01]  /*3710*/  MUFU.EX2 R233, R233 ;  /* 0x000000e900e97308 */ /* 0x000ea20000000800 */
[----:B-1----:R-:W-:Y:S01]  /*3720*/  F2FP.F16.F32.PACK_AB R4, R198, R197 ;  /* 0x000000c5c604723e */ /* 0x002fe200000000ff */
[--C-:B------:R-:W-:Y:S01]  /*3730*/  FFMA.FTZ R249, R66, UR45, -R101.reuse ;  /* 0x0000002d42f97c23 */ /* 0x100fe20008010865 */
[----:B------:R-:W-:Y:S02]  /*3740*/  @!P0 FSEL R67, R67, -INF , !P3 ;  /* 0xff80000043438808 */ /* 0x000fe40005800000 */
[----:B---3--:R-:W-:Y:S01]  /*3750*/  F2FP.F16.F32.PACK_AB R5, R111, R110 ;  /* 0x0000006e6f05723e */ /* 0x008fe200000000ff */
[----:B------:R1:W-:Y:S01]  /*3760*/  STS [R164+0x12400], R4 ;  /* 0x01240004a4007388 */ /* 0x0003e20000000800 */
[----:B------:R-:W-:Y:S01]  /*3770*/  @!P0 FSEL R58, R58, -INF , !P1 ;  /* 0xff8000003a3a8808 */ /* 0x000fe20004800000 */
[----:B------:R-:W-:Y:S01]  /*3780*/  FFMA.FTZ R101, R67, UR45, -R101 ;  /* 0x0000002d43657c23 */ /* 0x000fe20008010865 */
[----:B------:R-:W-:Y:S01]  /*3790*/  @!P0 ISETP.GE.AND P1, PT, R103, R247, PT ;  /* 0x000000f76700820c */ /* 0x000fe20003f26270 */
[----:B------:R3:W-:Y:S01]  /*37a0*/  STS [R167+0x12000], R5 ;  /* 0x01200005a7007388 */ /* 0x0007e20000000800 */
[--C-:B------:R-:W-:Y:S01]  /*37b0*/  FFMA.FTZ R247, R64, UR45, -R100.reuse ;  /* 0x0000002d40f77c23 */ /* 0x100fe20008010864 */
[----:B------:R-:W-:Y:S01]  /*37c0*/  FFMA.FTZ R100, R65, UR45, -R100 ;  /* 0x0000002d41647c23 */ /* 0x000fe20008010864 */
[----:B------:R-:W-:Y:S01]  /*37d0*/  MUFU.EX2 R241, R241 ;  /* 0x000000f100f17308 */ /* 0x000fe20000000800 */
[----:B------:R-:W-:Y:S01]  /*37e0*/  @!P0 FSEL R61, R61, -INF , !P1 ;  /* 0xff8000003d3d8808 */ /* 0x000fe20004800000 */
[----:B------:R-:W-:Y:S01]  /*37f0*/  FFMA.FTZ R114, R58, UR45, -R252 ;  /* 0x0000002d3a727c23 */ /* 0x000fe200080108fc */
[----:B------:R-:W-:Y:S02]  /*3800*/  @!P0 ISETP.GE.AND P1, PT, R103, R248, PT ;  /* 0x000000f86700820c */ /* 0x000fe40003f26270 */
[----:B--2---:R-:W-:Y:S01]  /*3810*/  F2FP.F16.F32.PACK_AB R8, R233, R232 ;  /* 0x000000e8e908723e */ /* 0x004fe200000000ff */
[----:B------:R-:W-:Y:S01]  /*3820*/  FFMA.FTZ R246, R61, UR45, -R246 ;  /* 0x0000002d3df67c23 */ /* 0x000fe200080108f6 */
[----:B------:R-:W-:Y:S03]  /*3830*/  @!P0 FSEL R62, R62, -INF , !P2 ;  /* 0xff8000003e3e8808 */ /* 0x000fe60005000000 */
[----:B------:R-:W2:Y:S01]  /*3840*/  MUFU.EX2 R242, R242 ;  /* 0x000000f200f27308 */ /* 0x000ea20000000800 */
[----:B------:R-:W-:Y:S02]  /*3850*/  @!P0 FSEL R63, R63, -INF , !P1 ;  /* 0xff8000003f3f8808 */ /* 0x000fe40004800000 */
[----:B------:R-:W-:Y:S01]  /*3860*/  PLOP3.LUT P2, PT, PT, PT, UP3, 0x80, 0x0 ;  /* 0x000000000000781c */ /* 0x000fe20003f4f038 */
[--C-:B------:R-:W-:Y:S02]  /*3870*/  FFMA.FTZ R251, R62, UR45, -R252.reuse ;  /* 0x0000002d3efb7c23 */ /* 0x100fe400080108fc */
[----:B------:R-:W-:Y:S04]  /*3880*/  FFMA.FTZ R252, R63, UR45, -R252 ;  /* 0x0000002d3ffc7c23 */ /* 0x000fe800080108fc */
[----:B------:R-:W-:Y:S01]  /*3890*/  MUFU.EX2 R243, R243 ;  /* 0x000000f300f37308 */ /* 0x000fe20000000800 */
[----:B-1----:R-:W-:Y:S02]  /*38a0*/  F2FP.F16.F32.PACK_AB R4, R200, R199 ;  /* 0x000000c7c804723e */ /* 0x002fe400000000ff */
[----:B---3--:R-:W-:Y:S03]  /*38b0*/  F2FP.F16.F32.PACK_AB R5, R206, R205 ;  /* 0x000000cdce05723e */ /* 0x008fe600000000ff */
[----:B------:R1:W-:Y:S04]  /*38c0*/  STS [R167+0x12400], R4 ;  /* 0x01240004a7007388 */ /* 0x0003e80000000800 */
[----:B------:R-:W3:Y:S01]  /*38d0*/  MUFU.EX2 R244, R244 ;  /* 0x000000f400f47308 */ /* 0x000ee20000000800 */
[----:B------:R4:W-:Y:S09]  /*38e0*/  STS [R166+0x10000], R5 ;  /* 0x01000005a6007388 */ /* 0x0009f20000000800 */
[----:B------:R-:W-:Y:S10]  /*38f0*/  MUFU.EX2 R248, R100 ;  /* 0x0000006400f87308 */ /* 0x000ff40000000800 */
[----:B------:R-:W-:Y:S01]  /*3900*/  MUFU.EX2 R250, R101 ;  /* 0x0000006500fa7308 */ /* 0x000fe20000000800 */
[----:B-1----:R-:W-:Y:S09]  /*3910*/  F2FP.F16.F32.PACK_AB R4, R208, R207 ;  /* 0x000000cfd004723e */ /* 0x002ff200000000ff */
[----:B------:R-:W1:Y:S01]  /*3920*/  MUFU.EX2 R247, R247 ;  /* 0x000000f700f77308 */ /* 0x000e620000000800 */
[----:B----4-:R-:W-:Y:S01]  /*3930*/  F2FP.F16.F32.PACK_AB R5, R220, R219 ;  /* 0x000000dbdc05723e */ /* 0x010fe200000000ff */
[----:B------:R4:W-:Y:S04]  /*3940*/  STS [R166+0x10400], R4 ;  /* 0x01040004a6007388 */ /* 0x0009e80000000800 */
[----:B------:R2:W-:Y:S04]  /*3950*/  STS [R173+0x10000], R6 ;  /* 0x01000006ad007388 */ /* 0x0005e80000000800 */
[----:B------:R-:W1:Y:S01]  /*3960*/  MUFU.EX2 R249, R249 ;  /* 0x000000f900f97308 */ /* 0x000e620000000800 */
[----:B------:R1:W-:Y:S09]  /*3970*/  STS [R173+0x10400], R5 ;  /* 0x01040005ad007388 */ /* 0x0003f20000000800 */
[----:B------:R-:W-:Y:S10]  /*3980*/  MUFU.EX2 R112, R112 ;  /* 0x0000007000707308 */ /* 0x000ff40000000800 */
[----:B------:R-:W3:Y:S01]  /*3990*/  MUFU.EX2 R113, R113 ;  /* 0x0000007100717308 */ /* 0x000ee20000000800 */
[----:B----4-:R-:W-:Y:S02]  /*39a0*/  F2FP.F16.F32.PACK_AB R4, R210, R209 ;  /* 0x000000d1d204723e */ /* 0x010fe400000000ff */
[----:B--2---:R-:W-:Y:S03]  /*39b0*/  F2FP.F16.F32.PACK_AB R6, R212, R211 ;  /* 0x000000d3d406723e */ /* 0x004fe600000000ff */
[----:B------:R2:W-:Y:S04]  /*39c0*/  STS [R166+0x12000], R4 ;  /* 0x01200004a6007388 */ /* 0x0005e80000000800 */
[----:B------:R-:W-:Y:S01]  /*39d0*/  MUFU.EX2 R114, R114 ;  /* 0x0000007200727308 */ /* 0x000fe20000000800 */
[----:B-1----:R-:W-:Y:S01]  /*39e0*/  F2FP.F16.F32.PACK_AB R5, R214, R213 ;  /* 0x000000d5d605723e */ /* 0x002fe200000000ff */
[----:B------:R1:W-:Y:S04]  /*39f0*/  STS [R166+0x12400], R6 ;  /* 0x01240006a6007388 */ /* 0x0003e80000000800 */
[----:B------:R4:W-:Y:S04]  /*3a00*/  STS [R173+0x12000], R5 ;  /* 0x01200005ad007388 */ /* 0x0009e80000000800 */
[----:B------:R-:W3:Y:S10]  /*3a10*/  MUFU.EX2 R115, R115 ;  /* 0x0000007300737308 */ /* 0x000ef40000000800 */
[----:B------:R-:W-:Y:S01]  /*3a20*/  MUFU.EX2 R245, R245 ;  /* 0x000000f500f57308 */ /* 0x000fe20000000800 */
[----:B--2---:R-:W-:Y:S09]  /*3a30*/  F2FP.F16.F32.PACK_AB R4, R222, R221 ;  /* 0x000000ddde04723e */ /* 0x004ff200000000ff */
[----:B------:R-:W2:Y:S01]  /*3a40*/  MUFU.EX2 R246, R246 ;  /* 0x000000f600f67308 */ /* 0x000ea20000000800 */
[----:B-1----:R-:W-:Y:S02]  /*3a50*/  F2FP.F16.F32.PACK_AB R6, R216, R215 ;  /* 0x000000d7d806723e */ /* 0x002fe400000000ff */
[----:B----4-:R-:W-:Y:S03]  /*3a60*/  F2FP.F16.F32.PACK_AB R5, R224, R223 ;  /* 0x000000dfe005723e */ /* 0x010fe600000000ff */
[----:B------:R1:W-:Y:S04]  /*3a70*/  STS [R173+0x12400], R6 ;  /* 0x01240006ad007388 */ /* 0x0003e80000000800 */
[----:B------:R-:W-:Y:S01]  /*3a80*/  MUFU.EX2 R251, R251 ;  /* 0x000000fb00fb7308 */ /* 0x000fe20000000800 */
[----:B------:R4:W-:Y:S04]  /*3a90*/  STS [R165+0x10000], R4 ;  /* 0x01000004a5007388 */ /* 0x0009e80000000800 */
[----:B------:R3:W-:Y:S05]  /*3aa0*/  STS [R165+0x10400], R5 ;  /* 0x01040005a5007388 */ /* 0x0007ea0000000800 */
[----:B------:R-:W2:Y:S01]  /*3ab0*/  MUFU.EX2 R252, R252 ;  /* 0x000000fc00fc7308 */ /* 0x000ea20000000800 */
[----:B------:R2:W-:Y:S01]  /*3ac0*/  STS [R170+0x10400], R7 ;  /* 0x01040007aa007388 */ /* 0x0005e20000000800 */
[----:B-1----:R-:W-:Y:S02]  /*3ad0*/  F2FP.F16.F32.PACK_AB R6, R227, R225 ;  /* 0x000000e1e306723e */ /* 0x002fe400000000ff */
[----:B----4-:R-:W-:Y:S02]  /*3ae0*/  F2FP.F16.F32.PACK_AB R4, R238, R235 ;  /* 0x000000ebee04723e */ /* 0x010fe400000000ff */
[----:B---3--:R-:W-:Y:S03]  /*3af0*/  F2FP.F16.F32.PACK_AB R5, R229, R228 ;  /* 0x000000e4e505723e */ /* 0x008fe600000000ff */
[----:B------:R1:W-:Y:S01]  /*3b00*/  STS [R170+0x10000], R4 ;  /* 0x01000004aa007388 */ /* 0x0003e20000000800 */
[----:B--2---:R-:W-:Y:S03]  /*3b10*/  F2FP.F16.F32.PACK_AB R7, R242, R241 ;  /* 0x000000f1f207723e */ /* 0x004fe600000000ff */
[----:B------:R2:W-:Y:S04]  /*3b20*/  STS [R165+0x12000], R6 ;  /* 0x01200006a5007388 */ /* 0x0005e80000000800 */
[----:B------:R3:W-:Y:S04]  /*3b30*/  STS [R165+0x12400], R5 ;  /* 0x01240005a5007388 */ /* 0x0007e80000000800 */
[----:B------:R-:W-:Y:S01]  /*3b40*/  STS [R170+0x12400], R8 ;  /* 0x01240008aa007388 */ /* 0x000fe20000000800 */
[----:B-1----:R-:W-:Y:S02]  /*3b50*/  F2FP.F16.F32.PACK_AB R4, R231, R230 ;  /* 0x000000e6e704723e */ /* 0x002fe400000000ff */
[----:B--2---:R-:W-:Y:S03]  /*3b60*/  F2FP.F16.F32.PACK_AB R6, R244, R243 ;  /* 0x000000f3f406723e */ /* 0x004fe600000000ff */
[----:B------:R1:W-:Y:S01]  /*3b70*/  STS [R170+0x12000], R4 ;  /* 0x01200004aa007388 */ /* 0x0003e20000000800 */
[----:B---3--:R-:W-:Y:S03]  /*3b80*/  F2FP.F16.F32.PACK_AB R5, R248, R247 ;  /* 0x000000f7f805723e */ /* 0x008fe600000000ff */
[----:B------:R2:W-:Y:S04]  /*3b90*/  STS [R169+0x10000], R7 ;  /* 0x01000007a9007388 */ /* 0x0005e80000000800 */
[----:B------:R3:W-:Y:S04]  /*3ba0*/  STS [R169+0x10400], R6 ;  /* 0x01040006a9007388 */ /* 0x0007e80000000800 */
[----:B------:R4:W-:Y:S01]  /*3bb0*/  STS [R168+0x10000], R5 ;  /* 0x01000005a8007388 */ /* 0x0009e20000000800 */
[----:B-1----:R-:W-:Y:S02]  /*3bc0*/  F2FP.F16.F32.PACK_AB R4, R250, R249 ;  /* 0x000000f9fa04723e */ /* 0x002fe400000000ff */
[----:B--2---:R-:W-:Y:S03]  /*3bd0*/  F2FP.F16.F32.PACK_AB R7, R113, R112 ;  /* 0x000000707107723e */ /* 0x004fe600000000ff */
[----:B------:R1:W-:Y:S01]  /*3be0*/  STS [R168+0x10400], R4 ;  /* 0x01040004a8007388 */ /* 0x0003e20000000800 */
[----:B---3--:R-:W-:Y:S03]  /*3bf0*/  F2FP.F16.F32.PACK_AB R6, R115, R114 ;  /* 0x000000727306723e */ /* 0x008fe600000000ff */
[----:B------:R-:W-:Y:S01]  /*3c00*/  STS [R169+0x12000], R7 ;  /* 0x01200007a9007388 */ /* 0x000fe20000000800 */
[----:B----4-:R-:W-:Y:S03]  /*3c10*/  F2FP.F16.F32.PACK_AB R5, R246, R245 ;  /* 0x000000f5f605723e */ /* 0x010fe600000000ff */
[----:B------:R-:W-:Y:S04]  /*3c20*/  STS [R169+0x12400], R6 ;  /* 0x01240006a9007388 */ /* 0x000fe80000000800 */
[----:B------:R-:W-:Y:S01]  /*3c30*/  STS [R168+0x12000], R5 ;  /* 0x01200005a8007388 */ /* 0x000fe20000000800 */
[----:B-1----:R-:W-:Y:S05]  /*3c40*/  F2FP.F16.F32.PACK_AB R4, R252, R251 ;  /* 0x000000fbfc04723e */ /* 0x002fea00000000ff */
[----:B------:R-:W-:Y:S04]  /*3c50*/  STS [R168+0x12400], R4 ;  /* 0x01240004a8007388 */ /* 0x000fe80000000800 */
[----:B------:R-:W1:Y:S08]  /*3c60*/  LDSM.16.M88.4 R64, [R104+0x4000] ;  /* 0x004000006840783b */ /* 0x000e700000000200 */
[----:B------:R2:W3:Y:S02]  /*3c70*/  LDSM.16.M88.4 R60, [R104+0x5000] ;  /* 0x00500000683c783b */ /* 0x0004e40000000200 */
[----:B--2---:R-:W-:Y:S06]  /*3c80*/  IMAD.IADD R104, R104, 0x1, R157 ;  /* 0x0000000168687824 */ /* 0x004fec00078e029d */
[----:B------:R-:W2:Y:S01]  /*3c90*/  LDSM.16.M88.4 R100, [R104+0x4000] ;  /* 0x004000006864783b */ /* 0x000ea20000000200 */
[-C--:B-1----:R-:W-:Y:S07]  /*3ca0*/  HMMA.16816.F32 R4, R64, R116.reuse, RZ ;  /* 0x000000744004723c */ /* 0x082fee00000018ff */
[----:B------:R-:W1:Y:S01]  /*3cb0*/  LDSM.16.M88.4 R104, [R104+0x5000] ;  /* 0x005000006868783b */ /* 0x000e620000000200 */
[C---:B---3--:R-:W-:Y:S06]  /*3cc0*/  HMMA.16816.F32 R8, R60.reuse, R116, RZ ;  /* 0x000000743c08723c */ /* 0x048fec00000018ff */
        /* <DEDUP_REMOVED lines=14> */
[-C--:B--2---:R-:W-:Y:S06]  /*3db0*/  HMMA.16816.F32 R4, R100, R132.reuse, R4 ;  /* 0x000000846404723c */ /* 0x084fec0000001804 */
[C---:B-1----:R-:W-:Y:S06]  /*3dc0*/  HMMA.16816.F32 R8, R104.reuse, R132, R8 ;  /* 0x000000846808723c */ /* 0x042fec0000001808 */
[-C--:B------:R-:W-:Y:S06]  /*3dd0*/  HMMA.16816.F32 R12, R104, R134.reuse, R12 ;  /* 0x00000086680c723c */ /* 0x080fec000000180c */
[C---:B------:R-:W-:Y:S06]  /*3de0*/  HMMA.16816.F32 R16, R100.reuse, R134, R16 ;  /* 0x000000866410723c */ /* 0x040fec0000001810 */
        /* <DEDUP_REMOVED lines=22> */
[----:B------:R-:W-:Y:S05]  /*3f50*/  HMMA.16816.F32 R64, R100, R146, R64 ;  /* 0x000000926440723c */ /* 0x000fea0000001840 */
[C---:B------:R-:W-:Y:S01]  /*3f60*/  FADD.FTZ R48, -R226.reuse, R48 ;  /* 0x00000030e2307221 */ /* 0x040fe20000010100 */
[C---:B------:R-:W-:Y:S01]  /*3f70*/  FADD.FTZ R49, -R226.reuse, R49 ;  /* 0x00000031e2317221 */ /* 0x040fe20000010100 */
[C---:B------:R-:W-:Y:S01]  /*3f80*/  FADD.FTZ R52, -R226.reuse, R52 ;  /* 0x00000034e2347221 */ /* 0x040fe20000010100 */
[----:B------:R-:W-:Y:S03]  /*3f90*/  FADD.FTZ R53, -R226, R53 ;  /* 0x00000035e2357221 */ /* 0x000fe60000010100 */
        /* <DEDUP_REMOVED lines=12> */
[----:B------:R-:W-:Y:S01]  /*4060*/  FMUL.FTZ R48, R235, R48 ;  /* 0x00000030eb307220 */ /* 0x000fe20000410000 */
[----:B------:R-:W-:Y:S01]  /*4070*/  F2FP.F16.F32.PACK_AB R32, R33, R32 ;  /* 0x000000202120723e */ /* 0x000fe200000000ff */
[C---:B------:R-:W-:Y:S01]  /*4080*/  FADD.FTZ R64, -R226.reuse, R64 ;  /* 0x00000040e2407221 */ /* 0x040fe20000010100 */
[----:B------:R-:W-:Y:S01]  /*4090*/  FADD.FTZ R65, -R226, R65 ;  /* 0x00000041e2417221 */ /* 0x000fe20000010100 */
[----:B------:R-:W-:Y:S01]  /*40a0*/  F2FP.F16.F32.PACK_AB R36, R37, R36 ;  /* 0x000000242524723e */ /* 0x000fe200000000ff */
[----:B------:R-:W-:Y:S01]  /*40b0*/  FMUL.FTZ R49, R238, R49 ;  /* 0x00000031ee317220 */ /* 0x000fe20000410000 */
[----:B------:R-:W-:Y:S01]  /*40c0*/  FMUL.FTZ R52, R241, R52 ;  /* 0x00000034f1347220 */ /* 0x000fe20000410000 */
[----:B------:R-:W-:Y:S01]  /*40d0*/  FMUL.FTZ R53, R242, R53 ;  /* 0x00000035f2357220 */ /* 0x000fe20000410000 */
[----:B------:R-:W-:Y:S01]  /*40e0*/  FMUL.FTZ R64, R247, R64 ;  /* 0x00000040f7407220 */ /* 0x000fe20000410000 */
[----:B------:R-:W-:Y:S01]  /*40f0*/  FMUL.FTZ R65, R248, R65 ;  /* 0x00000041f8417220 */ /* 0x000fe20000410000 */
[----:B------:R-:W-:Y:S01]  /*4100*/  F2FP.F16.F32.PACK_AB R48, R49, R48 ;  /* 0x000000303130723e */ /* 0x000fe200000000ff */
[C---:B------:R-:W-:Y:S01]  /*4110*/  FADD.FTZ R6, -R234.reuse, R6 ;  /* 0x00000006ea067221 */ /* 0x040fe20000010100 */
[----:B------:R-:W-:Y:S01]  /*4120*/  F2FP.F16.F32.PACK_AB R52, R53, R52 ;  /* 0x000000343534723e */ /* 0x000fe200000000ff */
[----:B------:R-:W-:Y:S01]  /*4130*/  FADD.FTZ R21, -R234, R7 ;  /* 0x00000007ea157221 */ /* 0x000fe20000010100 */
[----:B------:R-:W-:Y:S01]  /*4140*/  F2FP.F16.F32.PACK_AB R64, R65, R64 ;  /* 0x000000404140723e */ /* 0x000fe200000000ff */
[----:B------:R-:W-:Y:S06]  /*4150*/  @!P2 BRA `(.L_x_50) ;  /* 0x000000000048a947 */ /* 0x000fec0003800000 */
[----:B------:R-:W1:Y:S01]  /*4160*/  LDC R7, c[0x0][0x240] ;  /* 0x00009000ff077b82 */ /* 0x000e620000000800 */
[----:B------:R-:W-:Y:S04]  /*4170*/  ULOP3.LUT UR40, UR41, 0x1, URZ, 0xc0, !UPT ;  /* 0x0000000129287892 */ /* 0x000fe8000f8ec03f */
[----:B------:R-:W-:Y:S03]  /*4180*/  UISETP.NE.U32.AND UP0, UPT, UR40, 0x1, UPT ;  /* 0x000000012800788c */ /* 0x000fe6000bf05070 */
[----:B------:R-:W2:Y:S01]  /*4190*/  LDC R5, c[0x0][0x244] ;  /* 0x00009100ff057b82 */ /* 0x000ea20000000800 */
[----:B------:R-:W-:Y:S06]  /*41a0*/  USEL UR40, UR21, 0x2000, !UP0 ;  /* 0x0000200015287887 */ /* 0x000fec000c000000 */
[----:B------:R-:W-:Y:S02]  /*41b0*/  VIADD R186, R186, UR40 ;  /* 0x00000028baba7c36 */ /* 0x000fe40008000000 */
[----:B------:R-:W-:Y:S02]  /*41c0*/  VIADD R151, R151, UR40 ;  /* 0x0000002897977c36 */ /* 0x000fe40008000000 */
[----:B-1----:R-:W-:Y:S05]  /*41d0*/  IMAD.U32 R17, R7, -0x80, RZ ;  /* 0xffffff8007117824 */ /* 0x002fea00078e00ff */
[C---:B------:R-:W-:Y:S04]  /*41e0*/  LEA R192, P0, R17.reuse, R192, 0x1 ;  /* 0x000000c011c07211 */ /* 0x040fe800078008ff */
[----:B------:R-:W-:Y:S02]  /*41f0*/  LEA.HI.X.SX32 R193, R17, R193, 0x1, P0 ;  /* 0x000000c111c17211 */ /* 0x000fe400000f0eff */
[C---:B------:R-:W-:Y:S03]  /*4200*/  LEA R100, P0, R7.reuse, R192, 0x7 ;  /* 0x000000c007647211 */ /* 0x040fe600078038ff */
[----:B------:R-:W-:Y:S01]  /*4210*/  @!PT LDS RZ, [RZ] ;  /* 0x00000000fffff984 */ /* 0x000fe20000000800 */
[----:B------:R-:W-:Y:S01]  /*4220*/  @!PT LDS RZ, [RZ] ;  /* 0x00000000fffff984 */ /* 0x000fe20000000800 */
[----:B------:R-:W-:Y:S01]  /*4230*/  @!PT LDS RZ, [RZ] ;  /* 0x00000000fffff984 */ /* 0x000fe20000000800 */
[----:B------:R1:W-:Y:S01]  /*4240*/  LDGSTS.E.BYPASS.LTC128B.128 [R186], desc[UR36][R192.64] ;  /* 0x00000000c0ba7fae */ /* 0x0003e2000b901d64 */
[----:B--2---:R-:W-:Y:S05]  /*4250*/  LEA.HI.X R101, R7, R193, R5, 0x7, P0 ;  /* 0x000000c107657211 */ /* 0x004fea00000f3c05 */
[----:B------:R1:W-:Y:S04]  /*4260*/  LDGSTS.E.BYPASS.LTC128B.128 [R186+0x1000], desc[UR36][R100.64] ;  /* 0x0100000064ba7fae */ /* 0x0003e8000b901d64 */
[----:B------:R-:W0:Y:S02]  /*4270*/  LDGDEPBAR ;  /* 0x00000000000079af */ /* 0x000e240000000000 */
.L_x_50:
[----:B------:R-:W-:Y:S01]  /*4280*/  STS [R164+0x8000], R4 ;  /* 0x00800004a4007388 */ /* 0x000fe20000000800 */
[----:B------:R-:W-:Y:S01]  /*4290*/  FMUL.FTZ R21, R194, R21 ;  /* 0x00000015c2157220 */ /* 0x000fe20000410000 */
[----:B------:R-:W-:Y:S01]  /*42a0*/  FMUL.FTZ R6, R187, R6 ;  /* 0x00000006bb067220 */ /* 0x000fe20000410000 */
[C---:B------:R-:W-:Y:S01]  /*42b0*/  FADD.FTZ R19, -R234.reuse, R19 ;  /* 0x00000013ea137221 */ /* 0x040fe20000010100 */
[----:B------:R-:W-:Y:S01]  /*42c0*/  FADD.FTZ R18, -R234, R18 ;  /* 0x00000012ea127221 */ /* 0x000fe20000010100 */
[----:B-----5:R-:W-:Y:S01]  /*42d0*/  FADD.FTZ R9, -R237, R9 ;  /* 0x00000009ed097221 */ /* 0x020fe20000010100 */
[----:B------:R-:W-:Y:S01]  /*42e0*/  FADD.FTZ R11, -R236, R11 ;  /* 0x0000000bec0b7221 */ /* 0x000fe20000010100 */
[----:B------:R-:W-:Y:S01]  /*42f0*/  FMUL.FTZ R19, R204, R19 ;  /* 0x00000013cc137220 */ /* 0x000fe20000410000 */
[----:B------:R-:W-:Y:S01]  /*4300*/  FMUL.FTZ R18, R203, R18 ;  /* 0x00000012cb127220 */ /* 0x000fe20000410000 */
[----:B------:R-:W-:Y:S01]  /*4310*/  FADD.FTZ R8, -R237, R8 ;  /* 0x00000008ed087221 */ /* 0x000fe20000010100 */
[----:B------:R-:W-:Y:S01]  /*4320*/  FADD.FTZ R10, -R236, R10 ;  /* 0x0000000aec0a7221 */ /* 0x000fe20000010100 */
[----:B------:R-:W-:Y:S01]  /*4330*/  F2FP.F16.F32.PACK_AB R6, R21, R6 ;  /* 0x000000061506723e */ /* 0x000fe200000000ff */
[----:B------:R-:W-:Y:S01]  /*4340*/  FMUL.FTZ R9, R196, R9 ;  /* 0x00000009c4097220 */ /* 0x000fe20000410000 */
[----:B------:R-:W-:Y:S01]  /*4350*/  FMUL.FTZ R11, R198, R11 ;  /* 0x0000000bc60b7220 */ /* 0x000fe20000410000 */
[----:B------:R-:W-:Y:S01]  /*4360*/  FADD.FTZ R13, -R237, R13 ;  /* 0x0000000ded0d7221 */ /* 0x000fe20000010100 */
[----:B------:R-:W-:Y:S01]  /*4370*/  FMUL.FTZ R8, R195, R8 ;  /* 0x00000008c3087220 */ /* 0x000fe20000410000 */
[----:B------:R-:W-:Y:S01]  /*4380*/  STS [R164+0x8400], R6 ;  /* 0x00840006a4007388 */ /* 0x000fe20000000800 */
[----:B------:R-:W-:Y:S01]  /*4390*/  FMUL.FTZ R10, R197, R10 ;  /* 0x0000000ac50a7220 */ /* 0x000fe20000410000 */
[C---:B------:R-:W-:Y:S01]  /*43a0*/  FADD.FTZ R15, -R236.reuse, R15 ;  /* 0x0000000fec0f7221 */ /* 0x040fe20000010100 */
[----:B------:R-:W-:Y:S01]  /*43b0*/  FADD.FTZ R12, -R237, R12 ;  /* 0x0000000ced0c7221 */ /* 0x000fe20000010100 */
[----:B------:R-:W-:Y:S01]  /*43c0*/  STS [R167+0x8000], R16 ;  /* 0x00800010a7007388 */ /* 0x000fe20000000800 */
        /* <DEDUP_REMOVED lines=8> */
[----:B------:R-:W-:Y:S01]  /*4450*/  FADD.FTZ R22, -R234, R22 ;  /* 0x00000016ea167221 */ /* 0x000fe20000010100 */
[----:B------:R-:W-:Y:S01]  /*4460*/  F2FP.F16.F32.PACK_AB R8, R9, R8 ;  /* 0x000000080908723e */ /* 0x000fe200000000ff */
[----:B------:R-:W-:Y:S01]  /*4470*/  FMUL.FTZ R23, R208, R23 ;  /* 0x00000017d0177220 */ /* 0x000fe20000410000 */
[----:B------:R-:W-:Y:S01]  /*4480*/  F2FP.F16.F32.PACK_AB R10, R11, R10 ;  /* 0x0000000a0b0a723e */ /* 0x000fe200000000ff */
[----:B------:R-:W-:Y:S01]  /*4490*/  FMUL.FTZ R22, R207, R22 ;  /* 0x00000016cf167220 */ /* 0x000fe20000410000 */
[C---:B------:R-:W-:Y:S01]  /*44a0*/  FADD.FTZ R34, -R234.reuse, R34 ;  /* 0x00000022ea227221 */ /* 0x040fe20000010100 */
[----:B------:R-:W-:Y:S01]  /*44b0*/  STS [R164+0xa000], R8 ;  /* 0x00a00008a4007388 */ /* 0x000fe20000000800 */
[----:B------:R-:W-:Y:S01]  /*44c0*/  FADD.FTZ R35, -R234, R35 ;  /* 0x00000023ea237221 */ /* 0x000fe20000010100 */
[----:B------:R-:W-:Y:S01]  /*44d0*/  F2FP.F16.F32.PACK_AB R12, R13, R12 ;  /* 0x0000000c0d0c723e */ /* 0x000fe200000000ff */
[----:B------:R-:W-:Y:S01]  /*44e0*/  FADD.FTZ R25, -R237, R25 ;  /* 0x00000019ed197221 */ /* 0x000fe20000010100 */
[----:B------:R-:W-:Y:S01]  /*44f0*/  STS [R164+0xa400], R10 ;  /* 0x00a4000aa4007388 */ /* 0x000fe20000000800 */
[----:B------:R-:W-:Y:S01]  /*4500*/  F2FP.F16.F32.PACK_AB R14, R15, R14 ;  /* 0x0000000e0f0e723e */ /* 0x000fe200000000ff */
[----:B------:R-:W-:Y:S01]  /*4510*/  FADD.FTZ R27, -R236, R27 ;  /* 0x0000001bec1b7221 */ /* 0x000fe20000010100 */
[----:B------:R-:W-:Y:S01]  /*4520*/  FMUL.FTZ R34, R219, R34 ;  /* 0x00000022db227220 */ /* 0x000fe20000410000 */
[----:B------:R-:W-:Y:S01]  /*4530*/  STS [R167+0xa000], R12 ;  /* 0x00a0000ca7007388 */ /* 0x000fe20000000800 */
[----:B------:R-:W-:Y:S01]  /*4540*/  FMUL.FTZ R35, R220, R35 ;  /* 0x00000023dc237220 */ /* 0x000fe20000410000 */
[----:B------:R-:W-:Y:S01]  /*4550*/  FADD.FTZ R24, -R237, R24 ;  /* 0x00000018ed187221 */ /* 0x000fe20000010100 */
[----:B------:R-:W-:Y:S01]  /*4560*/  FADD.FTZ R26, -R236, R26 ;  /* 0x0000001aec1a7221 */ /* 0x000fe20000010100 */
[----:B------:R-:W-:Y:S01]  /*4570*/  STS [R167+0xa400], R14 ;  /* 0x00a4000ea7007388 */ /* 0x000fe20000000800 */
[----:B------:R-:W-:Y:S01]  /*4580*/  F2FP.F16.F32.PACK_AB R22, R23, R22 ;  /* 0x000000161716723e */ /* 0x000fe200000000ff */
[----:B------:R-:W-:Y:S01]  /*4590*/  FMUL.FTZ R25, R210, R25 ;  /* 0x00000019d2197220 */ /* 0x000fe20000410000 */
[----:B------:R-:W-:Y:S01]  /*45a0*/  FMUL.FTZ R27, R212, R27 ;  /* 0x0000001bd41b7220 */ /* 0x000fe20000410000 */
[----:B------:R-:W-:Y:S01]  /*45b0*/  STS [R166+0x8000], R20 ;  /* 0x00800014a6007388 */ /* 0x000fe20000000800 */
[----:B------:R-:W-:Y:S01]  /*45c0*/  FMUL.FTZ R24, R209, R24 ;  /* 0x00000018d1187220 */ /* 0x000fe20000410000 */
[----:B------:R-:W-:Y:S01]  /*45d0*/  FMUL.FTZ R26, R211, R26 ;  /* 0x0000001ad31a7220 */ /* 0x000fe20000410000 */
[C---:B------:R-:W-:Y:S01]  /*45e0*/  FADD.FTZ R28, -R237.reuse, R28 ;  /* 0x0000001ced1c7221 */ /* 0x040fe20000010100 */
[----:B------:R-:W-:Y:S01]  /*45f0*/  STS [R166+0x8400], R22 ;  /* 0x00840016a6007388 */ /* 0x000fe20000000800 */
[----:B------:R-:W-:Y:S01]  /*4600*/  FADD.FTZ R29, -R237, R29 ;  /* 0x0000001ded1d7221 */ /* 0x000fe20000010100 */
[C---:B------:R-:W-:Y:S01]  /*4610*/  FADD.FTZ R30, -R236.reuse, R30 ;  /* 0x0000001eec1e7221 */ /* 0x040fe20000010100 */
[----:B------:R-:W-:Y:S01]  /*4620*/  FADD.FTZ R31, -R236, R31 ;  /* 0x0000001fec1f7221 */ /* 0x000fe20000010100 */
[----:B------:R-:W-:Y:S01]  /*4630*/  STS [R173+0x8000], R32 ;  /* 0x00800020ad007388 */ /* 0x000fe20000000800 */
[----:B------:R-:W-:Y:S01]  /*4640*/  F2FP.F16.F32.PACK_AB R34, R35, R34 ;  /* 0x000000222322723e */ /* 0x000fe200000000ff */
[----:B------:R-:W-:Y:S01]  /*4650*/  FMUL.FTZ R28, R213, R28 ;  /* 0x0000001cd51c7220 */ /* 0x000fe20000410000 */
[----:B------:R-:W-:Y:S01]  /*4660*/  FMUL.FTZ R29, R214, R29 ;  /* 0x0000001dd61d7220 */ /* 0x000fe20000410000 */
[----:B------:R-:W-:Y:S01]  /*4670*/  FMUL.FTZ R30, R215, R30 ;  /* 0x0000001ed71e7220 */ /* 0x000fe20000410000 */
[----:B------:R-:W-:Y:S01]  /*4680*/  FMUL.FTZ R31, R216, R31 ;  /* 0x0000001fd81f7220 */ /* 0x000fe20000410000 */
[----:B------:R-:W-:Y:S01]  /*4690*/  STS [R173+0x8400], R34 ;  /* 0x00840022ad007388 */ /* 0x000fe20000000800 */
[C---:B------:R-:W-:Y:S01]  /*46a0*/  FADD.FTZ R38, -R234.reuse, R38 ;  /* 0x00000026ea267221 */ /* 0x040fe20000010100 */
[C---:B------:R-:W-:Y:S01]  /*46b0*/  FADD.FTZ R39, -R234.reuse, R39 ;  /* 0x00000027ea277221 */ /* 0x040fe20000010100 */
[----:B------:R-:W-:Y:S01]  /*46c0*/  F2FP.F16.F32.PACK_AB R24, R25, R24 ;  /* 0x000000181918723e */ /* 0x000fe200000000ff */
[----:B------:R-:W-:Y:S01]  /*46d0*/  FADD.FTZ R50, -R234, R50 ;  /* 0x00000032ea327221 */ /* 0x000fe20000010100 */
[----:B------:R-:W-:Y:S01]  /*46e0*/  F2FP.F16.F32.PACK_AB R26, R27, R26 ;  /* 0x0000001a1b1a723e */ /* 0x000fe200000000ff */
[----:B------:R-:W-:Y:S01]  /*46f0*/  FMUL.FTZ R38, R223, R38 ;  /* 0x00000026df267220 */ /* 0x000fe20000410000 */
[----:B------:R-:W-:Y:S01]  /*4700*/  FMUL.FTZ R39, R224, R39 ;  /* 0x00000027e0277220 */ /* 0x000fe20000410000 */
[----:B------:R-:W-:Y:S01]  /*4710*/  FADD.FTZ R51, -R234, R51 ;  /* 0x00000033ea337221 */ /* 0x000fe20000010100 */
[----:B------:R-:W-:Y:S01]  /*4720*/  F2FP.F16.F32.PACK_AB R28, R29, R28 ;  /* 0x0000001c1d1c723e */ /* 0x000fe200000000ff */
[----:B------:R-:W-:Y:S01]  /*4730*/  STS [R166+0xa000], R24 ;  /* 0x00a00018a6007388 */ /* 0x000fe20000000800 */
[----:B------:R-:W-:Y:S01]  /*4740*/  F2FP.F16.F32.PACK_AB R30, R31, R30 ;  /* 0x0000001e1f1e723e */ /* 0x000fe200000000ff */
        /* <DEDUP_REMOVED lines=57> */
[----:B------:R2:W-:Y:S01]  /*4ae0*/  STS [R169+0x8000], R52 ;  /* 0x00800034a9007388 */ /* 0x0005e20000000800 */
[----:B------:R-:W-:Y:S01]  /*4af0*/  FMUL.FTZ R60, R245, R60 ;  /* 0x0000003cf53c7220 */ /* 0x000fe20000410000 */
[----:B------:R-:W-:Y:S01]  /*4b00*/  FMUL.FTZ R61, R246, R61 ;  /* 0x0000003df63d7220 */ /* 0x000fe20000410000 */
[----:B------:R-:W-:Y:S01]  /*4b10*/  FMUL.FTZ R62, R251, R62 ;  /* 0x0000003efb3e7220 */ /* 0x000fe20000410000 */
[----:B------:R-:W-:Y:S01]  /*4b20*/  STS [R169+0x8400], R54 ;  /* 0x00840036a9007388 */ /* 0x000fe20000000800 */
[----:B------:R-:W-:Y:S01]  /*4b30*/  FMUL.FTZ R63, R252, R63 ;  /* 0x0000003ffc3f7220 */ /* 0x000fe20000410000 */
[----:B------:R-:W-:Y:S02]  /*4b40*/  F2FP.F16.F32.PACK_AB R56, R57, R56 ;  /* 0x000000383938723e */ /* 0x000fe400000000ff */
[----:B------:R-:W-:Y:S01]  /*4b50*/  F2FP.F16.F32.PACK_AB R58, R59, R58 ;  /* 0x0000003a3b3a723e */ /* 0x000fe200000000ff */
[----:B------:R-:W-:Y:S01]  /*4b60*/  STS [R168+0x8000], R64 ;  /* 0x00800040a8007388 */ /* 0x000fe20000000800 */
[----:B------:R-:W-:Y:S02]  /*4b70*/  F2FP.F16.F32.PACK_AB R60, R61, R60 ;  /* 0x0000003c3d3c723e */ /* 0x000fe400000000ff */
[----:B------:R-:W-:Y:S01]  /*4b80*/  F2FP.F16.F32.PACK_AB R62, R63, R62 ;  /* 0x0000003e3f3e723e */ /* 0x000fe200000000ff */
[----:B------:R-:W-:Y:S04]  /*4b90*/  STS [R168+0x8400], R66 ;  /* 0x00840042a8007388 */ /* 0x000fe80000000800 */
[----:B------:R-:W-:Y:S04]  /*4ba0*/  STS [R169+0xa000], R56 ;  /* 0x00a00038a9007388 */ /* 0x000fe80000000800 */
[----:B------:R-:W-:Y:S04]  /*4bb0*/  STS [R169+0xa400], R58 ;  /* 0x00a4003aa9007388 */ /* 0x000fe80000000800 */
[----:B------:R-:W-:Y:S01]  /*4bc0*/  STS [R168+0xa000], R60 ;  /* 0x00a0003ca8007388 */ /* 0x000fe20000000800 */
[----:B--2---:R-:W-:Y:S03]  /*4bd0*/  LEA R52, R158, UR5, 0x1 ;  /* 0x000000059e347c11 */ /* 0x004fe6000f8e08ff */
[----:B------:R-:W-:Y:S01]  /*4be0*/  STS [R168+0xa400], R62 ;  /* 0x00a4003ea8007388 */ /* 0x000fe20000000800 */
[----:B------:R-:W-:Y:S06]  /*4bf0*/  BAR.SYNC.DEFER_BLOCKING 0x0 ;  /* 0x0000000000007b1d */ /* 0x000fec0000010000 */
[----:B------:R-:W-:Y:S04]  /*4c00*/  LDSM.16.MT88.4 R4, [R156+0x10000] ;  /* 0x010000009c04783b */ /* 0x000fe80000004200 */
[----:B------:R-:W2:Y:S04]  /*4c10*/  LDSM.16.MT88.4 R8, [R52+0x4000] ;  /* 0x004000003408783b */ /* 0x000ea80000004200 */
[----:B------:R-:W3:Y:S04]  /*4c20*/  LDSM.16.MT88.4 R12, [R156+0x14000] ;  /* 0x014000009c0c783b */ /* 0x000ee80000004200 */
[----:B------:R-:W-:Y:S04]  /*4c30*/  LDSM.16.MT88.4 R16, [R156+0x10800] ;  /* 0x010800009c10783b */ /* 0x000fe80000004200 */
[----:B------:R-:W4:Y:S04]  /*4c40*/  LDSM.16.MT88.4 R20, [R52+0x4400] ;  /* 0x004400003414783b */ /* 0x000f280000004200 */
[----:B------:R-:W1:Y:S01]  /*4c50*/  LDSM.16.MT88.4 R24, [R156+0x14800] ;  /* 0x014800009c18783b */ /* 0x000e620000004200 */
[-C--:B--2---:R-:W-:Y:S06]  /*4c60*/  HMMA.16816.F32 R68, R4, R8.reuse, R68 ;  /* 0x000000080444723c */ /* 0x084fec0000001844 */
[C---:B---3--:R-:W-:Y:S06]  /*4c70*/  HMMA.16816.F32 R72, R12.reuse, R8, R72 ;  /* 0x000000080c48723c */ /* 0x048fec0000001848 */
[-C--:B------:R-:W-:Y:S01]  /*4c80*/  HMMA.16816.F32 R76, R12, R10.reuse, R76 ;  /* 0x0000000a0c4c723c */ /* 0x080fe2000000184c */
[----:B------:R-:W-:Y:S05]  /*4c90*/  LDSM.16.MT88.4 R12, [R156+0x15000] ;  /* 0x015000009c0c783b */ /* 0x000fea0000004200 */
[----:B------:R-:W-:Y:S01]  /*4ca0*/  HMMA.16816.F32 R80, R4, R10, R80 ;  /* 0x0000000a0450723c */ /* 0x000fe20000001850 */
[----:B------:R-:W-:Y:S04]  /*4cb0*/  LDSM.16.MT88.4 R4, [R156+0x11000] ;  /* 0x011000009c04783b */ /* 0x000fe80000004200 */
[----:B------:R-:W2:Y:S01]  /*4cc0*/  LDSM.16.MT88.4 R8, [R52+0x4800] ;  /* 0x004800003408783b */ /* 0x000ea20000004200 */
[-C--:B----4-:R-:W-:Y:S06]  /*4cd0*/  HMMA.16816.F32 R68, R16, R20.reuse, R68 ;  /* 0x000000141044723c */ /* 0x090fec0000001844 */
[C---:B-1----:R-:W-:Y:S06]  /*4ce0*/  HMMA.16816.F32 R72, R24.reuse, R20, R72 ;  /* 0x000000141848723c */ /* 0x042fec0000001848 */
        /* <DEDUP_REMOVED lines=33> */
[----:B------:R-:W-:Y:S01]  /*4f00*/  BAR.SYNC.DEFER_BLOCKING 0x0 ;  /* 0x0000000000007b1d */ /* 0x000fe20000010000 */
[-C--:B--2---:R-:W-:Y:S06]  /*4f10*/  HMMA.16816.F32 R68, R4, R8.reuse, R68 ;  /* 0x000000080444723c */ /* 0x084fec0000001844 */
[C---:B------:R-:W-:Y:S06]  /*4f20*/  HMMA.16816.F32 R72, R12.reuse, R8, R72 ;  /* 0x000000080c48723c */ /* 0x040fec0000001848 */
[-C--:B------:R-:W-:Y:S06]  /*4f30*/  HMMA.16816.F32 R76, R12, R10.reuse, R76 ;  /* 0x0000000a0c4c723c */ /* 0x080fec000000184c */
[----:B------:R-:W-:Y:S06]  /*4f40*/  HMMA.16816.F32 R80, R4, R10, R80 ;  /* 0x0000000a0450723c */ /* 0x000fec0000001850 */
[-C--:B-1----:R-:W-:Y:S05]  /*4f50*/  HMMA.16816.F32 R68, R16, R20.reuse, R68 ;  /* 0x000000141044723c */ /* 0x082fea0000001844 */
[----:B------:R-:W-:Y:S01]  /*4f60*/  IMAD R4, R181, UR43, RZ ;  /* 0x0000002bb5047c24 */ /* 0x000fe2000f8e02ff */
[C---:B------:R-:W-:Y:S05]  /*4f70*/  HMMA.16816.F32 R72, R24.reuse, R20, R72 ;  /* 0x000000141848723c */ /* 0x040fea0000001848 */
[----:B------:R-:W-:Y:S01]  /*4f80*/  LEA R4, -R4, RZ, 0x7 ;  /* 0x000000ff04047211 */ /* 0x000fe200078e39ff */
[-C--:B------:R-:W-:Y:S05]  /*4f90*/  HMMA.16816.F32 R76, R24, R22.reuse, R76 ;  /* 0x00000016184c723c */ /* 0x080fea000000184c */
[C---:B------:R-:W-:Y:S01]  /*4fa0*/  LEA R188, P0, R4.reuse, R188, 0x2 ;  /* 0x000000bc04bc7211 */ /* 0x040fe200078010ff */
[----:B------:R-:W-:Y:S05]  /*4fb0*/  HMMA.16816.F32 R80, R16, R22, R80 ;  /* 0x000000161050723c */ /* 0x000fea0000001850 */
[----:B------:R-:W-:Y:S01]  /*4fc0*/  LEA.HI.X.SX32 R189, R4, R189, 0x2, P0 ;  /* 0x000000bd04bd7211 */ /* 0x000fe200000f16ff */
[----:B------:R-:W-:Y:S07]  /*4fd0*/  @!UPT UIADD3 URZ, URZ, URZ, URZ ;  /* 0x0000003f3f3ff290 */ /* 0x000fee000fffe03f */
[----:B------:R-:W-:Y:S11]  /*4fe0*/  @!P2 BRA `(.L_x_51) ;  /* 0x000000000038a947 */ /* 0x000ff60003800000 */
[----:B------:R-:W1:Y:S08]  /*4ff0*/  LDC R5, c[0x0][0x420] ;  /* 0x00010800ff057b82 */ /* 0x000e700000000800 */
[----:B------:R-:W2:Y:S01]  /*5000*/  LDC R4, c[0x0][0x424] ;  /* 0x00010900ff047b82 */ /* 0x000ea20000000800 */
[C---:B-1----:R-:W-:Y:S05]  /*5010*/  IMAD.U32 R6, R5.reuse, -0x80, RZ ;  /* 0xffffff8005067824 */ /* 0x042fea00078e00ff */
[C---:B------:R-:W-:Y:S04]  /*5020*/  LEA R190, P0, R6.reuse, R190, 0x1 ;  /* 0x000000be06be7211 */ /* 0x040fe800078008ff */
[----:B------:R-:W-:Y:S02]  /*5030*/  LEA.HI.X.SX32 R191, R6, R191, 0x1, P0 ;  /* 0x000000bf06bf7211 */ /* 0x000fe400000f0eff */
[C---:B------:R-:W-:Y:S02]  /*5040*/  LEA R8, P0, R5.reuse, R190, 0x7 ;  /* 0x000000be05087211 */ /* 0x040fe400078038ff */
[----:B------:R-:W-:Y:S02]  /*5050*/  LEA R6, R162, UR5, 0x1 ;  /* 0x00000005a2067c11 */ /* 0x000fe4000f8e08ff */
[----:B--2---:R-:W-:Y:S03]  /*5060*/  LEA.HI.X R9, R5, R191, R4, 0x7, P0 ;  /* 0x000000bf05097211 */ /* 0x004fe600000f3c04 */
[----:B------:R-:W-:Y:S01]  /*5070*/  @!PT LDS RZ, [RZ] ;  /* 0x00000000fffff984 */ /* 0x000fe20000000800 */
[----:B------:R-:W-:Y:S01]  /*5080*/  @!PT LDS RZ, [RZ] ;  /* 0x00000000fffff984 */ /* 0x000fe20000000800 */
[----:B------:R-:W-:Y:S01]  /*5090*/  @!PT LDS RZ, [RZ] ;  /* 0x00000000fffff984 */ /* 0x000fe20000000800 */
[----:B------:R1:W-:Y:S04]  /*50a0*/  LDGSTS.E.BYPASS.LTC128B.128 [R6+0x4000], desc[UR36][R190.64] ;  /* 0x04000000be067fae */ /* 0x0003e8000b901d64 */
[----:B------:R1:W-:Y:S04]  /*50b0*/  LDGSTS.E.BYPASS.LTC128B.128 [R6+0x5000], desc[UR36][R8.64] ;  /* 0x0500000008067fae */ /* 0x0003e8000b901d64 */
[----:B------:R-:W0:Y:S02]  /*50c0*/  LDGDEPBAR ;  /* 0x00000000000079af */ /* 0x000e240000000000 */
.L_x_51:
[----:B------:R-:W-:Y:S01]  /*50d0*/  LDSM.16.M88.4 R16, [R155] ;  /* 0x000000009b10783b */ /* 0x000fe20000000200 */
[----:B------:R-:W-:Y:S02]  /*50e0*/  ULOP3.LUT UR40, UR41, 0x1, URZ, 0xc0, !UPT ;  /* 0x0000000129287892 */ /* 0x000fe4000f8ec03f */
[----:B------:R-:W-:Y:S01]  /*50f0*/  UISETP.GT.AND UP2, UPT, UR41, UR6, UPT ;  /* 0x000000062900728c */ /* 0x000fe2000bf44270 */
[----:B------:R-:W1:Y:S01]  /*5100*/  LDSM.16.MT88.4 R20, [R52+0x6000] ;  /* 0x006000003414783b */ /* 0x000e620000004200 */
[----:B------:R-:W-:Y:S02]  /*5110*/  UISETP.NE.U32.AND UP0, UPT, UR40, 0x1, UPT ;  /* 0x000000012800788c */ /* 0x000fe4000bf05070 */
[----:B------:R-:W-:Y:S01]  /*5120*/  UIADD3 UR41, UR41, -0x1, URZ ;  /* 0xffffffff29297890 */ /* 0x000fe2000fffe03f */
[----:B------:R-:W2:Y:S04]  /*5130*/  LDSM.16.M88.4 R12, [R155+0x2000] ;  /* 0x002000009b0c783b */ /* 0x000ea80000000200 */
[----:B------:R-:W-:Y:S04]  /*5140*/  LDSM.16.M88.4 R24, [R154] ;  /* 0x000000009a18783b */ /* 0x000fe80000000200 */
[----:B------:R-:W3:Y:S04]  /*5150*/  LDSM.16.MT88.4 R28, [R52+0x6400] ;  /* 0x00640000341c783b */ /* 0x000ee80000004200 */
[----:B------:R-:W4:Y:S04]  /*5160*/  LDSM.16.M88.4 R32, [R148] ;  /* 0x000000009420783b */ /* 0x000f280000000200 */
[----:B------:R-:W-:Y:S04]  /*5170*/  LDSM.16.M88.4 R36, [R153] ;  /* 0x000000009924783b */ /* 0x000fe80000000200 */
[----:B------:R-:W4:Y:S04]  /*5180*/  LDSM.16.MT88.4 R40, [R52+0x6800] ;  /* 0x006800003428783b */ /* 0x000f280000004200 */
[----:B------:R-:W4:Y:S04]  /*5190*/  LDSM.16.M88.4 R44, [R153+0x2000] ;  /* 0x00200000992c783b */ /* 0x000f280000000200 */
[----:B------:R-:W-:Y:S01]  /*51a0*/  LDSM.16.MT88.4 R48, [R52+0x6c00] ;  /* 0x006c00003430783b */ /* 0x000fe20000004200 */
[-C--:B-1----:R-:W-:Y:S06]  /*51b0*/  HMMA.16816.F32 R4, R16, R20.reuse, RZ ;  /* 0x000000141004723c */ /* 0x082fec00000018ff */
[C---:B--2---:R-:W-:Y:S06]  /*51c0*/  HMMA.16816.F32 R8, R12.reuse, R20, RZ ;  /* 0x000000140c08723c */ /* 0x044fec00000018ff */
        /* <DEDUP_REMOVED lines=29> */
[----:B------:R-:W-:Y:S04]  /*53a0*/  LDSM.16.MT88.4 R28, [R52+0x7c00] ;  /* 0x007c0000341c783b */ /* 0x000fe80000004200 */
[----:B------:R-:W4:Y:S01]  /*53b0*/  LDSM.16.M88.4 R24, [R3+0x4000] ;  /* 0x004000000318783b */ /* 0x000f220000000200 */
[-C--:B------:R-:W-:Y:S06]  /*53c0*/  HMMA.16816.F32 R4, R36, R40.reuse, R4 ;  /* 0x000000282404723c */ /* 0x080fec0000001804 */
[C---:B-1----:R-:W-:Y:S06]  /*53d0*/  HMMA.16816.F32 R8, R32.reuse, R40, R8 ;  /* 0x000000282008723c */ /* 0x042fec0000001808 */
[-C--:B------:R-:W-:Y:S01]  /*53e0*/  HMMA.16816.F32 R12, R32, R42.reuse, R12 ;  /* 0x0000002a200c723c */ /* 0x080fe2000000180c */
[----:B------:R-:W1:Y:S05]  /*53f0*/  LDSM.16.M88.4 R32, [R3+0x6000] ;  /* 0x006000000320783b */ /* 0x000e6a0000000200 */
[----:B------:R-:W-:Y:S06]  /*5400*/  HMMA.16816.F32 R16, R36, R42, R16 ;  /* 0x0000002a2410723c */ /* 0x000fec0000001810 */
[-C--:B--2---:R-:W-:Y:S06]  /*5410*/  HMMA.16816.F32 R4, R20, R48.reuse, R4 ;  /* 0x000000301404723c */ /* 0x084fec0000001804 */
[C---:B---3--:R-:W-:Y:S06]  /*5420*/  HMMA.16816.F32 R8, R44.reuse, R48, R8 ;  /* 0x000000302c08723c */ /* 0x048fec0000001808 */
[-C--:B------:R-:W-:Y:S06]  /*5430*/  HMMA.16816.F32 R12, R44, R50.reuse, R12 ;  /* 0x000000322c0c723c */ /* 0x080fec000000180c */
[----:B------:R-:W-:Y:S06]  /*5440*/  HMMA.16816.F32 R16, R20, R50, R16 ;  /* 0x000000321410723c */ /* 0x000fec0000001810 */
[-C--:B----4-:R-:W-:Y:S01]  /*5450*/  HMMA.16816.F32 R4, R24, R28.reuse, R4 ;  /* 0x0000001c1804723c */ /* 0x090fe20000001804 */
[----:B------:R-:W-:Y:S04]  /*5460*/  IMAD.U32 R20, RZ, RZ, UR42 ;  /* 0x0000002aff147e24 */ /* 0x000fe8000f8e00ff */
[----:B------:R-:W-:Y:S01]  /*5470*/  @P2 IADD3 R22, P0, R177, UR8, RZ ;  /* 0x00000008b1162c10 */ /* 0x000fe2000ff1e0ff */
[C---:B-1----:R-:W-:Y:S01]  /*5480*/  HMMA.16816.F32 R8, R32.reuse, R28, R8 ;  /* 0x0000001c2008723c */ /* 0x042fe20000001808 */
[----:B------:R-:W-:Y:S01]  /*5490*/  IMAD.U32 R21, RZ, RZ, UR39 ;  /* 0x00000027ff157e24 */ /* 0x000fe2000f8e00ff */
[----:B------:R-:W-:Y:S03]  /*54a0*/  @UP3 UIADD3 UR8, UP1, UR8, -0x200, URZ ;  /* 0xfffffe0008083890 */ /* 0x000fe6000ff3e03f */
[----:B------:R-:W-:Y:S01]  /*54b0*/  @P2 IADD3.X R23, R178, UR9, RZ, P0, !PT ;  /* 0x00000009b2172c10 */ /* 0x000fe200087fe4ff */
[-C--:B------:R-:W-:Y:S01]  /*54c0*/  HMMA.16816.F32 R12, R32, R30.reuse, R12 ;  /* 0x0000001e200c723c */ /* 0x080fe2000000180c */
[----:B------:R-:W-:Y:S01]  /*54d0*/  IMAD.U32 R28, RZ, RZ, UR42 ;  /* 0x0000002aff1c7e24 */ /* 0x000fe2000f8e00ff */
[----:B------:R-:W-:Y:S02]  /*54e0*/  @UP3 UIADD3.X UR9, UR9, -0x1, URZ, UP1, !UPT ;  /* 0xffffffff09093890 */ /* 0x000fe40008ffe43f */
[----:B------:R-:W5:Y:S02]  /*54f0*/  @P2 LDG.E R185, desc[UR36][R22.64] ;  /* 0x0000002416b92981 */ /* 0x000f64000c1e1900 */
[----:B------:R-:W-:Y:S02]  /*5500*/  HMMA.16816.F32 R16, R24, R30, R16 ;  /* 0x0000001e1810723c */ /* 0x000fe40000001810 */
[----:B------:R-:W5:Y:S03]  /*5510*/  @P2 LDG.E R184, desc[UR36][R22.64+0x20] ;  /* 0x0000202416b82981 */ /* 0x000f66000c1e1900 */
[-C--:B------:R-:W-:Y:S01]  /*5520*/  LEA R34, P1, R20, R188.reuse, 0x2 ;  /* 0x000000bc14227211 */ /* 0x080fe200078210ff */
[----:B------:R-:W5:Y:S01]  /*5530*/  @P2 LDG.E R183, desc[UR36][R22.64+0x100] ;  /* 0x0001002416b72981 */ /* 0x000f62000c1e1900 */
[----:B------:R-:W-:Y:S01]  /*5540*/  IMAD.U32 R20, RZ, RZ, UR39 ;  /* 0x00000027ff147e24 */ /* 0x000fe2000f8e00ff */
[-C--:B------:R-:W-:Y:S02]  /*5550*/  LEA R32, P0, R21, R188.reuse, 0x2 ;  /* 0x000000bc15207211 */ /* 0x080fe400078010ff */
[----:B------:R1:W5:Y:S01]  /*5560*/  @P2 LDG.E R182, desc[UR36][R22.64+0x120] ;  /* 0x0001202416b62981 */ /* 0x000362000c1e1900 */
[-C--:B------:R-:W-:Y:S01]  /*5570*/  LEA.HI.X.SX32 R35, R28, R189.reuse, 0x2, P1 ;  /* 0x000000bd1c237211 */ /* 0x080fe200008f16ff */
[----:B------:R-:W-:Y:S01]  /*5580*/  IMAD.U32 R21, RZ, RZ, UR35 ;  /* 0x00000023ff157e24 */ /* 0x000fe2000f8e00ff */
[-C--:B------:R-:W-:Y:S01]  /*5590*/  LEA.HI.X.SX32 R33, R20, R189.reuse, 0x2, P0 ;  /* 0x000000bd14217211 */ /* 0x080fe200000f16ff */
[----:B------:R2:W-:Y:S01]  /*55a0*/  REDG.E.ADD.F32.FTZ.RN.STRONG.GPU desc[UR36][R188.64], R4 ;  /* 0x00000004bc0079a6 */ /* 0x0005e2000c10f3a4 */
[----:B------:R-:W-:Y:S02]  /*55b0*/  IMAD.U32 R20, RZ, RZ, UR35 ;  /* 0x00000023ff147e24 */ /* 0x000fe4000f8e00ff */
[-C--:B------:R-:W-:Y:S01]  /*55c0*/  LEA R26, P2, R21, R188.reuse, 0x2 ;  /* 0x000000bc151a7211 */ /* 0x080fe200078410ff */
[----:B------:R3:W-:Y:S03]  /*55d0*/  REDG.E.ADD.F32.FTZ.RN.STRONG.GPU desc[UR36][R34.64], R5 ;  /* 0x00000005220079a6 */ /* 0x0007e6000c10f3a4 */
[-C--:B------:R-:W-:Y:S01]  /*55e0*/  LEA.HI.X.SX32 R27, R20, R189.reuse, 0x2, P2 ;  /* 0x000000bd141b7211 */ /* 0x080fe200010f16ff */
[----:B------:R4:W-:Y:S01]  /*55f0*/  REDG.E.ADD.F32.FTZ.RN.STRONG.GPU desc[UR36][R32.64], R6 ;  /* 0x00000006200079a6 */ /* 0x0009e2000c10f3a4 */
[----:B-1----:R-:W-:Y:S02]  /*5600*/  IMAD.U32 R22, RZ, RZ, UR38 ;  /* 0x00000026ff167e24 */ /* 0x002fe4000f8e00ff */
[----:B--2---:R-:W-:Y:S02]  /*5610*/  IMAD.U32 R4, RZ, RZ, UR38 ;  /* 0x00000026ff047e24 */ /* 0x004fe4000f8e00ff */
[----:B---3--:R-:W-:Y:S03]  /*5620*/  IMAD.U32 R5, RZ, RZ, UR33 ;  /* 0x00000021ff057e24 */ /* 0x008fe6000f8e00ff */
[-C--:B------:R-:W-:Y:S01]  /*5630*/  LEA R24, P0, R4, R188.reuse, 0x2 ;  /* 0x000000bc04187211 */ /* 0x080fe200078010ff */
[----:B------:R-:W-:Y:S02]  /*5640*/  IMAD.U32 R4, RZ, RZ, UR34 ;  /* 0x00000022ff047e24 */ /* 0x000fe4000f8e00ff */
[----:B----4-:R-:W-:Y:S01]  /*5650*/  IMAD.U32 R6, RZ, RZ, UR34 ;  /* 0x00000022ff067e24 */ /* 0x010fe2000f8e00ff */
[-C--:B------:R-:W-:Y:S02]  /*5660*/  LEA.HI.X.SX32 R25, R22, R189.reuse, 0x2, P0 ;  /* 0x000000bd16197211 */ /* 0x080fe400000f16ff */
[-C--:B------:R-:W-:Y:S01]  /*5670*/  LEA R22, P0, R5, R188.reuse, 0x2 ;  /* 0x000000bc05167211 */ /* 0x080fe200078010ff */
[----:B------:R-:W-:Y:S01]  /*5680*/  IMAD.U32 R5, RZ, RZ, UR29 ;  /* 0x0000001dff057e24 */ /* 0x000fe2000f8e00ff */
[-C--:B------:R-:W-:Y:S01]  /*5690*/  LEA R28, P1, R6, R188.reuse, 0x2 ;  /* 0x000000bc061c7211 */ /* 0x080fe200078210ff */
[----:B------:R1:W-:Y:S01]  /*56a0*/  REDG.E.ADD.F32.FTZ.RN.STRONG.GPU desc[UR36][R24.64], R7 ;  /* 0x00000007180079a6 */ /* 0x0003e2000c10f3a4 */
[----:B------:R-:W-:Y:S02]  /*56b0*/  IMAD.U32 R6, RZ, RZ, UR33 ;  /* 0x00000021ff067e24 */ /* 0x000fe4000f8e00ff */
[-C--:B------:R-:W-:Y:S01]  /*56c0*/  LEA.HI.X.SX32 R29, R4, R189.reuse, 0x2, P1 ;  /* 0x000000bd041d7211 */ /* 0x080fe200008f16ff */
[----:B------:R2:W-:Y:S01]  /*56d0*/  REDG.E.ADD.F32.FTZ.RN.STRONG.GPU desc[UR36][R26.64], R8 ;  /* 0x000000081a0079a6 */ /* 0x0005e2000c10f3a4 */
[----:B------:R-:W-:Y:S01]  /*56e0*/  IMAD.U32 R4, RZ, RZ, UR32 ;  /* 0x00000020ff047e24 */ /* 0x000fe2000f8e00ff */
[-C--:B------:R-:W-:Y:S01]  /*56f0*/  LEA.HI.X.SX32 R23, R6, R189.reuse, 0x2, P0 ;  /* 0x000000bd06177211 */ /* 0x080fe200000f16ff */
[----:B------:R-:W-:Y:S01]  /*5700*/  IMAD.U32 R6, RZ, RZ, UR30 ;  /* 0x0000001eff067e24 */ /* 0x000fe2000f8e00ff */
[----:B------:R3:W-:Y:S02]  /*5710*/  REDG.E.ADD.F32.FTZ.RN.STRONG.GPU desc[UR36][R28.64], R9 ;  /* 0x000000091c0079a6 */ /* 0x0007e4000c10f3a4 */
[-C--:B------:R-:W-:Y:S01]  /*5720*/  LEA R20, P0, R4, R188.reuse, 0x2 ;  /* 0x000000bc04147211 */ /* 0x080fe200078010ff */
[----:B------:R-:W-:Y:S01]  /*5730*/  IMAD.U32 R4, RZ, RZ, UR30 ;  /* 0x0000001eff047e24 */ /* 0x000fe2000f8e00ff */
[----:B------:R4:W-:Y:S04]  /*5740*/  REDG.E.ADD.F32.FTZ.RN.STRONG.GPU desc[UR36][R22.64], R10 ;  /* 0x0000000a160079a6 */ /* 0x0009e8000c10f3a4 */
[----:B------:R-:W-:Y:S01]  /*5750*/  LDSM.16.MT88.4 R28, [R152+0x800] ;  /* 0x00080000981c783b */ /* 0x000fe20000004200 */
[----:B-1----:R-:W-:Y:S02]  /*5760*/  IMAD.U32 R7, RZ, RZ, UR31 ;  /* 0x0000001fff077e24 */ /* 0x002fe4000f8e00ff */
[----:B--2---:R-:W-:Y:S02]  /*5770*/  IMAD.U32 R8, RZ, RZ, UR32 ;  /* 0x00000020ff087e24 */ /* 0x004fe4000f8e00ff */
[----:B---3--:R-:W-:Y:S03]  /*5780*/  IMAD.U32 R9, RZ, RZ, UR31 ;  /* 0x0000001fff097e24 */ /* 0x008fe6000f8e00ff */
[-C--:B------:R-:W-:Y:S02]  /*5790*/  LEA.HI.X.SX32 R21, R8, R189.reuse, 0x2, P0 ;  /* 0x000000bd08157211 */ /* 0x080fe400000f16ff */
[-C--:B------:R-:W-:Y:S01]  /*57a0*/  LEA R8, P1, R6, R188.reuse, 0x2 ;  /* 0x000000bc06087211 */ /* 0x080fe200078210ff */
[----:B----4-:R-:W-:Y:S01]  /*57b0*/  IMAD.U32 R10, RZ, RZ, UR26 ;  /* 0x0000001aff0a7e24 */ /* 0x010fe2000f8e00ff */
[-C--:B------:R-:W-:Y:S01]  /*57c0*/  LEA R22, P2, R7, R188.reuse, 0x2 ;  /* 0x000000bc07167211 */ /* 0x080fe200078410ff */
[----:B------:R1:W-:Y:S01]  /*57d0*/  REDG.E.ADD.F32.FTZ.RN.STRONG.GPU desc[UR36][R20.64], R11 ;  /* 0x0000000b140079a6 */ /* 0x0003e2000c10f3a4 */
[----:B------:R-:W-:Y:S01]  /*57e0*/  IMAD.U32 R7, RZ, RZ, UR29 ;  /* 0x0000001dff077e24 */ /* 0x000fe2000f8e00ff */
[-C--:B------:R-:W-:Y:S01]  /*57f0*/  LEA R6, P0, R5, R188.reuse, 0x2 ;  /* 0x000000bc05067211 */ /* 0x080fe200078010ff */
[----:B------:R-:W-:Y:S01]  /*5800*/  IMAD.U32 R5, RZ, RZ, UR26 ;  /* 0x0000001aff057e24 */ /* 0x000fe2000f8e00ff */
[-C--:B------:R-:W-:Y:S02]  /*5810*/  LEA.HI.X.SX32 R23, R9, R189.reuse, 0x2, P2 ;  /* 0x000000bd09177211 */ /* 0x080fe400010f16ff */
[-C--:B------:R-:W-:Y:S01]  /*5820*/  LEA.HI.X.SX32 R9, R4, R189.reuse, 0x2, P1 ;  /* 0x000000bd04097211 */ /* 0x080fe200008f16ff */
[----:B------:R-:W-:Y:S01]  /*5830*/  IMAD.U32 R4, RZ, RZ, UR28 ;  /* 0x0000001cff047e24 */ /* 0x000fe2000f8e00ff */
[-C--:B------:R-:W-:Y:S01]  /*5840*/  LEA.HI.X.SX32 R7, R7, R189.reuse, 0x2, P0 ;  /* 0x000000bd07077211 */ /* 0x080fe200000f16ff */
[----:B------:R2:W-:Y:S04]  /*5850*/  REDG.E.ADD.F32.FTZ.RN.STRONG.GPU desc[UR36][R22.64], R16 ;  /* 0x00000010160079a6 */ /* 0x0005e8000c10f3a4 */
[----:B------:R3:W-:Y:S04]  /*5860*/  REDG.E.ADD.F32.FTZ.RN.STRONG.GPU desc[UR36][R8.64], R17 ;  /* 0x00000011080079a6 */ /* 0x0007e8000c10f3a4 */
[----:B------:R4:W-:Y:S01]  /*5870*/  REDG.E.ADD.F32.FTZ.RN.STRONG.GPU desc[UR36][R6.64], R18 ;  /* 0x00000012060079a6 */ /* 0x0009e2000c10f3a4 */
[----:B-1----:R-:W-:Y:S01]  /*5880*/  IMAD.U32 R11, RZ, RZ, UR28 ;  /* 0x0000001cff0b7e24 */ /* 0x002fe2000f8e00ff */
[-C--:B------:R-:W-:Y:S01]  /*5890*/  LEA R20, P0, R4, R188.reuse, 0x2 ;  /* 0x000000bc04147211 */ /* 0x080fe200078010ff */
[----:B------:R-:W-:Y:S03]  /*58a0*/  IMAD.U32 R4, RZ, RZ, UR46 ;  /* 0x0000002eff047e24 */ /* 0x000fe6000f8e00ff */
[-C--:B------:R-:W-:Y:S02]  /*58b0*/  LEA.HI.X.SX32 R21, R11, R189.reuse, 0x2, P0 ;  /* 0x000000bd0b157211 */ /* 0x080fe400000f16ff */
[-C--:B--2---:R-:W-:Y:S03]  /*58c0*/  LEA R22, P3, R5, R188.reuse, 0x2 ;  /* 0x000000bc05167211 */ /* 0x084fe600078610ff */
[----:B------:R1:W-:Y:S01]  /*58d0*/  REDG.E.ADD.F32.FTZ.RN.STRONG.GPU desc[UR36][R20.64], R19 ;  /* 0x00000013140079a6 */ /* 0x0003e2000c10f3a4 */
[----:B------:R-:W-:Y:S02]  /*58e0*/  IMAD.U32 R16, RZ, RZ, UR4 ;  /* 0x00000004ff107e24 */ /* 0x000fe4000f8e00ff */
[----:B---3--:R-:W-:Y:S01]  /*58f0*/  IMAD.U32 R9, RZ, RZ, UR23 ;  /* 0x00000017ff097e24 */ /* 0x008fe2000f8e00ff */
[-C--:B------:R-:W-:Y:S01]  /*5900*/  LEA.HI.X.SX32 R23, R10, R189.reuse, 0x2, P3 ;  /* 0x000000bd0a177211 */ /* 0x080fe200018f16ff */
[----:B------:R-:W-:Y:S02]  /*5910*/  IMAD.U32 R8, RZ, RZ, UR23 ;  /* 0x00000017ff087e24 */ /* 0x000fe4000f8e00ff */
[----:B----4-:R-:W-:Y:S01]  /*5920*/  IMAD.U32 R7, RZ, RZ, UR4 ;  /* 0x00000004ff077e24 */ /* 0x010fe2000f8e00ff */
[-C--:B------:R-:W-:Y:S01]  /*5930*/  LEA R18, P2, R9, R188.reuse, 0x2 ;  /* 0x000000bc09127211 */ /* 0x080fe200078410ff */
[----:B------:R-:W-:Y:S01]  /*5940*/  IMAD.U32 R6, RZ, RZ, UR46 ;  /* 0x0000002eff067e24 */ /* 0x000fe2000f8e00ff */
[----:B------:R-:W-:Y:S02]  /*5950*/  REDG.E.ADD.F32.FTZ.RN.STRONG.GPU desc[UR36][R22.64], R12 ;  /* 0x0000000c160079a6 */ /* 0x000fe4000c10f3a4 */
[-C--:B------:R-:W-:Y:S02]  /*5960*/  LEA R24, P1, R7, R188.reuse, 0x2 ;  /* 0x000000bc07187211 */ /* 0x080fe400078210ff */
[----:B------:R-:W-:Y:S01]  /*5970*/  LEA R6, P0, R6, R188, 0x2 ;  /* 0x000000bc06067211 */ /* 0x000fe200078010ff */
[----:B------:R-:W-:Y:S01]  /*5980*/  LDSM.16.MT88.4 R20, [R152+0x400] ;  /* 0x000400009814783b */ /* 0x000fe20000004200 */
[-C--:B------:R-:W-:Y:S02]  /*5990*/  LEA.HI.X.SX32 R25, R16, R189.reuse, 0x2, P1 ;  /* 0x000000bd10197211 */ /* 0x080fe400008f16ff */
[-C--:B------:R-:W-:Y:S02]  /*59a0*/  LEA.HI.X.SX32 R7, R4, R189.reuse, 0x2, P0 ;  /* 0x000000bd04077211 */ /* 0x080fe400000f16ff */
[----:B------:R-:W-:Y:S01]  /*59b0*/  PLOP3.LUT P1, PT, PT, PT, UP0, 0x80, 0x0 ;  /* 0x000000000000781c */ /* 0x000fe20003f2f008 */
[----:B------:R-:W-:Y:S01]  /*59c0*/  @UP3 UIADD3 UR22, UP0, UR22, -0x200, URZ ;  /* 0xfffffe0016163890 */ /* 0x000fe2000ff1e03f */
[----:B------:R-:W-:Y:S03]  /*59d0*/  PLOP3.LUT P0, PT, PT, PT, UP2, 0x80, 0x0 ;  /* 0x000000000000781c */ /* 0x000fe60003f0f028 */
[----:B------:R-:W-:Y:S01]  /*59e0*/  @UP3 UIADD3.X UR7, UR7, -0x1, URZ, UP0, !UPT ;  /* 0xffffffff07073890 */ /* 0x000fe200087fe43f */
[----:B-1----:R-:W-:Y:S02]  /*59f0*/  LEA.HI.X.SX32 R19, R8, R189, 0x2, P2 ;  /* 0x000000bd08137211 */ /* 0x002fe400010f16ff */
[----:B------:R-:W-:Y:S04]  /*5a00*/  LDSM.16.MT88.4 R8, [R152] ;  /* 0x000000009808783b */ /* 0x000fe80000004200 */
[----:B------:R-:W-:Y:S04]  /*5a10*/  REDG.E.ADD.F32.FTZ.RN.STRONG.GPU desc[UR36][R18.64], R13 ;  /* 0x0000000d120079a6 */ /* 0x000fe8000c10f3a4 */
[----:B------:R-:W-:Y:S04]  /*5a20*/  REDG.E.ADD.F32.FTZ.RN.STRONG.GPU desc[UR36][R24.64], R14 ;  /* 0x0000000e180079a6 */ /* 0x000fe8000c10f3a4 */
[----:B------:R-:W-:Y:S04]  /*5a30*/  REDG.E.ADD.F32.FTZ.RN.STRONG.GPU desc[UR36][R6.64], R15 ;  /* 0x0000000f060079a6 */ /* 0x000fe8000c10f3a4 */
[----:B------:R-:W1:Y:S04]  /*5a40*/  LDSM.16.MT88.4 R4, [R156+0x8000] ;  /* 0x008000009c04783b */ /* 0x000e680000004200 */
[----:B------:R-:W2:Y:S04]  /*5a50*/  LDSM.16.MT88.4 R12, [R156+0xc000] ;  /* 0x00c000009c0c783b */ /* 0x000ea80000004200 */
[----:B------:R-:W3:Y:S04]  /*5a60*/  LDSM.16.MT88.4 R16, [R156+0x8800] ;  /* 0x008800009c10783b */ /* 0x000ee80000004200 */
[----:B------:R-:W4:Y:S01]  /*5a70*/  LDSM.16.MT88.4 R24, [R156+0xc800] ;  /* 0x00c800009c18783b */ /* 0x000f220000004200 */
        /* <DEDUP_REMOVED lines=40> */
[----:B------:R-:W4:Y:S05]  /*5d00*/  LDSM.16.MT88.4 R16, [R156+0xf800] ;  /* 0x00f800009c10783b */ /* 0x000f2a0000004200 */
[-C--:B-1----:R-:W-:Y:S06]  /*5d10*/  HMMA.16816.F32 R84, R12, R24.reuse, R84 ;  /* 0x000000180c54723c */ /* 0x082fec0000001854 */
[C---:B--2---:R-:W-:Y:S06]  /*5d20*/  HMMA.16816.F32 R88, R4.reuse, R24, R88 ;  /* 0x000000180458723c */ /* 0x044fec0000001858 */
[-C--:B------:R-:W-:Y:S06]  /*5d30*/  HMMA.16816.F32 R92, R4, R26.reuse, R92 ;  /* 0x0000001a045c723c */ /* 0x080fec000000185c */
[----:B------:R-:W-:Y:S05]  /*5d40*/  HMMA.16816.F32 R96, R12, R26, R96 ;  /* 0x0000001a0c60723c */ /* 0x000fea0000001860 */
[C---:B------:R-:W-:Y:S01]  /*5d50*/  VIADD R4, R152.reuse, 0xffffe000 ;  /* 0xffffe00098047836 */ /* 0x040fe20000000000 */
[-C--:B---3--:R-:W-:Y:S05]  /*5d60*/  HMMA.16816.F32 R84, R8, R20.reuse, R84 ;  /* 0x000000140854723c */ /* 0x088fea0000001854 */
[----:B------:R-:W-:Y:S01]  /*5d70*/  @P1 VIADD R4, R152, 0x2000 ;  /* 0x0000200098041836 */ /* 0x000fe20000000000 */
[C---:B----4-:R-:W-:Y:S05]  /*5d80*/  HMMA.16816.F32 R88, R16.reuse, R20, R88 ;  /* 0x000000141058723c */ /* 0x050fea0000001858 */
[----:B------:R-:W-:Y:S01]  /*5d90*/  IMAD.MOV.U32 R152, RZ, RZ, R4 ;  /* 0x000000ffff987224 */ /* 0x000fe200078e0004 */
[-C--:B------:R-:W-:Y:S06]  /*5da0*/  HMMA.16816.F32 R92, R16, R22.reuse, R92 ;  /* 0x00000016105c723c */ /* 0x080fec000000185c */
[----:B------:R-:W-:Y:S01]  /*5db0*/  HMMA.16816.F32 R96, R8, R22, R96 ;  /* 0x000000160860723c */ /* 0x000fe20000001860 */
[----:B------:R-:W-:Y:S11]  /*5dc0*/  @!UPT UIADD3 URZ, URZ, URZ, URZ ;  /* 0x0000003f3f3ff290 */ /* 0x000ff6000fffe03f */
[----:B------:R-:W-:Y:S01]  /*5dd0*/  @!UPT UIADD3 URZ, URZ, URZ, URZ ;  /* 0x0000003f3f3ff290 */ /* 0x000fe2000fffe03f */
[----:B------:R-:W-:Y:S11]  /*5de0*/  @P0 BRA `(.L_x_52) ;  /* 0xffffffc400200947 */ /* 0x000ff6000383ffff */
.L_x_49:
[----:B------:R-:W-:Y:S01]  /*5df0*/  @!UPT UIADD3 URZ, URZ, URZ, URZ ;  /* 0x0000003f3f3ff290 */ /* 0x000fe2000fffe03f */
[----:B------:R-:W3:Y:S01]  /*5e00*/  S2R R4, SR_TID.X ;  /* 0x0000000000047919 */ /* 0x000ee20000002100 */
[----:B------:R-:W-:Y:S01]  /*5e10*/  ULDC UR4, c[0x0][0x390] ;  /* 0x0000e40000047ab9 */ /* 0x000fe20000000800 */
[----:B------:R-:W4:Y:S01]  /*5e20*/  LDC.64 R6, c[0x0][0x438] ;  /* 0x00010e00ff067b82 */ /* 0x000f220000000a00 */
        /* <DEDUP_REMOVED lines=18> */
[----:B------:R-:W-:-:S02]  /*5f50*/  F2FP.F16.F32.PACK_AB R86, R87, R86 ;  /* 0x000000565756723e */ /* 0x000fc400000000ff */
[----:B------:R-:W-:Y:S02]  /*5f60*/  F2FP.F16.F32.PACK_AB R96, R97, R96 ;  /* 0x000000606160723e */ /* 0x000fe400000000ff */
[----:B------:R-:W-:-:S03]  /*5f70*/  F2FP.F16.F32.PACK_AB R98, R99, R98 ;  /* 0x000000626362723e */ /* 0x000fc600000000ff */
[----:B------:R-:W1:Y:S01]  /*5f80*/  LDC.64 R8, c[0x0][0x450] ;  /* 0x00011400ff087b82 */ /* 0x000e620000000a00 */
[----:B------:R-:W-:Y:S01]  /*5f90*/  F2FP.F16.F32.PACK_AB R88, R89, R88 ;  /* 0x000000585958723e */ /* 0x000fe200000000ff */
[----:B----4-:R-:W-:Y:S01]  /*5fa0*/  IMAD R15, R6, UR15, RZ ;  /* 0x0000000f060f7c24 */ /* 0x010fe2000f8e02ff */
[----:B------:R-:W-:Y:S01]  /*5fb0*/  F2FP.F16.F32.PACK_AB R90, R91, R90 ;  /* 0x0000005a5b5a723e */ /* 0x000fe200000000ff */
[----:B------:R-:W-:Y:S01]  /*5fc0*/  ULDC.64 UR8, c[0x0][0x3f0] ;  /* 0x0000fc0000087ab9 */ /* 0x000fe20000000a00 */
[----:B------:R-:W-:Y:S01]  /*5fd0*/  F2FP.F16.F32.PACK_AB R92, R93, R92 ;  /* 0x0000005c5d5c723e */ /* 0x000fe200000000ff */
[----:B------:R-:W-:Y:S01]  /*5fe0*/  IMAD R7, R7, UR10, R15 ;  /* 0x0000000a07077c24 */ /* 0x000fe2000f8e020f */
[----:B---3--:R-:W-:Y:S01]  /*5ff0*/  SHF.R.S32.HI R14, RZ, 0x1f, R4 ;  /* 0x0000001fff0e7819 */ /* 0x008fe20000011404 */
[----:B------:R-:W3:Y:S01]  /*6000*/  LDC.64 R12, c[0x0][0x468] ;  /* 0x00011a00ff0c7b82 */ /* 0x000ee20000000a00 */
[----:B------:R-:W-:Y:S01]  /*6010*/  F2FP.F16.F32.PACK_AB R94, R95, R94 ;  /* 0x0000005e5f5e723e */ /* 0x000fe200000000ff */
[----:B------:R-:W-:Y:S01]  /*6020*/  ULDC.64 UR6, c[0x0][0x3f8] ;  /* 0x0000fe0000067ab9 */ /* 0x000fe20000000a00 */
[----:B------:R-:W-:-:S02]  /*6030*/  LEA.HI R14, R14, R4, RZ, 0x2 ;  /* 0x000000040e0e7211 */ /* 0x000fc400078f10ff */
[----:B------:R-:W-:Y:S02]  /*6040*/  F2FP.F16.F32.PACK_AB R68, R69, R68 ;  /* 0x000000444544723e */ /* 0x000fe400000000ff */
[----:B------:R-:W-:Y:S01]  /*6050*/  LOP3.LUT R5, R14, 0xfffffffc, RZ, 0xc0, !PT ;  /* 0xfffffffc0e057812 */ /* 0x000fe200078ec0ff */
[----:B--2---:R-:W2:Y:S01]  /*6060*/  LDC.64 R10, c[0x0][0x440] ;  /* 0x00011000ff0a7b82 */ /* 0x004ea20000000a00 */
[----:B------:R-:W-:Y:S01]  /*6070*/  F2FP.F16.F32.PACK_AB R70, R71, R70 ;  /* 0x000000464746723e */ /* 0x000fe200000000ff */
[----:B------:R-:W-:Y:S01]  /*6080*/  STS [R172], R84 ;  /* 0x00000054ac007388 */ /* 0x000fe20000000800 */
[----:B------:R-:W-:Y:S02]  /*6090*/  IADD3 R4, -R5, R4, RZ ;  /* 0x0000000405047210 */ /* 0x000fe40007ffe1ff */
[----:B------:R-:W-:Y:S01]  /*60a0*/  F2FP.F16.F32.PACK_AB R80, R81, R80 ;  /* 0x000000505150723e */ /* 0x000fe200000000ff */
[----:B------:R-:W-:Y:S01]  /*60b0*/  STS [R172+0x200], R86 ;  /* 0x00020056ac007388 */ /* 0x000fe20000000800 */
[----:B------:R-:W-:-:S02]  /*60c0*/  F2FP.F16.F32.PACK_AB R82, R83, R82 ;  /* 0x000000525352723e */ /* 0x000fc400000000ff */
[----:B------:R-:W-:Y:S01]  /*60d0*/  F2FP.F16.F32.PACK_AB R72, R73, R72 ;  /* 0x000000484948723e */ /* 0x000fe200000000ff */
[----:B------:R-:W-:Y:S01]  /*60e0*/  STS [R171], R96 ;  /* 0x00000060ab007388 */ /* 0x000fe20000000800 */
[----:B------:R-:W-:Y:S02]  /*60f0*/  F2FP.F16.F32.PACK_AB R74, R75, R74 ;  /* 0x0000004a4b4a723e */ /* 0x000fe400000000ff */
[----:B------:R-:W-:Y:S01]  /*6100*/  F2FP.F16.F32.PACK_AB R76, R77, R76 ;  /* 0x0000004c4d4c723e */ /* 0x000fe200000000ff */
[----:B------:R-:W-:Y:S01]  /*6110*/  STS [R171+0x200], R98 ;  /* 0x00020062ab007388 */ /* 0x000fe20000000800 */
[----:B------:R-:W-:Y:S01]  /*6120*/  F2FP.F16.F32.PACK_AB R78, R79, R78 ;  /* 0x0000004e4f4e723e */ /* 0x000fe200000000ff */
[----:B---3--:R-:W-:Y:S01]  /*6130*/  IMAD R28, R12, UR16, RZ ;  /* 0x000000100c1c7c24 */ /* 0x008fe2000f8e02ff */
[----:B------:R-:W-:Y:S01]  /*6140*/  SHF.L.U32 R16, R4, 0x3, RZ ;  /* 0x0000000304107819 */ /* 0x000fe200000006ff */
[----:B------:R-:W-:Y:S01]  /*6150*/  STS [R172+0x1000], R88 ;  /* 0x00100058ac007388 */ /* 0x000fe20000000800 */
[----:B------:R-:W3:Y:S01]  /*6160*/  LDC.64 R4, c[0x0][0x458] ;  /* 0x00011600ff047b82 */ /* 0x000ee20000000a00 */
[----:B------:R-:W-:Y:S01]  /*6170*/  SHF.R.S32.HI R14, RZ, 0x2, R14 ;  /* 0x00000002ff0e7819 */ /* 0x000fe2000001140e */
[----:B------:R-:W-:Y:S01]  /*6180*/  IMAD R28, R13, UR11, R28 ;  /* 0x0000000b0d1c7c24 */ /* 0x000fe2000f8e021c */
[----:B------:R-:W-:Y:S01]  /*6190*/  STS [R172+0x1200], R90 ;  /* 0x0012005aac007388 */ /* 0x000fe20000000800 */
[----:B------:R-:W-:Y:S01]  /*61a0*/  SHF.R.S32.HI R17, RZ, 0x1f, R16 ;  /* 0x0000001fff117819 */ /* 0x000fe20000011410 */
[----:B--2---:R-:W-:Y:S01]  /*61b0*/  IMAD R29, R10, UR15, RZ ;  /* 0x0000000f0a1d7c24 */ /* 0x004fe2000f8e02ff */
[----:B------:R-:W-:Y:S01]  /*61c0*/  SHF.R.S32.HI R15, RZ, 0x1f, R14 ;  /* 0x0000001fff0f7819 */ /* 0x000fe2000001140e */
[----:B------:R-:W-:Y:S01]  /*61d0*/  STS [R171+0x1000], R92 ;  /* 0x0010005cab007388 */ /* 0x000fe20000000800 */
[----:B-1----:R-:W-:-:S03]  /*61e0*/  IMAD.WIDE.U32 R30, R14, R8, RZ ;  /* 0x000000080e1e7225 */ /* 0x002fc600078e00ff */
[----:B------:R-:W-:Y:S01]  /*61f0*/  STS [R171+0x1200], R94 ;  /* 0x0012005eab007388 */ /* 0x000fe20000000800 */
[----:B------:R-:W-:-:S03]  /*6200*/  IMAD.WIDE.U32 R34, R6, UR10, R16 ;  /* 0x0000000a06227c25 */ /* 0x000fc6000f8e0010 */
[----:B------:R-:W-:Y:S01]  /*6210*/  STS [R172+0x2000], R68 ;  /* 0x00200044ac007388 */ /* 0x000fe20000000800 */
[----:B------:R-:W-:Y:S01]  /*6220*/  IMAD R18, R15, R8, RZ ;  /* 0x000000080f127224 */ /* 0x000fe200078e02ff */
[----:B------:R-:W-:Y:S01]  /*6230*/  IADD3 R35, R35, R7, RZ ;  /* 0x0000000723237210 */ /* 0x000fe20007ffe0ff */
[----:B------:R-:W-:Y:S01]  /*6240*/  IMAD R29, R11, UR10, R29 ;  /* 0x0000000a0b1d7c24 */ /* 0x000fe2000f8e021d */
[----:B------:R-:W-:Y:S01]  /*6250*/  STS [R172+0x2200], R70 ;  /* 0x00220046ac007388 */ /* 0x000fe20000000800 */
[----:B------:R-:W1:Y:S01]  /*6260*/  LDC.64 R6, c[0x0][0x470] ;  /* 0x00011c00ff067b82 */ /* 0x000e620000000a00 */
[----:B------:R-:W-:Y:S02]  /*6270*/  IMAD R18, R14, R9, R18 ;  /* 0x000000090e127224 */ /* 0x000fe400078e0212 */
[----:B------:R-:W-:Y:S01]  /*6280*/  STS [R171+0x2000], R80 ;  /* 0x00200050ab007388 */ /* 0x000fe20000000800 */
[----:B------:R-:W-:Y:S01]  /*6290*/  IMAD.WIDE.U32 R34, R12, UR11, R34 ;  /* 0x0000000b0c227c25 */ /* 0x000fe2000f8e0022 */
[----:B------:R-:W-:-:S02]  /*62a0*/  LEA R12, R162, UR5, 0x1 ;  /* 0x00000005a20c7c11 */ /* 0x000fc4000f8e08ff */
[----:B------:R-:W-:Y:S01]  /*62b0*/  STS [R171+0x2200], R82 ;  /* 0x00220052ab007388 */ /* 0x000fe20000000800 */
[----:B---3--:R-:W-:Y:S01]  /*62c0*/  IMAD R15, R15, R4, RZ ;  /* 0x000000040f0f7224 */ /* 0x008fe200078e02ff */
[----:B------:R-:W-:Y:S01]  /*62d0*/  IADD3 R31, R31, R18, RZ ;  /* 0x000000121f1f7210 */ /* 0x000fe20007ffe0ff */
[----:B------:R-:W-:Y:S01]  /*62e0*/  IMAD.WIDE.U32 R36, R10, UR10, R16 ;  /* 0x0000000a0a247c25 */ /* 0x000fe2000f8e0010 */
[----:B------:R-:W-:Y:S01]  /*62f0*/  STS [R172+0x3000], R72 ;  /* 0x00300048ac007388 */ /* 0x000fe20000000800 */
[----:B------:R-:W-:Y:S02]  /*6300*/  IADD3 R28, R35, R28, RZ ;  /* 0x0000001c231c7210 */ /* 0x000fe40007ffe0ff */
[C---:B------:R-:W-:Y:S01]  /*6310*/  IMAD R11, R14.reuse, R5, R15 ;  /* 0x000000050e0b7224 */ /* 0x040fe200078e020f */
[----:B------:R-:W-:Y:S01]  /*6320*/  STS [R172+0x3200], R74 ;  /* 0x0032004aac007388 */ /* 0x000fe20000000800 */
[----:B------:R-:W-:Y:S01]  /*6330*/  IMAD.WIDE.U32 R32, R14, R4, RZ ;  /* 0x000000040e207225 */ /* 0x000fe200078e00ff */
[----:B------:R-:W-:-:S02]  /*6340*/  IADD3 R37, R37, R29, RZ ;  /* 0x0000001d25257210 */ /* 0x000fc40007ffe0ff */
[----:B------:R-:W-:Y:S01]  /*6350*/  STS [R171+0x3000], R76 ;  /* 0x0030004cab007388 */ /* 0x000fe20000000800 */
[C---:B------:R-:W-:Y:S01]  /*6360*/  IMAD.WIDE.U32 R30, R8.reuse, UR20, R30 ;  /* 0x00000014081e7c25 */ /* 0x040fe2000f8e001e */
[----:B------:R-:W-:Y:S02]  /*6370*/  IADD3 R33, R33, R11, RZ ;  /* 0x0000000b21217210 */ /* 0x000fe40007ffe0ff */
[----:B------:R-:W-:Y:S01]  /*6380*/  STS [R171+0x3200], R78 ;  /* 0x0032004eab007388 */ /* 0x000fe20000000800 */
[----:B------:R-:W-:Y:S01]  /*6390*/  IMAD R11, R8, UR19, RZ ;  /* 0x00000013080b7c24 */ /* 0x000fe2000f8e02ff */
[----:B------:R-:W-:Y:S01]  /*63a0*/  BAR.SYNC.DEFER_BLOCKING 0x0 ;  /* 0x0000000000007b1d */ /* 0x000fe20000010000 */
[----:B-1----:R-:W-:Y:S01]  /*63b0*/  IMAD R10, R6, UR16, RZ ;  /* 0x00000010060a7c24 */ /* 0x002fe2000f8e02ff */
[----:B------:R-:W-:Y:S01]  /*63c0*/  IADD3 R29, P0, R34, R30, RZ ;  /* 0x0000001e221d7210 */ /* 0x000fe20007f1e0ff */
[----:B------:R-:W-:Y:S02]  /*63d0*/  IMAD R11, R9, UR20, R11 ;  /* 0x00000014090b7c24 */ /* 0x000fe4000f8e020b */
[----:B------:R-:W-:-:S03]  /*63e0*/  IMAD.WIDE.U32 R36, R6, UR11, R36 ;  /* 0x0000000b06247c25 */ /* 0x000fc6000f8e0024 */
[----:B------:R-:W-:Y:S01]  /*63f0*/  IADD3.X R11, R28, R31, R11, P0, !PT ;  /* 0x0000001f1c0b7210 */ /* 0x000fe200007fe40b */
[----:B------:R-:W-:Y:S01]  /*6400*/  IMAD R7, R7, UR11, R10 ;  /* 0x0000000b07077c24 */ /* 0x000fe2000f8e020a */
[----:B------:R-:W-:Y:S01]  /*6410*/  LEA R28, P1, R29, UR8, 0x1 ;  /* 0x000000081d1c7c11 */ /* 0x000fe2000f8208ff */
[C---:B------:R-:W-:Y:S02]  /*6420*/  IMAD R6, R4.reuse, UR19, RZ ;  /* 0x0000001304067c24 */ /* 0x040fe4000f8e02ff */
[----:B------:R-:W-:Y:S01]  /*6430*/  IMAD.WIDE.U32 R32, R4, UR20, R32 ;  /* 0x0000001404207c25 */ /* 0x000fe2000f8e0020 */
[----:B------:R-:W-:Y:S02]  /*6440*/  IADD3 R7, R37, R7, RZ ;  /* 0x0000000725077210 */ /* 0x000fe40007ffe0ff */
[----:B------:R-:W-:Y:S01]  /*6450*/  LEA.HI.X R29, R29, UR9, R11, 0x1, P1 ;  /* 0x000000091d1d7c11 */ /* 0x000fe200088f0c0b */
[----:B------:R-:W-:Y:S01]  /*6460*/  IMAD R6, R5, UR20, R6 ;  /* 0x0000001405067c24 */ /* 0x000fe2000f8e0206 */
[----:B------:R-:W-:-:S02]  /*6470*/  IADD3 R10, P0, R36, R32, RZ ;  /* 0x00000020240a7210 */ /* 0x000fc40007f1e0ff */
[----:B------:R-:W-:Y:S02]  /*6480*/  LEA R32, P1, R8, R28, 0x7 ;  /* 0x0000001c08207211 */ /* 0x000fe400078238ff */
[----:B------:R-:W-:Y:S01]  /*6490*/  IADD3.X R6, R7, R33, R6, P0, !PT ;  /* 0x0000002107067210 */ /* 0x000fe200007fe406 */
[----:B------:R-:W1:Y:S01]  /*64a0*/  LDS.128 R24, [R12+0x6000] ;  /* 0x006000000c187984 */ /* 0x000e620000000c00 */
[----:B------:R-:W-:Y:S02]  /*64b0*/  LEA R30, P0, R10, UR6, 0x1 ;  /* 0x000000060a1e7c11 */ /* 0x000fe4000f8008ff */
[----:B------:R-:W-:Y:S01]  /*64c0*/  LEA.HI.X R33, R8, R29, R9, 0x7, P1 ;  /* 0x0000001d08217211 */ /* 0x000fe200008f3c09 */
[----:B------:R-:W2:Y:S01]  /*64d0*/  LDS.128 R20, [R12+0x7000] ;  /* 0x007000000c147984 */ /* 0x000ea20000000c00 */
[----:B------:R-:W-:Y:S02]  /*64e0*/  LEA.HI.X R31, R10, UR7, R6, 0x1, P0 ;  /* 0x000000070a1f7c11 */ /* 0x000fe400080f0c06 */
[C---:B------:R-:W-:Y:S01]  /*64f0*/  LEA R6, P0, R4.reuse, R30, 0x7 ;  /* 0x0000001e04067211 */ /* 0x040fe200078038ff */
[----:B------:R-:W3:Y:S03]  /*6500*/  LDS.128 R16, [R12+0x8000] ;  /* 0x008000000c107984 */ /* 0x000ee60000000c00 */
[----:B------:R-:W-:Y:S01]  /*6510*/  LEA.HI.X R7, R4, R31, R5, 0x7, P0 ;  /* 0x0000001f04077211 */ /* 0x000fe200000f3c05 */
[----:B------:R-:W4:Y:S04]  /*6520*/  LDS.128 R12, [R12+0x9000] ;  /* 0x009000000c0c7984 */ /* 0x000f280000000c00 */
[----:B-1----:R1:W-:Y:S04]  /*6530*/  STG.E.128 desc[UR36][R28.64], R24 ;  /* 0x000000181c007986 */ /* 0x0023e8000c101d24 */
[----:B--2---:R1:W-:Y:S04]  /*6540*/  STG.E.128 desc[UR36][R32.64], R20 ;  /* 0x0000001420007986 */ /* 0x0043e8000c101d24 */
[----:B---3--:R1:W-:Y:S04]  /*6550*/  STG.E.128 desc[UR36][R30.64], R16 ;  /* 0x000000101e007986 */ /* 0x0083e8000c101d24 */
[----:B----4-:R1:W-:Y:S02]  /*6560*/  STG.E.128 desc[UR36][R6.64], R12 ;  /* 0x0000000c06007986 */ /* 0x0103e4000c101d24 */
.L_x_46:
        /* <DEDUP_REMOVED lines=11> */
.L_x_53:
[----:B------:R-:W-:Y:S05]  /*6620*/  EXIT ;  /* 0x000000000000794d */ /* 0x000fea0003800000 */
.L_x_55:
        /* <DEDUP_REMOVED lines=13> */
.L_x_689:


//--------------------- .text._ZN5flash44flash_bwd_dq_dk_dv_loop_seqk_parallel_kernelI23Flash_bwd_kernel_traitsILi32ELi128ELi128ELi8ELi4ELi4ELi4ELb1ELb0EN7cutlass6half_tE19Flash_kernel_traitsILi32ELi128ELi128ELi8ES3_EELb0ELb1ELb0ELb0ELb0ELb1ELb0EEEvNS_16Flash_bwd_paramsE --------------------------
	.section	.text._ZN5flash44flash_bwd_dq_dk_dv_loop_seqk_parallel_kernelI23Flash_bwd_kernel_traitsILi32ELi128ELi128ELi8ELi4ELi4ELi4ELb1ELb0EN7cutlass6half_tE19Flash_kernel_traitsILi32ELi128ELi128ELi8ES3_EELb0ELb1ELb0ELb0ELb0ELb1ELb0EEEvNS_16Flash_bwd_paramsE,"ax",@progbits
	.align	128
        .global         _ZN5flash44flash_bwd_dq_dk_dv_loop_seqk_parallel_kernelI23Flash_bwd_kernel_traitsILi32ELi128ELi128ELi8ELi4ELi4ELi4ELb1ELb0EN7cutlass6half_tE19Flash_kernel_traitsILi32ELi128ELi128ELi8ES3_EELb0ELb1ELb0ELb0ELb0ELb1ELb0EEEvNS_16Flash_bwd_paramsE
        .type           _ZN5flash44flash_bwd_dq_dk_dv_loop_seqk_parallel_kernelI23Flash_bwd_kernel_traitsILi32ELi128ELi128ELi8ELi4ELi4ELi4ELb1ELb0EN7cutlass6half_tE19Flash_kernel_traitsILi32ELi128ELi128ELi8ES3_EELb0ELb1ELb0ELb0ELb0ELb1ELb0EEEvNS_16Flash_bwd_paramsE,@function
        .size           _ZN5flash44flash_bwd_dq_dk_dv_loop_seqk_parallel_kernelI23Flash_bwd_kernel_traitsILi32ELi128ELi128ELi8ELi4ELi4ELi4ELb1ELb0EN7cutlass6half_tE19Flash_kernel_traitsILi32ELi128ELi128ELi8ES3_EELb0ELb1ELb0ELb0ELb0ELb1ELb0EEEvNS_16Flash_bwd_paramsE,(.L_x_690 - _ZN5flash44flash_bwd_dq_dk_dv_loop_seqk_parallel_kernelI23Flash_bwd_kernel_traitsILi32ELi128ELi128ELi8ELi4ELi4ELi4ELb1ELb0EN7cutlass6half_tE19Flash_kernel_traitsILi32ELi128ELi128ELi8ES3_EELb0ELb1ELb0ELb0ELb0ELb1ELb0EEEvNS_16Flash_bwd_paramsE)
        .other          _ZN5flash44flash_bwd_dq_dk_dv_loop_seqk_parallel_kernelI23Flash_bwd_kernel_traitsILi32ELi128ELi128ELi8ELi4ELi4ELi4ELb1ELb0EN7cutlass6half_tE19Flash_kernel_traitsILi32ELi128ELi128ELi8ES3_EELb0ELb1ELb0ELb0ELb0ELb1ELb0EEEvNS_16Flash_bwd_paramsE,@"STO_CUDA_ENTRY STV_DEFAULT"
_ZN5flash44flash_bwd_dq_dk_dv_loop_seqk_parallel_kernelI23Flash_bwd_kernel_traitsILi32ELi128ELi128ELi8ELi4ELi4ELi4ELb1ELb0EN7cutlass6half_tE19Flash_kernel_traitsILi32ELi128ELi128ELi8ES3_EELb0ELb1ELb0ELb0ELb0ELb1ELb0EEEvNS_16Flash_bwd_paramsE:
.text._ZN5flash44flash_bwd_dq_dk_dv_loop_seqk_parallel_kernelI23Flash_bwd_kernel_traitsILi32ELi128ELi128ELi8ELi4ELi4ELi4ELb1ELb0EN7cutlass6half_tE19Flash_kernel_traitsILi32ELi128ELi128ELi8ES3_EELb0ELb1ELb0ELb0ELb0ELb1ELb0EEEvNS_16Flash_bwd_paramsE:
        /* <DEDUP_REMOVED lines=13> */
[----:B------:R-:W-:Y:S01]  /*00d0*/  IMAD.MOV.U32 R203, RZ, RZ, -0x10 ;  /* 0xfffffff0ffcb7424 */ /* 0x000fe200078e00ff */
[----:B------:R-:W-:Y:S01]  /*00e0*/  ULDC.64 UR8, c[0x0][0x208] ;  /* 0x0000820000087ab9 */ /* 0x000fe20000000a00 */
[----:B------:R-:W-:Y:S02]  /*00f0*/  IMAD.MOV.U32 R155, RZ, RZ, 0x20 ;  /* 0x00000020ff9b7424 */ /* 0x000fe400078e00ff */
[----:B------:R-:W-:Y:S02]  /*0100*/  IMAD.MOV.U32 R152, RZ, RZ, 0x40 ;  /* 0x00000040ff987424 */ /* 0x000fe400078e00ff */
[----:B------:R-:W3:Y:S08]  /*0110*/  S2UR UR59, SR_CTAID.Z ;  /* 0x00000000003b79c3 */ /* 0x000ef00000002700 */
[----:B------:R-:W4:Y:S01]  /*0120*/  S2UR UR50, SR_CTAID.Y ;  /* 0x00000000003279c3 */ /* 0x000f220000002600 */
[----:B--2---:R-:W-:Y:S01]  /*0130*/  ULEA UR4, UR4, UR5, 0x18 ;  /* 0x0000000504047291 */ /* 0x004fe2000f8ec03f */
[----:B-1----:R-:W-:Y:S01]  /*0140*/  SHF.R.S32.HI R11, RZ, 0x1f, R20 ;  /* 0x0000001fff0b7819 */ /* 0x002fe20000011414 */
[----:B---3--:R-:W-:Y:S01]  /*0150*/  USHF.R.S32.HI UR5, URZ, 0x1f, UR59 ;  /* 0x0000001f3f057899 */ /* 0x008fe2000801143b */
[----:B------:R-:W-:-:S02]  /*0160*/  IMAD.SHL.U32 R247, R20, 0x2, RZ ;  /* 0x0000000214f77824 */ /* 0x000fc400078e00ff */
[CC--:B------:R-:W-:Y:S02]  /*0170*/  LEA.HI R3, R11.reuse, R20.reuse, RZ, 0x2 ;  /* 0x000000140b037211 */ /* 0x0c0fe400078f10ff */
[----:B------:R-:W-:Y:S02]  /*0180*/  LEA.HI R10, R11, R20, RZ, 0x5 ;  /* 0x000000140b0a7211 */ /* 0x000fe400078f28ff */
[--C-:B------:R-:W-:Y:S01]  /*0190*/  SHF.R.S32.HI R4, RZ, 0x2, R3.reuse ;  /* 0x00000002ff047819 */ /* 0x100fe20000011403 */
[----:B----4-:R-:W-:Y:S01]  /*01a0*/  USHF.L.U32 UR6, UR50, 0x7, URZ ;  /* 0x0000000732067899 */ /* 0x010fe2000800063f */
[----:B------:R-:W-:Y:S02]  /*01b0*/  SHF.R.S32.HI R0, RZ, 0x1f, R3 ;  /* 0x0000001fff007819 */ /* 0x000fe40000011403 */
[-C--:B------:R-:W-:Y:S02]  /*01c0*/  LEA.HI R2, R3, R4.reuse, RZ, 0x1 ;  /* 0x0000000403027211 */ /* 0x080fe400078f08ff */
[----:B------:R-:W-:-:S02]  /*01d0*/  LEA.HI R0, R0, R4, RZ, 0x3 ;  /* 0x0000000400007211 */ /* 0x000fc400078f18ff */
[----:B------:R-:W-:Y:S02]  /*01e0*/  LOP3.LUT R2, R2, 0x7fffffe, RZ, 0xc0, !PT ;  /* 0x07fffffe02027812 */ /* 0x000fe400078ec0ff */
[----:B------:R-:W-:Y:S02]  /*01f0*/  LOP3.LUT R0, R0, 0xfffffff8, RZ, 0xc0, !PT ;  /* 0xfffffff800007812 */ /* 0x000fe400078ec0ff */
[----:B------:R-:W-:Y:S01]  /*0200*/  LOP3.LUT R5, R10, 0xffffffe0, RZ, 0xc0, !PT ;  /* 0xffffffe00a057812 */ /* 0x000fe200078ec0ff */
[C---:B------:R-:W-:Y:S01]  /*0210*/  IMAD.IADD R9, R4.reuse, 0x1, -R2 ;  /* 0x0000000104097824 */ /* 0x040fe200078e0a02 */
[CC--:B------:R-:W-:Y:S01]  /*0220*/  LEA.HI R21, R11.reuse, R20.reuse, RZ, 0x3 ;  /* 0x000000140b157211 */ /* 0x0c0fe200078f18ff */
[----:B------:R-:W-:Y:S01]  /*0230*/  IMAD.IADD R7, R4, 0x1, -R0 ;  /* 0x0000000104077824 */ /* 0x000fe200078e0a00 */
[----:B------:R-:W-:Y:S01]  /*0240*/  LEA.HI R6, R11, R20, RZ, 0x4 ;  /* 0x000000140b067211 */ /* 0x000fe200078f20ff */
[----:B------:R-:W-:Y:S01]  /*0250*/  IMAD.IADD R0, R20, 0x1, -R5 ;  /* 0x0000000114007824 */ /* 0x000fe200078e0a05 */
[----:B------:R-:W-:-:S02]  /*0260*/  SHF.R.S32.HI R2, RZ, 0x3, R21 ;  /* 0x00000003ff027819 */ /* 0x000fc40000011415 */
[----:B------:R-:W-:Y:S02]  /*0270*/  LOP3.LUT R3, R3, 0xfffffffc, RZ, 0xc0, !PT ;  /* 0xfffffffc03037812 */ /* 0x000fe400078ec0ff */
[----:B------:R-:W-:Y:S01]  /*0280*/  SHF.R.S32.HI R8, RZ, 0x4, R6 ;  /* 0x00000004ff087819 */ /* 0x000fe20000011406 */
[----:B------:R-:W-:Y:S01]  /*0290*/  IMAD.SHL.U32 R2, R2, 0x40, RZ ;  /* 0x0000004002027824 */ /* 0x000fe200078e00ff */
[----:B------:R-:W-:Y:S01]  /*02a0*/  SHF.R.S32.HI R4, RZ, 0x1f, R0 ;  /* 0x0000001fff047819 */ /* 0x000fe20000011400 */
[----:B------:R-:W-:Y:S01]  /*02b0*/  IMAD.IADD R13, R20, 0x1, -R3 ;  /* 0x00000001140d7824 */ /* 0x000fe200078e0a03 */
[----:B------:R-:W-:Y:S02]  /*02c0*/  LEA.HI R3, R6, R8, RZ, 0x1 ;  /* 0x0000000806037211 */ /* 0x000fe400078f08ff */
[----:B------:R-:W-:Y:S01]  /*02d0*/  LEA.HI R248, R4, R0, RZ, 0x2 ;  /* 0x0000000004f87211 */ /* 0x000fe200078f10ff */
[----:B------:R-:W-:Y:S01]  /*02e0*/  IMAD.SHL.U32 R5, R13, 0x8, RZ ;  /* 0x000000080d057824 */ /* 0x000fe200078e00ff */
[----:B------:R-:W-:-:S02]  /*02f0*/  LOP3.LUT R0, R2, 0xc0, RZ, 0xc0, !PT ;  /* 0x000000c002007812 */ /* 0x000fc400078ec0ff */
[----:B------:R-:W-:Y:S02]  /*0300*/  LOP3.LUT R2, R3, 0xfffffffe, RZ, 0xc0, !PT ;  /* 0xfffffffe03027812 */ /* 0x000fe400078ec0ff */
[----:B------:R-:W-:Y:S02]  /*0310*/  LOP3.LUT R5, R0, 0x18, R5, 0xf8, !PT ;  /* 0x0000001800057812 */ /* 0x000fe400078ef805 */
[----:B------:R-:W-:Y:S01]  /*0320*/  SHF.R.U32.HI R0, RZ, 0x3, R0 ;  /* 0x00000003ff007819 */ /* 0x000fe20000011600 */
[----:B------:R-:W-:Y:S01]  /*0330*/  IMAD.IADD R14, R8, 0x1, -R2 ;  /* 0x00000001080e7824 */ /* 0x000fe200078e0a02 */
[----:B------:R-:W-:Y:S02]  /*0340*/  LOP3.LUT R8, R21, 0xfffffff8, RZ, 0xc0, !PT ;  /* 0xfffffff815087812 */ /* 0x000fe400078ec0ff */
[--C-:B------:R-:W-:Y:S02]  /*0350*/  SHF.R.S32.HI R4, RZ, 0x5, R10.reuse ;  /* 0x00000005ff047819 */ /* 0x100fe4000001140a */
[----:B------:R-:W-:Y:S01]  /*0360*/  SHF.R.S32.HI R3, RZ, 0x1f, R10 ;  /* 0x0000001fff037819 */ /* 0x000fe2000001140a */
[----:B------:R-:W-:Y:S01]  /*0370*/  IMAD.IADD R8, R20, 0x1, -R8 ;  /* 0x0000000114087824 */ /* 0x000fe200078e0a08 */
[----:B------:R-:W-:-:S02]  /*0380*/  LOP3.LUT R246, R5, R0, RZ, 0x3c, !PT ;  /* 0x0000000005f67212 */ /* 0x000fc400078e3cff */
[----:B------:R-:W-:Y:S01]  /*0390*/  LOP3.LUT R0, R6, 0xfffffff0, RZ, 0xc0, !PT ;  /* 0xfffffff006007812 */ /* 0x000fe200078ec0ff */
[----:B------:R-:W-:Y:S01]  /*03a0*/  IMAD R6, R4, 0x8, R9 ;  /* 0x0000000804067824 */ /* 0x000fe200078e0209 */
[----:B------:R-:W-:Y:S02]  /*03b0*/  LEA.HI R2, R3, R4, RZ, 0x2 ;  /* 0x0000000403027211 */ /* 0x000fe400078f10ff */
[----:B------:R-:W-:Y:S01]  /*03c0*/  LEA.HI R10, R8, R8, RZ, 0x1 ;  /* 0x00000008080a7211 */ /* 0x000fe200078f08ff */
[----:B------:R-:W-:Y:S01]  /*03d0*/  IMAD.IADD R0, R20, 0x1, -R0 ;  /* 0x0000000114007824 */ /* 0x000fe200078e0a00 */
[----:B------:R-:W-:Y:S01]  /*03e0*/  LEA.HI R11, R11, R20, RZ, 0x7 ;  /* 0x000000140b0b7211 */ /* 0x000fe200078f38ff */
[----:B------:R-:W-:Y:S01]  /*03f0*/  IMAD.U32 R246, R6, 0x20, R246 ;  /* 0x0000002006f67824 */ /* 0x000fe200078e00f6 */
[----:B------:R-:W-:Y:S02]  /*0400*/  LOP3.LUT R2, R2, 0xfffffffc, RZ, 0xc0, !PT ;  /* 0xfffffffc02027812 */ /* 0x000fe400078ec0ff */
[----:B------:R-:W-:-:S02]  /*0410*/  LOP3.LUT R3, R10, 0x3fffffe, RZ, 0xc0, !PT ;  /* 0x03fffffe0a037812 */ /* 0x000fc400078ec0ff */
[----:B------:R-:W-:Y:S01]  /*0420*/  SHF.R.S32.HI R11, RZ, 0x7, R11 ;  /* 0x00000007ff0b7819 */ /* 0x000fe2000001140b */
[----:B------:R-:W-:Y:S01]  /*0430*/  IMAD.IADD R161, R4, 0x1, -R2 ;  /* 0x0000000104a17824 */ /* 0x000fe200078e0a02 */
[----:B------:R-:W-:Y:S01]  /*0440*/  SHF.R.S32.HI R12, RZ, 0x1f, R0 ;  /* 0x0000001fff0c7819 */ /* 0x000fe20000011400 */
[----:B------:R-:W-:Y:S01]  /*0450*/  IMAD.IADD R4, R8, 0x1, -R3 ;  /* 0x0000000108047824 */ /* 0x000fe200078e0a03 */
[-C--:B------:R-:W-:Y:S01]  /*0460*/  LEA.HI R2, R0, R0.reuse, RZ, 0x1 ;  /* 0x0000000000027211 */ /* 0x080fe200078f08ff */
[----:B------:R-:W-:Y:S01]  /*0470*/  IMAD R3, R11, 0x8, R14 ;  /* 0x000000080b037824 */ /* 0x000fe200078e020e */
[----:B------:R-:W-:Y:S02]  /*0480*/  LEA.HI R12, R12, R0, RZ, 0x3 ;  /* 0x000000000c0c7211 */ /* 0x000fe400078f18ff */
[----:B------:R-:W-:Y:S01]  /*0490*/  SHF.R.S32.HI R9, RZ, 0x1, R2 ;  /* 0x00000001ff097819 */ /* 0x000fe20000011402 */
[----:B------:R-:W-:Y:S01]  /*04a0*/  IMAD R18, R3, 0x8, R4 ;  /* 0x0000000803127824 */ /* 0x000fe200078e0204 */
[----:B------:R-:W-:-:S02]  /*04b0*/  SHF.R.S32.HI R5, RZ, 0x1f, R2 ;  /* 0x0000001fff057819 */ /* 0x000fc40000011402 */
[----:B------:R-:W-:Y:S02]  /*04c0*/  LOP3.LUT R4, R2, 0x7fffffe, RZ, 0xc0, !PT ;  /* 0x07fffffe02047812 */ /* 0x000fe400078ec0ff */
[----:B------:R-:W-:Y:S02]  /*04d0*/  LOP3.LUT R2, R12, 0xfffffff8, RZ, 0xc0, !PT ;  /* 0xfffffff80c027812 */ /* 0x000fe400078ec0ff */
[----:B------:R-:W-:Y:S01]  /*04e0*/  LEA.HI R5, R5, R9, RZ, 0x2 ;  /* 0x0000000905057211 */ /* 0x000fe200078f10ff */
[C---:B------:R-:W-:Y:S01]  /*04f0*/  IMAD.IADD R17, R0.reuse, 0x1, -R4 ;  /* 0x0000000100117824 */ /* 0x040fe200078e0a04 */
[----:B------:R-:W-:Y:S01]  /*0500*/  LOP3.LUT R3, R7, 0x1, RZ, 0xc0, !PT ;  /* 0x0000000107037812 */ /* 0x000fe200078ec0ff */
[----:B------:R-:W-:Y:S01]  /*0510*/  IMAD.IADD R16, R0, 0x1, -R2 ;  /* 0x0000000100107824 */ /* 0x000fe200078e0a02 */
[----:B------:R-:W-:Y:S01]  /*0520*/  LOP3.LUT R5, R5, 0xfffffffc, RZ, 0xc0, !PT ;  /* 0xfffffffc05057812 */ /* 0x000fe200078ec0ff */
[----:B------:R-:W-:Y:S01]  /*0530*/  IMAD.SHL.U32 R0, R8, 0x40, RZ ;  /* 0x0000004008007824 */ /* 0x000fe200078e00ff */
[----:B------:R-:W-:Y:S01]  /*0540*/  ISETP.NE.U32.AND P6, PT, R3, 0x1, PT ;  /* 0x000000010300780c */ /* 0x000fe20003fc5070 */
[----:B------:R-:W-:Y:S01]  /*0550*/  IMAD.SHL.U32 R8, R13, 0x2, RZ ;  /* 0x000000020d087824 */ /* 0x000fe200078e00ff */
[----:B------:R-:W-:Y:S01]  /*0560*/  LEA.HI R13, R7, R7, RZ, 0x1 ;  /* 0x00000007070d7211 */ /* 0x000fe200078f08ff */
[----:B------:R-:W-:Y:S01]  /*0570*/  IMAD.IADD R15, R9, 0x1, -R5 ;  /* 0x00000001090f7824 */ /* 0x000fe200078e0a05 */
[----:B------:R-:W-:Y:S01]  /*0580*/  LOP3.LUT R9, R0, 0x1c0, RZ, 0xc0, !PT ;  /* 0x000001c000097812 */ /* 0x000fe200078ec0ff */
[----:B------:R-:W-:Y:S01]  /*0590*/  IMAD.SHL.U32 R3, R7, 0x40, RZ ;  /* 0x0000004007037824 */ /* 0x000fe200078e00ff */
[----:B------:R-:W-:Y:S01]  /*05a0*/  LOP3.LUT R0, R13, 0x3fffffe, RZ, 0xc0, !PT ;  /* 0x03fffffe0d007812 */ /* 0x000fe200078ec0ff */
[----:B------:R-:W-:Y:S01]  /*05b0*/  IMAD R19, R11, 0x2000, R8 ;  /* 0x000020000b137824 */ /* 0x000fe200078e0208 */
[----:B------:R-:W-:-:S02]  /*05c0*/  SHF.R.S32.HI R2, RZ, 0x1, R10 ;  /* 0x00000001ff027819 */ /* 0x000fc4000001140a */
[----:B------:R-:W-:Y:S01]  /*05d0*/  SHF.R.S32.HI R4, RZ, 0x3, R12 ;  /* 0x00000003ff047819 */ /* 0x000fe2000001140c */
[----:B------:R-:W-:Y:S01]  /*05e0*/  IMAD.IADD R10, R7, 0x1, -R0 ;  /* 0x00000001070a7824 */ /* 0x000fe200078e0a00 */
[C---:B------:R-:W-:Y:S01]  /*05f0*/  LOP3.LUT P0, RZ, R2.reuse, 0x2, RZ, 0xc0, !PT ;  /* 0x0000000202ff7812 */ /* 0x040fe2000780c0ff */
[----:B------:R-:W-:Y:S01]  /*0600*/  IMAD.SHL.U32 R6, R2, 0x40, RZ ;  /* 0x0000004002067824 */ /* 0x000fe200078e00ff */
[----:B------:R-:W-:Y:S01]  /*0610*/  LOP3.LUT R2, R3, 0x1c0, RZ, 0xc0, !PT ;  /* 0x000001c003027812 */ /* 0x000fe200078ec0ff */
[----:B------:R-:W-:Y:S01]  /*0620*/  IMAD.SHL.U32 R0, R161, 0x10, RZ ;  /* 0x00000010a1007824 */ /* 0x000fe200078e00ff */
[----:B------:R-:W-:Y:S01]  /*0630*/  LOP3.LUT P5, RZ, R7, 0x2, RZ, 0xc0, !PT ;  /* 0x0000000207ff7812 */ /* 0x000fe200078ac0ff */
[----:B------:R-:W-:Y:S01]  /*0640*/  IMAD.SHL.U32 R3, R161, 0x400, RZ ;  /* 0x00000400a1037824 */ /* 0x000fe200078e00ff */
[----:B------:R-:W-:Y:S01]  /*0650*/  LEA.HI R2, R2, R2, RZ, 0x1d ;  /* 0x0000000202027211 */ /* 0x000fe200078fe8ff */
[----:B------:R-:W-:Y:S01]  /*0660*/  IMAD R17, R4, 0x8, R17 ;  /* 0x0000000804117824 */ /* 0x000fe200078e0211 */
[----:B------:R-:W-:Y:S01]  /*0670*/  LEA.HI.SX32 R248, R248, R0, 0x1e ;  /* 0x00000000f8f87211 */ /* 0x000fe200078ff2ff */
[--C-:B------:R-:W-:Y:S01]  /*0680*/  IMAD R12, R4, 0x200, R3.reuse ;  /* 0x00000200040c7824 */ /* 0x100fe200078e0203 */
[----:B------:R-:W-:Y:S01]  /*0690*/  LOP3.LUT R5, R9, 0x30, R0, 0xf8, !PT ;  /* 0x0000003009057812 */ /* 0x000fe200078ef800 */
[----:B------:R-:W-:Y:S01]  /*06a0*/  IMAD.SHL.U32 R4, R16, 0x40, RZ ;  /* 0x0000004010047824 */ /* 0x000fe200078e00ff */
[----:B------:R-:W-:Y:S01]  /*06b0*/  LOP3.LUT R0, R6, 0xc0, RZ, 0xc0, !PT ;  /* 0x000000c006007812 */ /* 0x000fe200078ec0ff */
[----:B------:R-:W-:Y:S01]  /*06c0*/  IMAD.SHL.U32 R6, R14, 0x8, RZ ;  /* 0x000000080e067824 */ /* 0x000fe200078e00ff */
[----:B------:R-:W-:-:S02]  /*06d0*/  IADD3 R19, R2, R19, R3 ;  /* 0x0000001302137210 */ /* 0x000fc40007ffe003 */
[--C-:B------:R-:W-:Y:S02]  /*06e0*/  LOP3.LUT R3, R0, 0x8, R21.reuse, 0xf8, !PT ;  /* 0x0000000800037812 */ /* 0x100fe400078ef815 */
[----:B------:R-:W-:Y:S01]  /*06f0*/  SHF.R.U32.HI R149, RZ, 0x3, R0 ;  /* 0x00000003ff957819 */ /* 0x000fe20000011600 */
[----:B------:R-:W-:Y:S01]  /*0700*/  IMAD R0, R161, 0x200, R8 ;  /* 0x00000200a1007824 */ /* 0x000fe200078e0208 */
[----:B------:R-:W-:Y:S02]  /*0710*/  LOP3.LUT P4, RZ, R7, 0x4, RZ, 0xc0, !PT ;  /* 0x0000000407ff7812 */ /* 0x000fe4000788c0ff */
[----:B------:R-:W-:Y:S01]  /*0720*/  LOP3.LUT R5, R5, 0x8, R21, 0xf8, !PT ;  /* 0x0000000805057812 */ /* 0x000fe200078ef815 */
[----:B------:R-:W-:Y:S01]  /*0730*/  IMAD R10, R10, 0x20, R0 ;  /* 0x000000200a0a7824 */ /* 0x000fe200078e0200 */
[----:B------:R-:W-:Y:S01]  /*0740*/  SHF.R.U32.HI R2, RZ, 0x3, R9 ;  /* 0x00000003ff027819 */ /* 0x000fe20000011609 */
[----:B------:R-:W-:Y:S01]  /*0750*/  IMAD.SHL.U32 R0, R11, 0x8, RZ ;  /* 0x000000080b007824 */ /* 0x000fe200078e00ff */
[----:B------:R-:W-:Y:S01]  /*0760*/  LOP3.LUT R149, R3, R149, RZ, 0x3c, !PT ;  /* 0x0000009503957212 */ /* 0x000fe200078e3cff */
[----:B------:R-:W-:Y:S01]  /*0770*/  IMAD.SHL.U32 R9, R14, 0x10, RZ ;  /* 0x000000100e097824 */ /* 0x000fe200078e00ff */
[----:B------:R-:W-:Y:S01]  /*0780*/  LOP3.LUT R3, R5, R2, RZ, 0x3c, !PT ;  /* 0x0000000205037212 */ /* 0x000fe200078e3cff */
[----:B------:R-:W-:Y:S01]  /*0790*/  IMAD.SHL.U32 R2, R15, 0x40, RZ ;  /* 0x000000400f027824 */ /* 0x000fe200078e00ff */
[----:B------:R-:W-:Y:S01]  /*07a0*/  LOP3.LUT R7, R0, 0x8, RZ, 0xc0, !PT ;  /* 0x0000000800077812 */ /* 0x000fe200078ec0ff */
[----:B------:R-:W-:Y:S01]  /*07b0*/  IMAD.U32 R149, R18, 0x20, R149 ;  /* 0x0000002012957824 */ /* 0x000fe200078e0095 */
[----:B------:R-:W-:Y:S01]  /*07c0*/  SHF.R.S32.HI R0, RZ, 0x1, R13 ;  /* 0x00000001ff007819 */ /* 0x000fe2000001140d */
[----:B------:R-:W-:Y:S01]  /*07d0*/  IMAD R3, R14, 0x200, R3 ;  /* 0x000002000e037824 */ /* 0x000fe200078e0203 */
[----:B------:R-:W-:-:S02]  /*07e0*/  R2P PR, R16, 0x6 ;  /* 0x0000000610007804 */ /* 0x000fc40000000000 */
[C---:B------:R-:W-:Y:S01]  /*07f0*/  LOP3.LUT P3, RZ, R0.reuse, 0x2, RZ, 0xc0, !PT ;  /* 0x0000000200ff7812 */ /* 0x040fe2000786c0ff */
[----:B------:R-:W-:Y:S01]  /*0800*/  IMAD.SHL.U32 R0, R0, 0x40, RZ ;  /* 0x0000004000007824 */ /* 0x000fe200078e00ff */
[----:B------:R-:W-:Y:S02]  /*0810*/  LOP3.LUT R4, R4, 0x1c0, RZ, 0xc0, !PT ;  /* 0x000001c004047812 */ /* 0x000fe400078ec0ff */
[----:B------:R-:W-:Y:S02]  /*0820*/  LOP3.LUT R2, R2, 0xc0, RZ, 0xc0, !PT ;  /* 0x000000c002027812 */ /* 0x000fe400078ec0ff */
[----:B------:R-:W-:Y:S02]  /*0830*/  LOP3.LUT R0, R0, 0xc0, RZ, 0xc0, !PT ;  /* 0x000000c000007812 */ /* 0x000fe400078ec0ff */
[----:B------:R-:W-:Y:S02]  /*0840*/  LOP3.LUT R6, R6, 0x8, RZ, 0xc0, !PT ;  /* 0x0000000806067812 */ /* 0x000fe400078ec0ff */
[----:B------:R-:W-:-:S02]  /*0850*/  SHF.R.U32.HI R151, RZ, 0x3, R4 ;  /* 0x00000003ff977819 */ /* 0x000fc40000011604 */
        /* <DEDUP_REMOVED lines=18> */
[----:B------:R-:W-:Y:S01]  /*0980*/  IMAD.U32 R2, RZ, RZ, UR5 ;  /* 0x00000005ff027e24 */ /* 0x000fe2000f8e00ff */
[----:B------:R-:W-:Y:S01]  /*0990*/  UIADD3 UR5, UR4, 0x8000, URZ ;  /* 0x0000800004057890 */ /* 0x000fe2000fffe03f */
[----:B------:R-:W-:Y:S01]  /*09a0*/  IMAD.IADD R8, R8, 0x1, R10 ;  /* 0x0000000108087824 */ /* 0x000fe200078e020a */
[----:B------:R-:W-:Y:S01]  /*09b0*/  SEL R152, R152, 0xffffffc0, !P2 ;  /* 0xffffffc098987807 */ /* 0x000fe20005000000 */
[----:B------:R-:W-:Y:S01]  /*09c0*/  VIADD R204, R209, 0x40 ;  /* 0x00000040d1cc7836 */ /* 0x000fe20000000000 */
[----:B------:R-:W-:Y:S01]  /*09d0*/  LOP3.LUT R247, R247, 0x6, RZ, 0xc0, !PT ;  /* 0x00000006f7f77812 */ /* 0x000fe200078ec0ff */
[----:B------:R-:W-:Y:S01]  /*09e0*/  IMAD.U32 R0, RZ, RZ, UR6 ;  /* 0x00000006ff007e24 */ /* 0x000fe2000f8e00ff */
[----:B------:R-:W-:Y:S01]  /*09f0*/  UIADD3 UR6, UR4, 0x6000, URZ ;  /* 0x0000600004067890 */ /* 0x000fe2000fffe03f */
[----:B------:R-:W-:Y:S01]  /*0a00*/  LEA R151, R151, UR5, 0x1 ;  /* 0x0000000597977c11 */ /* 0x000fe2000f8e08ff */
[----:B------:R-:W-:Y:S01]  /*0a10*/  @P4 VIADD R204, R209, 0xffffffc0 ;  /* 0xffffffc0d1cc4836 */ /* 0x000fe20000000000 */
[----:B------:R-:W-:Y:S01]  /*0a20*/  SEL R150, R155, 0xffffffe0, !P0 ;  /* 0xffffffe09b967807 */ /* 0x000fe20004000000 */
[----:B------:R-:W-:Y:S01]  /*0a30*/  IMAD.IADD R208, R209, 0x1, R203 ;  /* 0x00000001d1d07824 */ /* 0x000fe200078e02cb */
[----:B------:R-:W-:Y:S01]  /*0a40*/  LEA R149, R149, UR4, 0x1 ;  /* 0x0000000495957c11 */ /* 0x000fe2000f8e08ff */
[----:B------:R-:W-:Y:S01]  /*0a50*/  VIADD R157, R151, 0x20 ;  /* 0x00000020979d7836 */ /* 0x000fe20000000000 */
[----:B------:R-:W-:Y:S01]  /*0a60*/  LEA R249, R8, UR6, 0x1 ;  /* 0x0000000608f97c11 */ /* 0x000fe2000f8e08ff */
[----:B------:R-:W-:Y:S01]  /*0a70*/  IMAD.IADD R203, R203, 0x1, R204 ;  /* 0x00000001cbcb7824 */ /* 0x000fe200078e02cc */
[----:B------:R-:W-:Y:S01]  /*0a80*/  LOP3.LUT P0, RZ, R15, 0x2, RZ, 0xc0, !PT ;  /* 0x000000020fff7812 */ /* 0x000fe2000780c0ff */
[----:B------:R-:W-:Y:S01]  /*0a90*/  @P1 VIADD R157, R151, 0xffffffe0 ;  /* 0xffffffe0979d1836 */ /* 0x000fe20000000000 */
[----:B------:R-:W-:Y:S01]  /*0aa0*/  LEA R2, R3, UR4, 0x1 ;  /* 0x0000000403027c11 */ /* 0x000fe2000f8e08ff */
[--C-:B------:R-:W-:Y:S01]  /*0ab0*/  IMAD.IADD R210, R209, 0x1, R205.reuse ;  /* 0x00000001d1d27824 */ /* 0x100fe200078e02cd */
[----:B------:R-:W-:Y:S01]  /*0ac0*/  SEL R155, R155, 0xffffffe0, !P0 ;  /* 0xffffffe09b9b7807 */ /* 0x000fe20004000000 */
[----:B------:R-:W-:-:S02]  /*0ad0*/  IMAD.IADD R207, R208, 0x1, R205 ;  /* 0x00000001d0cf7824 */ /* 0x000fc400078e02cd */
[----:B------:R-:W-:Y:S02]  /*0ae0*/  IMAD.IADD R206, R205, 0x1, R204 ;  /* 0x00000001cdce7824 */ /* 0x000fe400078e02cc */
[----:B------:R-:W-:Y:S02]  /*0af0*/  VIADD R250, R249, 0x20 ;  /* 0x00000020f9fa7836 */ /* 0x000fe40000000000 */
[----:B------:R-:W-:Y:S02]  /*0b00*/  IMAD.IADD R153, R151, 0x1, R152 ;  /* 0x0000000197997824 */ /* 0x000fe400078e0298 */
[----:B------:R-:W-:Y:S02]  /*0b10*/  IMAD R247, R11, 0x40, R247 ;  /* 0x000000400bf77824 */ /* 0x000fe400078e02f7 */
[----:B------:R-:W-:Y:S02]  /*0b20*/  IMAD.IADD R161, R161, 0x1, R6 ;  /* 0x00000001a1a17824 */ /* 0x000fe400078e0206 */
[----:B------:R-:W-:-:S02]  /*0b30*/  IMAD.IADD R150, R150, 0x1, R149 ;  /* 0x0000000196967824 */ /* 0x000fc400078e0295 */
[----:B------:R-:W-:Y:S02]  /*0b40*/  IMAD.IADD R205, R205, 0x1, R203 ;  /* 0x00000001cdcd7824 */ /* 0x000fe400078e02cb */
[----:B------:R-:W-:Y:S02]  /*0b50*/  @P3 VIADD R250, R249, 0xffffffe0 ;  /* 0xffffffe0f9fa3836 */ /* 0x000fe40000000000 */
[----:B------:R-:W-:Y:S02]  /*0b60*/  IMAD.IADD R152, R152, 0x1, R157 ;  /* 0x0000000198987824 */ /* 0x000fe400078e029d */
[C---:B------:R-:W-:Y:S02]  /*0b70*/  VIADD R160, R157.reuse, 0x2000 ;  /* 0x000020009da07836 */ /* 0x040fe40000000000 */
[C---:B------:R-:W-:Y:S02]  /*0b80*/  VIADD R159, R157.reuse, 0x4000 ;  /* 0x000040009d9f7836 */ /* 0x040fe40000000000 */
[----:B------:R-:W-:-:S07]  /*0b90*/  VIADD R158, R157, 0x6000 ;  /* 0x000060009d9e7836 */ /* 0x000fce0000000000 */
.L_x_84:
        /* <DEDUP_REMOVED lines=16> */
[----:B--2---:R-:W-:Y:S01]  /*0ca0*/  IMAD.U32 R4, RZ, RZ, UR10 ;  /* 0x0000000aff047e24 */ /* 0x004fe2000f8e00ff */
        /* <DEDUP_REMOVED lines=12> */
[----:B-1-3--:R-:W2:Y:S02]  /*0d70*/  @P1 LDG.E R8, desc[UR8][R6.64] ;  /* 0x0000000806081981 */ /* 0x00aea4000c1e1900 */
[----:B------:R-:W-:-:S02]  /*0d80*/  UISETP.EQ.OR.EX UP4, UPT, UR7, URZ, !UP1, UP4 ;  /* 0x0000003f0700728c */ /* 0x000fc4000cf82740 */
[----:B------:R-:W-:-:S04]  /*0d90*/  UIADD3 UR10, UP0, UR17, UR6, URZ ;  /* 0x00000006110a7290 */ /* 0x000fc8000ff1e03f */
[----:B------:R-:W-:Y:S01]  /*0da0*/  PLOP3.LUT P2, PT, PT, PT, UP4, 0x80, 0x0 ;  /* 0x000000000000781c */ /* 0x000fe20003f4f048 */
[----:B------:R-:W-:Y:S01]  /*0db0*/  UIADD3.X UR5, UR5, UR7, URZ, UP0, !UPT ;  /* 0x0000000705057290 */ /* 0x000fe200087fe43f */
[----:B------:R1:W3:Y:S02]  /*0dc0*/  @P0 LDG.E R6, desc[UR8][R4.64] ;  /* 0x0000000804060981 */ /* 0x0002e4000c1e1900 */
[----:B-1----:R-:W-:Y:S02]  /*0dd0*/  IMAD.U32 R4, RZ, RZ, UR16 ;  /* 0x00000010ff047e24 */ /* 0x002fe4000f8e00ff */
[----:B------:R-:W-:-:S05]  /*0de0*/  IMAD.U32 R5, RZ, RZ, UR14 ;  /* 0x0000000eff057e24 */ /* 0x000fca000f8e00ff */
[----:B----4-:R-:W4:Y:S04]  /*0df0*/  @P3 LDG.E R7, desc[UR8][R4.64] ;  /* 0x0000000804073981 */ /* 0x010f28000c1e1900 */
[----:B-----5:R1:W5:Y:S02]  /*0e00*/  @P3 LDG.E R0, desc[UR8][R4.64+0x4] ;  /* 0x0000040804003981 */ /* 0x020364000c1e1900 */
[----:B-1----:R-:W-:Y:S01]  /*0e10*/  IMAD.U32 R4, RZ, RZ, UR10 ;  /* 0x0000000aff047e24 */ /* 0x002fe2000f8e00ff */
[----:B------:R-:W-:Y:S01]  /*0e20*/  UMOV UR35, URZ ;  /* 0x0000003f00237c82 */ /* 0x000fe20008000000 */
[----:B------:R-:W-:Y:S01]  /*0e30*/  IMAD.U32 R5, RZ, RZ, UR5 ;  /* 0x00000005ff057e24 */ /* 0x000fe2000f8e00ff */
[----:B------:R-:W-:Y:S01]  /*0e40*/  @!UP3 ULDC.64 UR10, c[0x0][0x318] ;  /* 0x0000c600000abab9 */ /* 0x000fe20000000a00 */
[----:B------:R-:W-:-:S03]  /*0e50*/  @!UP3 ULDC UR5, c[0x0][0x2cc] ;  /* 0x0000b3000005bab9 */ /* 0x000fc60000000800 */
[----:B------:R-:W5:Y:S01]  /*0e60*/  @!P2 LDG.E R3, desc[UR8][R4.64] ;  /* 0x000000080403a981 */ /* 0x000f62000c1e1900 */
[----:B------:R-:W-:Y:S01]  /*0e70*/  @!UP3 UISETP.NE.U32.AND UP0, UPT, UR10, URZ, UPT ;  /* 0x0000003f0a00b28c */ /* 0x000fe2000bf05070 */
[----:B------:R-:W-:Y:S01]  /*0e80*/  UMOV UR14, 0xffffffff ;  /* 0xffffffff000e7882 */ /* 0x000fe20000000000 */
[----:B------:R-:W-:Y:S02]  /*0e90*/  UMOV UR36, 0xffffffff ;  /* 0xffffffff00247882 */ /* 0x000fe40000000000 */
[----:B------:R-:W-:Y:S02]  /*0ea0*/  @!UP3 UISETP.NE.AND.EX UP0, UPT, UR11, URZ, UPT, UP0 ;  /* 0x0000003f0b00b28c */ /* 0x000fe4000bf05300 */
[----:B------:R-:W-:Y:S01]  /*0eb0*/  USHF.L.U32 UR28, UR33, 0x7, URZ ;  /* 0x00000007211c7899 */ /* 0x000fe2000800063f */
[----:B--2---:R-:W-:Y:S02]  /*0ec0*/  @P1 R2UR UR35, R8 ;  /* 0x00000000082312ca */ /* 0x004fe400000e0000 */
[----:B---3--:R-:W-:-:S02]  /*0ed0*/  @P0 R2UR UR12, R6 ;  /* 0x00000000060c02ca */ /* 0x008fc400000e0000 */
[----:B------:R-:W-:Y:S01]  /*0ee0*/  ISETP.NE.U32.AND P0, PT, RZ, UR6, PT ;  /* 0x00000006ff007c0c */ /* 0x000fe2000bf05070 */
[----:B------:R-:W-:-:S03]  /*0ef0*/  @!UP3 USEL UR6, UR5, URZ, UP0 ;  /* 0x0000003f0506b287 */ /* 0x000fc60008000000 */
[----:B------:R-:W-:Y:S01]  /*0f00*/  ISETP.NE.AND.EX P0, PT, RZ, UR7, PT, P0 ;  /* 0x00000007ff007c0c */ /* 0x000fe2000bf05300 */
[----:B------:R-:W-:-:S06]  /*0f10*/  ULDC UR5, c[0x0][0x2c8] ;  /* 0x0000b20000057ab9 */ /* 0x000fcc0000000800 */
[----:B------:R-:W-:Y:S01]  /*0f20*/  @UP3 UIADD3 UR7, UR12, -UR35, URZ ;  /* 0x800000230c073290 */ /* 0x000fe2000fffe03f */
[----:B----4-:R-:W-:Y:S02]  /*0f30*/  @P3 R2UR UR14, R7 ;  /* 0x00000000070e32ca */ /* 0x010fe400000e0000 */
        /* <DEDUP_REMOVED lines=9> */
.L_x_56:
        /* <DEDUP_REMOVED lines=8> */
[----:B------:R-:W-:Y:S01]  /*1050*/  ULDC.64 UR10, c[0x0][0x228] ;  /* 0x00008a00000a7ab9 */ /* 0x000fe20000000a00 */
[----:B------:R-:W-:Y:S01]  /*1060*/  ULDC.64 UR12, c[0x0][0x488] ;  /* 0x00012200000c7ab9 */ /* 0x000fe20000000a00 */
[----:B------:R-:W-:Y:S02]  /*1070*/  UIMAD.WIDE.U32 UR18, UR50, UR10, URZ ;  /* 0x0000000a321272a5 */ /* 0x000fe4000f8e003f */
[----:B------:R-:W-:Y:S02]  /*1080*/  UIMAD UR10, UR61, UR10, URZ ;  /* 0x0000000a3d0a72a4 */ /* 0x000fe4000f8e023f */
        /* <DEDUP_REMOVED lines=48> */
[----:B------:R-:W-:Y:S01]  /*1390*/  ULDC.U8 UR24, c[0x0][0x3d8] ;  /* 0x0000f60000187ab9 */ /* 0x000fe20000000000 */
[----:B------:R-:W-:Y:S01]  /*13a0*/  IMAD R3, R0, R6, RZ ;  /* 0x0000000600037224 */ /* 0x000fe200078e02ff */
[----:B------:R-:W-:Y:S01]  /*13b0*/  IABS R0, UR59 ;  /* 0x0000003b00007c13 */ /* 0x000fe20008000000 */
[----:B------:R-:W-:-:S02]  /*13c0*/  ULOP3.LUT UR6, UR20, 0xffffff80, URZ, 0xc0, !UPT ;  /* 0xffffff8014067892 */ /* 0x000fc4000f8ec03f */
[----:B------:R-:W-:Y:S01]  /*13d0*/  IMAD.HI.U32 R3, R5, R3, R4 ;  /* 0x0000000305037227 */ /* 0x000fe200078e0004 */
[----:B------:R-:W-:Y:S02]  /*13e0*/  UISETP.NE.AND UP3, UPT, UR24, URZ, UPT ;  /* 0x0000003f1800728c */ /* 0x000fe4000bf65270 */
[----:B------:R-:W-:Y:S02]  /*13f0*/  UIADD3 UR48, UR17, UR5, URZ ;  /* 0x0000000511307290 */ /* 0x000fe4000fffe03f */
[----:B------:R-:W-:Y:S01]  /*1400*/  USHF.L.U64.HI UR15, UR50, 0x7, UR61 ;  /* 0x00000007320f7899 */ /* 0x000fe2000801023d */
[----:B------:R-:W-:Y:S01]  /*1410*/  IMAD.HI.U32 R3, R3, R0, RZ ;  /* 0x0000000003037227 */ /* 0x000fe200078e00ff */
[----:B------:R-:W-:Y:S02]  /*1420*/  UIMAD.WIDE.U32 UR12, UR10, UR14, URZ ;  /* 0x0000000e0a0c72a5 */ /* 0x000fe4000f8e003f */
[----:B------:R-:W-:Y:S01]  /*1430*/  UIMAD UR5, UR11, UR14, URZ ;  /* 0x0000000e0b0572a4 */ /* 0x000fe2000f8e023f */
[----:B------:R-:W-:Y:S01]  /*1440*/  IMAD.MOV R4, RZ, RZ, -R3 ;  /* 0x000000ffff047224 */ /* 0x000fe200078e0a03 */
[----:B------:R-:W-:-:S02]  /*1450*/  UIADD3 UR17, UR6, -0x80, URZ ;  /* 0xffffff8006117890 */ /* 0x000fc4000fffe03f */
[----:B------:R-:W-:Y:S01]  /*1460*/  USEL UR15, UR15, URZ, UP2 ;  /* 0x0000003f0f0f7287 */ /* 0x000fe20009000000 */
[C---:B------:R-:W-:Y:S01]  /*1470*/  IMAD R0, R6.reuse, R4, R0 ;  /* 0x0000000406007224 */ /* 0x040fe200078e0200 */
[----:B------:R-:W-:Y:S02]  /*1480*/  USEL UR58, UR16, UR12, !UP1 ;  /* 0x0000000c103a7287 */ /* 0x000fe4000c800000 */
[----:B------:R-:W-:Y:S02]  /*1490*/  @UP1 UIADD3 UR48, UR13, UR5, URZ ;  /* 0x000000050d301290 */ /* 0x000fe4000fffe03f */
[----:B------:R-:W-:Y:S01]  /*14a0*/  ISETP.GT.U32.AND P1, PT, R6, R0, PT ;  /* 0x000000000600720c */ /* 0x000fe20003f24070 */
[----:B------:R-:W-:Y:S02]  /*14b0*/  USHF.R.S32.HI UR16, URZ, 0x1f, UR17 ;  /* 0x0000001f3f107899 */ /* 0x000fe40008011411 */
[----:B------:R-:W-:Y:S01]  /*14c0*/  UIADD3 UR5, UP2, UR17, UR30, URZ ;  /* 0x0000001e11057290 */ /* 0x000fe2000ff5e03f */
[----:B------:R-:W-:Y:S01]  /*14d0*/  ULDC.U8 UR25, c[0x0][0x480] ;  /* 0x0001200000197ab9 */ /* 0x000fe20000000000 */
[----:B------:R-:W-:Y:S01]  /*14e0*/  ULDC UR46, c[0x0][0x2c4] ;  /* 0x0000b100002e7ab9 */ /* 0x000fe20000000800 */
[----:B------:R-:W-:-:S02]  /*14f0*/  @UP0 UIADD3 UR21, UR35, UR36, URZ ;  /* 0x0000002423150290 */ /* 0x000fc4000fffe03f */
[----:B------:R-:W-:Y:S02]  /*1500*/  UIADD3.X UR15, UR16, UR15, URZ, UP2, !UPT ;  /* 0x0000000f100f7290 */ /* 0x000fe400097fe43f */
[----:B------:R-:W-:-:S03]  /*1510*/  UIMAD UR6, UR11, UR5, URZ ;  /* 0x000000050b0672a4 */ /* 0x000fc6000f8e023f */
[-C--:B------:R-:W-:Y:S01]  /*1520*/  @!P1 IADD3 R0, R0, -R6.reuse, RZ ;  /* 0x8000000600009210 */ /* 0x080fe20007ffe0ff */
[----:B------:R-:W-:Y:S01]  /*1530*/  @!P1 VIADD R3, R3, 0x1 ;  /* 0x0000000103039836 */ /* 0x000fe20000000000 */
[----:B------:R-:W-:Y:S01]  /*1540*/  PLOP3.LUT P1, PT, PT, PT, UP0, 0x80, 0x0 ;  /* 0x000000000000781c */ /* 0x000fe20003f2f008 */
[----:B------:R-:W-:Y:S01]  /*1550*/  UISETP.NE.AND UP5, UPT, UR25, URZ, UPT ;  /* 0x0000003f1900728c */ /* 0x000fe2000bfa5270 */
[----:B------:R-:W-:Y:S01]  /*1560*/  ISETP.GE.U32.AND P0, PT, R0, R6, PT ;  /* 0x000000060000720c */ /* 0x000fe20003f06070 */
[----:B------:R-:W-:Y:S01]  /*1570*/  @UP3 UIMAD UR11, UR50, UR46, URZ ;  /* 0x0000002e320b32a4 */ /* 0x000fe2000f8e023f */
[----:B------:R-:W-:Y:S01]  /*1580*/  LOP3.LUT R0, R7, UR59, RZ, 0x3c, !PT ;  /* 0x0000003b07007c12 */ /* 0x000fe2000f8e3cff */
[----:B------:R-:W-:Y:S01]  /*1590*/  @UP0 ULDC.64 UR24, c[0x0][0x250] ;  /* 0x0000940000180ab9 */ /* 0x000fe20000000a00 */
[----:B------:R-:W-:Y:S02]  /*15a0*/  @!UP1 UIADD3 UR54, UR39, UR31, URZ ;  /* 0x0000001f27369290 */ /* 0x000fe4000fffe03f */
[----:B------:R-:W-:Y:S01]  /*15b0*/  ISETP.GE.AND P2, PT, R0, RZ, PT ;  /* 0x000000ff0000720c */ /* 0x000fe20003f46270 */
[----:B------:R-:W-:-:S02]  /*15c0*/  @UP0 UIMAD.WIDE.U32 UR12, UR21, UR24, URZ ;  /* 0x00000018150c02a5 */ /* 0x000fc4000f8e003f */
[----:B------:R-:W-:Y:S02]  /*15d0*/  UIMAD UR15, UR10, UR15, UR6 ;  /* 0x0000000f0a0f72a4 */ /* 0x000fe4000f8e0206 */
[----:B------:R-:W-:Y:S02]  /*15e0*/  UIMAD.WIDE.U32 UR30, UR10, UR5, URZ ;  /* 0x000000050a1e72a5 */ /* 0x000fe4000f8e003f */
[----:B------:R-:W-:Y:S01]  /*15f0*/  @UP3 USEL UR10, UR11, UR14, !UP1 ;  /* 0x0000000e0b0a3287 */ /* 0x000fe2000c800000 */
[----:B------:R-:W-:Y:S01]  /*1600*/  @P0 VIADD R3, R3, 0x1 ;  /* 0x0000000103030836 */ /* 0x000fe20000000000 */
[----:B------:R-:W-:Y:S01]  /*1610*/  @!UP3 UIMAD UR6, UR50, UR34, UR59 ;  /* 0x000000223206b2a4 */ /* 0x000fe2000f8e023b */
[----:B------:R-:W-:Y:S01]  /*1620*/  PLOP3.LUT P0, PT, PT, PT, UP3, 0x80, 0x0 ;  /* 0x000000000000781c */ /* 0x000fe20003f0f038 */
[----:B------:R-:W-:Y:S01]  /*1630*/  @UP0 UIMAD UR21, UR21, UR25, URZ ;  /* 0x00000019151502a4 */ /* 0x000fe2000f8e023f */
[----:B------:R-:W-:Y:S01]  /*1640*/  @UP3 ULDC UR5, c[0x0][0x2e4] ;  /* 0x0000b90000053ab9 */ /* 0x000fe20000000800 */
[----:B------:R-:W-:Y:S01]  /*1650*/  USEL UR55, UR44, URZ, UP5 ;  /* 0x0000003f2c377287 */ /* 0x000fe2000a800000 */
[----:B------:R-:W-:Y:S01]  /*1660*/  @!P2 IADD3 R3, -R3, RZ, RZ ;  /* 0x000000ff0303a210 */ /* 0x000fe20007ffe1ff */
[----:B------:R-:W-:Y:S01]  /*1670*/  @UP3 UIMAD UR32, UR59, UR5, UR10 ;  /* 0x000000053b2032a4 */ /* 0x000fe2000f8e020a */
[----:B------:R-:W-:Y:S01]  /*1680*/  @!P3 LOP3.LUT R3, RZ, R7, RZ, 0x33, !PT ;  /* 0x00000007ff03b212 */ /* 0x000fe200078e33ff */
[----:B------:R-:W-:-:S02]  /*1690*/  @!UP3 UIMAD UR32, UR6, UR46, URZ ;  /* 0x0000002e0620b2a4 */ /* 0x000fc4000f8e023f */
[----:B------:R-:W-:Y:S02]  /*16a0*/  USHF.R.S32.HI UR45, URZ, 0x1f, UR28 ;  /* 0x0000001f3f2d7899 */ /* 0x000fe4000801141c */
[----:B------:R-:W-:Y:S02]  /*16b0*/  USEL UR57, UR22, URZ, UP5 ;  /* 0x0000003f16397287 */ /* 0x000fe4000a800000 */
[----:B------:R-:W-:Y:S02]  /*16c0*/  USHF.R.S32.HI UR56, URZ, 0x1f, UR51 ;  /* 0x0000001f3f387899 */ /* 0x000fe40008011433 */
[----:B------:R-:W-:Y:S02]  /*16d0*/  USHF.R.S32.HI UR34, URZ, 0x7, UR20 ;  /* 0x000000073f227899 */ /* 0x000fe40008011414 */
[----:B------:R-:W-:Y:S02]  /*16e0*/  @UP0 UIADD3 UR49, UR13, UR21, URZ ;  /* 0x000000150d310290 */ /* 0x000fe4000fffe03f */
[----:B------:R-:W-:-:S02]  /*16f0*/  UIADD3 UR53, UR31, UR15, URZ ;  /* 0x0000000f1f357290 */ /* 0x000fc4000fffe03f */
        /* <DEDUP_REMOVED lines=16> */
.L_x_58:
        /* <DEDUP_REMOVED lines=13> */
.L_x_59:
[----:B------:R-:W-:Y:S01]  /*18d0*/  @UP1 UMOV UR11, UR40 ;  /* 0x00000028000b1c82 */ /* 0x000fe20008000000 */
[----:B------:R-:W-:Y:S01]  /*18e0*/  @!UP1 UMOV UR11, UR38 ;  /* 0x00000026000b9c82 */ /* 0x000fe20008000000 */
[----:B------:R-:W-:Y:S01]  /*18f0*/  SHF.R.S32.HI R16, RZ, 0x1f, R3 ;  /* 0x0000001fff107819 */ /* 0x000fe20000011403 */
[----:B------:R-:W-:Y:S06]  /*1900*/  @!P0 BRA `(.L_x_60) ;  /* 0x0000000000208947 */ /* 0x000fec0003800000 */
[----:B------:R-:W-:Y:S01]  /*1910*/  ULDC UR6, c[0x0][0x2d4] ;  /* 0x0000b50000067ab9 */ /* 0x000fe20000000800 */
[----:B------:R-:W-:Y:S01]  /*1920*/  ULDC UR5, c[0x0][0x2c0] ;  /* 0x0000b00000057ab9 */ /* 0x000fe20000000800 */
[----:B------:R-:W-:-:S03]  /*1930*/  @!UP1 UIMAD UR14, UR50, UR6, URZ ;  /* 0x00000006320e92a4 */ /* 0x000fc6000f8e023f */
[----:B------:R-:W-:Y:S02]  /*1940*/  ULDC UR6, c[0x0][0x2e4] ;  /* 0x0000b90000067ab9 */ /* 0x000fe40000000800 */
[----:B------:R-:W-:Y:S02]  /*1950*/  ULEA UR6, UR5, UR6, 0x7 ;  /* 0x0000000605067291 */ /* 0x000fe4000f8e383f */
[----:B------:R-:W-:-:S04]  /*1960*/  ULEA UR5, UR50, UR14, 0x7 ;  /* 0x0000000e32057291 */ /* 0x000fc8000f8e383f */
[----:B------:R-:W-:Y:S01]  /*1970*/  UIMAD UR5, UR6, UR59, UR5 ;  /* 0x0000003b060572a4 */ /* 0x000fe2000f8e0205 */
[----:B------:R-:W-:Y:S11]  /*1980*/  BRA `(.L_x_61) ;  /* 0x0000000000107947 */ /* 0x000ff60003800000 */
.L_x_60:
[----:B------:R-:W-:Y:S01]  /*1990*/  ULDC UR5, c[0x0][0x270] ;  /* 0x00009c0000057ab9 */ /* 0x000fe20000000800 */
[----:B------:R-:W-:Y:S01]  /*19a0*/  ULDC UR6, c[0x0][0x2d4] ;  /* 0x0000b50000067ab9 */ /* 0x000fe20000000800 */
[----:B------:R-:W-:-:S04]  /*19b0*/  UIMAD UR5, UR50, UR5, UR59 ;  /* 0x00000005320572a4 */ /* 0x000fc8000f8e023b */
[----:B------:R-:W-:-:S12]  /*19c0*/  UIMAD UR5, UR5, UR6, URZ ;  /* 0x00000006050572a4 */ /* 0x000fd8000f8e023f */
.L_x_61:
[----:B------:R-:W1:Y:S01]  /*19d0*/  S2R R6, SR_TID.X ;  /* 0x0000000000067919 */ /* 0x000e620000002100 */
[----:B------:R-:W2:Y:S01]  /*19e0*/  LDC.64 R12, c[0x0][0x420] ;  /* 0x00010800ff0c7b82 */ /* 0x000ea20000000a00 */
[----:B------:R-:W-:Y:S01]  /*19f0*/  ULDC UR10, c[0x0][0x270] ;  /* 0x00009c00000a7ab9 */ /* 0x000fe20000000800 */
[----:B------:R-:W-:Y:S01]  /*1a00*/  ULDC UR6, c[0x0][0x2dc] ;  /* 0x0000b70000067ab9 */ /* 0x000fe20000000800 */
[----:B------:R-:W-:Y:S01]  /*1a10*/  UIADD3 UR19, UR17, UR5, URZ ;  /* 0x0000000511137290 */ /* 0x000fe2000fffe03f */
[----:B------:R-:W-:Y:S01]  /*1a20*/  BSSY B1, `(.L_x_57) ;  /* 0x0000637000017945 */ /* 0x000fe20003800000 */
[----:B------:R-:W-:Y:S02]  /*1a30*/  UIMAD UR18, UR6, UR10, URZ ;  /* 0x0000000a061272a4 */ /* 0x000fe4000f8e023f */
[----:B------:R-:W-:Y:S02]  /*1a40*/  UIADD3 UR5, -UR7, UR37, UR28 ;  /* 0x0000002507057290 */ /* 0x000fe4000fffe11c */
[----:B------:R-:W-:Y:S01]  /*1a50*/  USHF.L.U32 UR29, UR18, 0x7, URZ ;  /* 0x00000007121d7899 */ /* 0x000fe2000800063f */
[----:B------:R-:W-:Y:S01]  /*1a60*/  ULDC UR6, c[0x0][0x398] ;  /* 0x0000e60000067ab9 */ /* 0x000fe20000000800 */
[----:B------:R-:W-:Y:S01]  /*1a70*/  ULDC.64 UR22, c[0x0][0x400] ;  /* 0x0001000000167ab9 */ /* 0x000fe20000000a00 */
[----:B------:R-:W-:-:S02]  /*1a80*/  UIADD3 UR5, UR5, -UR6, URZ ;  /* 0x8000000605057290 */ /* 0x000fc4000fffe03f */
[----:B------:R-:W-:Y:S02]  /*1a90*/  UIADD3 UR6, UP4, UP3, UR30, UR29, UR51 ;  /* 0x0000001d1e067290 */ /* 0x000fe4000fb9e033 */
[----:B------:R-:W-:Y:S02]  /*1aa0*/  USHF.R.S32.HI UR10, URZ, 0x1f, UR29 ;  /* 0x0000001f3f0a7899 */ /* 0x000fe4000801141d */
[----:B------:R-:W-:Y:S02]  /*1ab0*/  UIADD3 UR12, UP2, UP1, UR57, UR6, UR58 ;  /* 0x00000006390c7290 */ /* 0x000fe4000f95e03a */
[----:B------:R-:W-:Y:S02]  /*1ac0*/  UIADD3.X UR6, UR53, UR10, UR56, UP4, UP3 ;  /* 0x0000000a35067290 */ /* 0x000fe4000a7e6438 */
[----:B------:R-:W-:Y:S01]  /*1ad0*/  USHF.R.S32.HI UR38, URZ, 0x1f, UR59 ;  /* 0x0000001f3f267899 */ /* 0x000fe2000801143b */
[----:B--2---:R-:W-:Y:S01]  /*1ae0*/  IMAD R7, R12, UR16, RZ ;  /* 0x000000100c077c24 */ /* 0x004fe2000f8e02ff */
[----:B------:R-:W-:Y:S01]  /*1af0*/  UIADD3.X UR6, UR55, UR6, UR48, UP2, UP1 ;  /* 0x0000000637067290 */ /* 0x000fe200097e2430 */
[----:B------:R-:W-:-:S02]  /*1b00*/  ULDC.64 UR20, c[0x0][0x258] ;  /* 0x0000960000147ab9 */ /* 0x000fc40000000a00 */
[----:B------:R-:W-:Y:S01]  /*1b10*/  IMAD R14, R13, UR17, R7 ;  /* 0x000000110d0e7c24 */ /* 0x000fe2000f8e0207 */
[----:B------:R-:W-:Y:S01]  /*1b20*/  ULDC.64 UR14, c[0x0][0x428] ;  /* 0x00010a00000e7ab9 */ /* 0x000fe20000000a00 */
[----:B------:R-:W-:Y:S01]  /*1b30*/  UIADD3 UR10, UR17, UR32, URZ ;  /* 0x00000020110a7290 */ /* 0x000fe2000fffe03f */
[----:B-1----:R-:W-:Y:S01]  /*1b40*/  SHF.R.S32.HI R0, RZ, 0x1f, R6 ;  /* 0x0000001fff007819 */ /* 0x002fe20000011406 */
[----:B------:R-:W-:-:S03]  /*1b50*/  UIMAD UR13, UR38, UR14, URZ ;  /* 0x0000000e260d72a4 */ /* 0x000fc6000f8e023f */
[CC--:B------:R-:W-:Y:S02]  /*1b60*/  LEA.HI R10, R0.reuse, R6.reuse, RZ, 0x5 ;  /* 0x00000006000a7211 */ /* 0x0c0fe400078f28ff */
[----:B------:R-:W-:Y:S02]  /*1b70*/  LEA.HI R0, R0, R6, RZ, 0x2 ;  /* 0x0000000600007211 */ /* 0x000fe400078f10ff */
[----:B------:R-:W-:Y:S02]  /*1b80*/  LOP3.LUT R4, R10, 0xffffffe0, RZ, 0xc0, !PT ;  /* 0xffffffe00a047812 */ /* 0x000fe400078ec0ff */
[----:B------:R-:W-:Y:S02]  /*1b90*/  LOP3.LUT R5, R0, 0xfffffffc, RZ, 0xc0, !PT ;  /* 0xfffffffc00057812 */ /* 0x000fe400078ec0ff */
[----:B------:R-:W-:Y:S01]  /*1ba0*/  SHF.R.S32.HI R0, RZ, 0x2, R0 ;  /* 0x00000002ff007819 */ /* 0x000fe20000011400 */
[C---:B------:R-:W-:Y:S01]  /*1bb0*/  IMAD.IADD R4, R6.reuse, 0x1, -R4 ;  /* 0x0000000106047824 */ /* 0x040fe200078e0a04 */
[----:B------:R-:W-:Y:S01]  /*1bc0*/  SHF.R.S32.HI R10, RZ, 0x5, R10 ;  /* 0x00000005ff0a7819 */ /* 0x000fe2000001140a */
[----:B------:R-:W-:Y:S01]  /*1bd0*/  IMAD.IADD R5, R6, 0x1, -R5 ;  /* 0x0000000106057824 */ /* 0x000fe200078e0a05 */
[----:B------:R-:W-:-:S02]  /*1be0*/  SHF.R.S32.HI R24, RZ, 0x1f, R0 ;  /* 0x0000001fff187819 */ /* 0x000fc40000011400 */
[----:B------:R-:W-:Y:S01]  /*1bf0*/  IADD3 R8, P0, R0, UR17, RZ ;  /* 0x0000001100087c10 */ /* 0x000fe2000ff1e0ff */
[----:B------:R-:W-:Y:S02]  /*1c00*/  IMAD R10, R10, UR18, R4 ;  /* 0x000000120a0a7c24 */ /* 0x000fe4000f8e0204 */
[----:B------:R-:W-:Y:S01]  /*1c10*/  IMAD.SHL.U32 R4, R5, 0x8, RZ ;  /* 0x0000000805047824 */ /* 0x000fe200078e00ff */
[----:B------:R-:W-:Y:S01]  /*1c20*/  IADD3.X R9, R24, UR16, RZ, P0, !PT ;  /* 0x0000001018097c10 */ /* 0x000fe200087fe4ff */
[----:B------:R-:W-:-:S03]  /*1c30*/  USHF.R.S32.HI UR16, URZ, 0x1f, UR5 ;  /* 0x0000001f3f107899 */ /* 0x000fc60008011405 */
[--C-:B------:R-:W-:Y:S01]  /*1c40*/  SHF.R.S32.HI R5, RZ, 0x1f, R4.reuse ;  /* 0x0000001fff057819 */ /* 0x100fe20000011404 */
[----:B------:R-:W-:Y:S01]  /*1c50*/  IMAD R9, R9, UR42, RZ ;  /* 0x0000002a09097c24 */ /* 0x000fe2000f8e02ff */
[----:B------:R-:W-:Y:S01]  /*1c60*/  IADD3 R6, P0, R4, UR11, RZ ;  /* 0x0000000b04067c10 */ /* 0x000fe2000ff1e0ff */
[----:B------:R-:W-:Y:S02]  /*1c70*/  ULEA.HI UR16, UR16, UR5, URZ, 0x7 ;  /* 0x0000000510107291 */ /* 0x000fe4000f8f383f */
[C---:B------:R-:W-:Y:S01]  /*1c80*/  IMAD R15, R8.reuse, UR43, R9 ;  /* 0x0000002b080f7c24 */ /* 0x040fe2000f8e0209 */
[----:B------:R-:W-:Y:S01]  /*1c90*/  IADD3.X R7, R5, UR54, RZ, P0, !PT ;  /* 0x0000003605077c10 */ /* 0x000fe200087fe4ff */
[----:B------:R-:W-:Y:S01]  /*1ca0*/  IMAD.WIDE.U32 R8, R8, UR42, R4 ;  /* 0x0000002a08087c25 */ /* 0x000fe2000f8e0004 */
[----:B------:R-:W-:Y:S01]  /*1cb0*/  IADD3 R11, P0, R10, UR12, RZ ;  /* 0x0000000c0a0b7c10 */ /* 0x000fe2000ff1e0ff */
[----:B------:R-:W-:Y:S02]  /*1cc0*/  USHF.R.S32.HI UR16, URZ, 0x7, UR16 ;  /* 0x000000073f107899 */ /* 0x000fe40008011410 */
[----:B------:R-:W-:Y:S01]  /*1cd0*/  IMAD.WIDE.U32 R6, R12, UR17, R6 ;  /* 0x000000110c067c25 */ /* 0x000fe2000f8e0006 */
[----:B------:R-:W-:Y:S01]  /*1ce0*/  LEA.HI.X.SX32 R10, R10, UR6, 0x1, P0 ;  /* 0x000000060a0a7c11 */ /* 0x000fe200080f0eff */
[----:B------:R-:W-:Y:S01]  /*1cf0*/  UIMAD UR6, UR38, UR20, URZ ;  /* 0x00000014260672a4 */ /* 0x000fe2000f8e023f */
[C---:B------:R-:W-:Y:S01]  /*1d00*/  LEA R224, P0, R11.reuse, UR22, 0x2 ;  /* 0x000000160be07c11 */ /* 0x040fe2000f8010ff */
[----:B------:R-:W-:Y:S01]  /*1d10*/  UISETP.LT.AND UP1, UPT, URZ, UR16, UPT ;  /* 0x000000103f00728c */ /* 0x000fe2000bf21270 */
[----:B------:R-:W-:Y:S01]  /*1d20*/  IADD3 R8, P2, R8, UR60, RZ ;  /* 0x0000003c08087c10 */ /* 0x000fe2000ff5e0ff */
[----:B------:R-:W-:Y:S01]  /*1d30*/  UIMAD UR6, UR59, UR21, UR6 ;  /* 0x000000153b0672a4 */ /* 0x000fe2000f8e0206 */
[----:B------:R-:W-:Y:S01]  /*1d40*/  LEA.HI.X R223, R11, UR23, R10, 0x2, P0 ;  /* 0x000000170bdf7c11 */ /* 0x000fe200080f140a */
[----:B------:R-:W-:Y:S01]  /*1d50*/  IMAD.U32 R11, RZ, RZ, UR20 ;  /* 0x00000014ff0b7e24 */ /* 0x000fe2000f8e00ff */
[----:B------:R-:W-:Y:S01]  /*1d60*/  IADD3.X R9, R9, UR52, R15, P2, !PT ;  /* 0x0000003409097c10 */ /* 0x000fe200097fe40f */
[----:B------:R-:W-:Y:S01]  /*1d70*/  USEL UR16, URZ, UR16, !UP1 ;  /* 0x000000103f107287 */ /* 0x000fe2000c800000 */
[----:B------:R-:W-:Y:S01]  /*1d80*/  IMAD.IADD R7, R7, 0x1, R14 ;  /* 0x0000000107077824 */ /* 0x000fe200078e020e */
[----:B------:R-:W-:Y:S01]  /*1d90*/  UIMAD UR11, UR59, UR15, UR13 ;  /* 0x0000000f3b0b72a4 */ /* 0x000fe2000f8e020d */
[----:B------:R-:W-:Y:S01]  /*1da0*/  IMAD.U32 R10, RZ, RZ, UR14 ;  /* 0x0000000eff0a7e24 */ /* 0x000fe2000f8e00ff */
[----:B------:R-:W-:Y:S01]  /*1db0*/  UISETP.GT.AND UP1, UPT, UR34, UR16, UPT ;  /* 0x000000102200728c */ /* 0x000fe2000bf24270 */
[----:B------:R-:W-:Y:S01]  /*1dc0*/  IMAD.WIDE.U32 R8, R11, UR59, R8 ;  /* 0x0000003b0b087c25 */ /* 0x000fe2000f8e0008 */
[----:B------:R-:W-:Y:S01]  /*1dd0*/  ULDC.64 UR12, c[0x0][0x210] ;  /* 0x00008400000c7ab9 */ /* 0x000fe20000000a00 */
[----:B------:R-:W-:Y:S01]  /*1de0*/  ULDC.64 UR22, c[0x0][0x2b0] ;  /* 0x0000ac0000167ab9 */ /* 0x000fe20000000a00 */
[----:B------:R-:W-:Y:S01]  /*1df0*/  ULDC.64 UR14, c[0x0][0x478] ;  /* 0x00011e00000e7ab9 */ /* 0x000fe20000000a00 */
[----:B------:R-:W-:Y:S01]  /*1e00*/  VIADD R9, R9, UR6 ;  /* 0x0000000609097c36 */ /* 0x000fe20008000000 */
[----:B------:R-:W-:Y:S01]  /*1e10*/  LEA R218, P0, R8, UR12, 0x1 ;  /* 0x0000000c08da7c11 */ /* 0x000fe2000f8008ff */
[----:B------:R-:W-:Y:S01]  /*1e20*/  IMAD.WIDE.U32 R6, R10, UR59, R6 ;  /* 0x0000003b0a067c25 */ /* 0x000fe2000f8e0006 */
[----:B------:R-:W-:-:S02]  /*1e30*/  UIMAD.WIDE UR14, UR19, 0x4, UR14 ;  /* 0x00000004130e78a5 */ /* 0x000fc4000f8e020e */
[----:B------:R-:W-:Y:S01]  /*1e40*/  LEA.HI.X R219, R8, UR13, R9, 0x1, P0 ;  /* 0x0000000d08db7c11 */ /* 0x000fe200080f0c09 */
[----:B------:R-:W-:Y:S01]  /*1e50*/  VIADD R7, R7, UR11 ;  /* 0x0000000b07077c36 */ /* 0x000fe20008000000 */
[----:B------:R-:W-:Y:S01]  /*1e60*/  PLOP3.LUT P0, PT, PT, PT, UP1, 0x80, 0x0 ;  /* 0x000000000000781c */ /* 0x000fe20003f0f018 */
[-C--:B------:R-:W-:Y:S01]  /*1e70*/  IMAD R10, R24, R12.reuse, RZ ;  /* 0x0000000c180a7224 */ /* 0x080fe200078e02ff */
[----:B------:R-:W-:Y:S01]  /*1e80*/  UIMAD.WIDE UR10, UR10, 0x4, UR22 ;  /* 0x000000040a0a78a5 */ /* 0x000fe2000f8e0216 */
[C---:B------:R-:W-:Y:S01]  /*1e90*/  IMAD.WIDE.U32 R6, R0.reuse, R12, R6 ;  /* 0x0000000c00067225 */ /* 0x040fe200078e0006 */
[----:B------:R-:W-:Y:S01]  /*1ea0*/  ULDC.64 UR20, c[0x0][0x3e0] ;  /* 0x0000f80000147ab9 */ /* 0x000fe20000000a00 */
[----:B------:R-:W-:Y:S02]  /*1eb0*/  UIADD3 UR6, UR34, -0x1, URZ ;  /* 0xffffffff22067890 */ /* 0x000fe4000fffe03f */
        /* <DEDUP_REMOVED lines=26> */
.L_x_63:
        /* <DEDUP_REMOVED lines=19> */
.L_x_64:
        /* <DEDUP_REMOVED lines=8> */
[----:B------:R-:W-:Y:S01]  /*2210*/  ULDC.64 UR14, c[0x0][0x468] ;  /* 0x00011a00000e7ab9 */ /* 0x000fe20000000a00 */
[----:B------:R-:W-:Y:S02]  /*2220*/  ISETP.GE.AND P1, PT, R0, UR7, PT ;  /* 0x0000000700007c0c */ /* 0x000fe4000bf26270 */
[----:B------:R-:W-:Y:S01]  /*2230*/  MOV R3, UR5 ;  /* 0x0000000500037c02 */ /* 0x000fe20008000f00 */
[----:B------:R-:W-:Y:S01]  /*2240*/  UIMAD UR5, UR19, UR14, URZ ;  /* 0x0000000e130572a4 */ /* 0x000fe2000f8e023f */
[----:B------:R-:W-:-:S03]  /*2250*/  IADD3 R6, P0, R6, UR6, RZ ;  /* 0x0000000606067c10 */ /* 0x000fc6000ff1e0ff */
[----:B------:R-:W-:Y:S01]  /*2260*/  UIMAD UR15, UR59, UR15, UR5 ;  /* 0x0000000f3b0f72a4 */ /* 0x000fe2000f8e0205 */
[----:B------:R-:W-:Y:S02]  /*2270*/  IADD3.X R7, R7, UR18, R3, P0, !PT ;  /* 0x0000001207077c10 */ /* 0x000fe400087fe403 */
[----:B------:R-:W-:Y:S02]  /*2280*/  MOV R3, UR14 ;  /* 0x0000000e00037c02 */ /* 0x000fe40008000f00 */
[----:B------:R-:W-:-:S03]  /*2290*/  ISETP.GE.AND P0, PT, R8, UR7, PT ;  /* 0x0000000708007c0c */ /* 0x000fc6000bf06270 */
[----:B------:R-:W-:-:S04]  /*22a0*/  IMAD.WIDE.U32 R6, R3, UR59, R6 ;  /* 0x0000003b03067c25 */ /* 0x000fc8000f8e0006 */
[----:B------:R-:W-:Y:S01]  /*22b0*/  VIADD R12, R7, UR15 ;  /* 0x0000000f070c7c36 */ /* 0x000fe20008000000 */
[----:B------:R-:W-:Y:S06]  /*22c0*/  @P1 BRA `(.L_x_66) ;  /* 0x0000000000281947 */ /* 0x000fec0003800000 */
        /* <DEDUP_REMOVED lines=10> */
.L_x_66:
[----:B------:R-:W-:Y:S05]  /*2370*/  BSYNC B0 ;  /* 0x0000000000007941 */ /* 0x000fea0003800000 */
.L_x_65:
        /* <DEDUP_REMOVED lines=14> */
.L_x_68:
[----:B------:R-:W-:Y:S05]  /*2460*/  BSYNC B0 ;  /* 0x0000000000007941 */ /* 0x000fea0003800000 */
.L_x_67:
[----:B------:R-:W-:Y:S01]  /*2470*/  UIMAD UR5, UR45, UR12, URZ ;  /* 0x0000000c2d0572a4 */ /* 0x000fe2000f8e023f */
[----:B------:R-:W-:Y:S01]  /*2480*/  IMAD.U32 R3, RZ, RZ, UR12 ;  /* 0x0000000cff037e24 */ /* 0x000fe2000f8e00ff */
        /* <DEDUP_REMOVED lines=24> */
.L_x_70:
[----:B------:R-:W-:Y:S05]  /*2610*/  BSYNC B0 ;  /* 0x0000000000007941 */ /* 0x000fea0003800000 */
.L_x_69:
        /* <DEDUP_REMOVED lines=14> */
.L_x_62:
[----:B------:R-:W-:Y:S01]  /*2700*/  UIMAD UR10, UR33, -0x80, UR7 ;  /* 0xffffff80210a78a4 */ /* 0x000fe2000f8e0207 */
[C---:B------:R-:W-:Y:S01]  /*2710*/  VIADD R11, R0.reuse, 0x40 ;  /* 0x00000040000b7836 */ /* 0x040fe20000000000 */
[----:B------:R-:W-:Y:S01]  /*2720*/  UIMAD UR15, UR45, UR24, URZ ;  /* 0x000000182d0f72a4 */ /* 0x000fe2000f8e023f */
[----:B------:R-:W-:Y:S01]  /*2730*/  IMAD.U32 R6, RZ, RZ, UR24 ;  /* 0x00000018ff067e24 */ /* 0x000fe2000f8e00ff */
[----:B------:R-:W-:Y:S01]  /*2740*/  UIMAD UR17, UR45, UR26, URZ ;  /* 0x0000001a2d1172a4 */ /* 0x000fe2000f8e023f */
[----:B------:R-:W-:Y:S01]  /*2750*/  IMAD.U32 R8, RZ, RZ, UR26 ;  /* 0x0000001aff087e24 */ /* 0x000fe2000f8e00ff */
[----:B------:R-:W-:Y:S01]  /*2760*/  ISETP.GE.AND P4, PT, R0, UR10, PT ;  /* 0x0000000a00007c0c */ /* 0x000fe2000bf86270 */
[----:B------:R-:W-:Y:S01]  /*2770*/  UIMAD UR19, UR28, UR25, UR15 ;  /* 0x000000191c1372a4 */ /* 0x000fe2000f8e020f */
[----:B------:R-:W-:Y:S01]  /*2780*/  ISETP.GE.AND P3, PT, R11, UR10, PT ;  /* 0x0000000a0b007c0c */ /* 0x000fe2000bf66270 */
[----:B------:R-:W-:Y:S01]  /*2790*/  IMAD.WIDE.U32 R6, R6, UR28, R4 ;  /* 0x0000001c06067c25 */ /* 0x000fe2000f8e0004 */
[----:B------:R-:W-:-:S02]  /*27a0*/  UIMAD UR15, UR28, UR27, UR17 ;  /* 0x0000001b1c0f72a4 */ /* 0x000fc4000f8e0211 */
[----:B------:R-:W-:Y:S01]  /*27b0*/  UIMAD UR5, UR6, -0x80, UR37 ;  /* 0xffffff80060578a4 */ /* 0x000fe2000f8e0225 */
[----:B------:R-:W-:Y:S01]  /*27c0*/  IMAD.WIDE.U32 R4, R8, UR28, R4 ;  /* 0x0000001c08047c25 */ /* 0x000fe2000f8e0004 */
[----:B------:R-:W-:Y:S01]  /*27d0*/  IADD3 R6, P1, R6, UR44, RZ ;  /* 0x0000002c06067c10 */ /* 0x000fe2000ff3e0ff */
[----:B------:R-:W-:Y:S01]  /*27e0*/  ULDC.64 UR20, c[0x0][0x268] ;  /* 0x00009a0000147ab9 */ /* 0x000fe20000000a00 */
[----:B------:R-:W-:Y:S01]  /*27f0*/  ULDC.64 UR22, c[0x0][0x260] ;  /* 0x0000980000167ab9 */ /* 0x000fe20000000a00 */
[----:B------:R-:W-:Y:S01]  /*2800*/  IMAD.U32 R8, RZ, RZ, UR19 ;  /* 0x00000013ff087e24 */ /* 0x000fe2000f8e00ff */
[----:B------:R-:W-:Y:S01]  /*2810*/  IADD3 R10, P0, R4, UR46, RZ ;  /* 0x0000002e040a7c10 */ /* 0x000fe2000ff1e0ff */
[----:B------:R-:W-:Y:S01]  /*2820*/  IMAD.U32 R9, RZ, RZ, UR15 ;  /* 0x0000000fff097e24 */ /* 0x000fe2000f8e00ff */
[----:B------:R-:W1:Y:S01]  /*2830*/  @!P4 LDC.64 R20, c[0x0][0x220] ;  /* 0x00008800ff14cb82 */ /* 0x000e620000000a00 */
[----:B------:R-:W-:Y:S01]  /*2840*/  IMAD R4, R16, UR20, RZ ;  /* 0x0000001410047c24 */ /* 0x000fe2000f8e02ff */
[----:B------:R-:W-:Y:S01]  /*2850*/  IADD3.X R7, R7, UR49, R8, P1, !PT ;  /* 0x0000003107077c10 */ /* 0x000fe20008ffe408 */
[----:B------:R-:W-:Y:S01]  /*2860*/  IMAD.SHL.U32 R19, R13, 0x80, RZ ;  /* 0x000000800d137824 */ /* 0x000fe200078e00ff */
[----:B------:R-:W-:Y:S01]  /*2870*/  ISETP.GE.AND P1, PT, R11, UR5, PT ;  /* 0x000000050b007c0c */ /* 0x000fe2000bf26270 */
[----:B------:R-:W-:Y:S01]  /*2880*/  IMAD R8, R3, UR21, R4 ;  /* 0x0000001503087c24 */ /* 0x000fe2000f8e0204 */
[----:B------:R-:W-:Y:S01]  /*2890*/  IADD3.X R11, R5, UR47, R9, P0, !PT ;  /* 0x0000002f050b7c10 */ /* 0x000fe200087fe409 */
[C---:B------:R-:W-:Y:S01]  /*28a0*/  IMAD.WIDE.U32 R4, R3.reuse, UR20, R6 ;  /* 0x0000001403047c25 */ /* 0x040fe2000f8e0006 */
[----:B------:R-:W2:Y:S01]  /*28b0*/  @!P3 LDC.64 R22, c[0x0][0x220] ;  /* 0x00008800ff16bb82 */ /* 0x000ea20000000a00 */
[----:B------:R-:W-:Y:S01]  /*28c0*/  @!P3 IADD3 R6, P0, R0, 0x40, RZ ;  /* 0x000000400006b810 */ /* 0x000fe20007f1e0ff */
[----:B------:R-:W-:Y:S01]  /*28d0*/  ULEA.HI UR10, UR6, UR6, URZ, 0x1 ;  /* 0x00000006060a7291 */ /* 0x000fe2000f8f083f */
[----:B------:R-:W-:Y:S01]  /*28e0*/  IMAD R7, R16, UR22, RZ ;  /* 0x0000001610077c24 */ /* 0x000fe2000f8e02ff */
[----:B------:R-:W-:Y:S01]  /*28f0*/  USHF.L.U32 UR15, UR43, 0x7, URZ ;  /* 0x000000072b0f7899 */ /* 0x000fe2000800063f */
[----:B------:R-:W-:Y:S01]  /*2900*/  IMAD.WIDE.U32 R10, R3, UR22, R10 ;  /* 0x00000016030a7c25 */ /* 0x000fe2000f8e000a */
[----:B------:R-:W-:-:S02]  /*2910*/  ULOP3.LUT UR10, UR10, 0xfffffffe, URZ, 0xc0, !UPT ;  /* 0xfffffffe0a0a7892 */ /* 0x000fc4000f8ec03f */
[----:B------:R-:W-:Y:S01]  /*2920*/  UIMAD.WIDE.U32 UR20, UR42, 0x80, URZ ;  /* 0x000000802a1478a5 */ /* 0x000fe2000f8e003f */
[----:B------:R-:W-:Y:S01]  /*2930*/  IMAD R18, R3, UR23, R7 ;  /* 0x0000001703127c24 */ /* 0x000fe2000f8e0207 */
[----:B------:R-:W-:Y:S01]  /*2940*/  UIADD3 UR10, UR6, -UR10, URZ ;  /* 0x8000000a060a7290 */ /* 0x000fe2000fffe03f */
[----:B------:R-:W-:Y:S02]  /*2950*/  @!P3 IMAD.X R3, RZ, RZ, R24, P0 ;  /* 0x000000ffff03b224 */ /* 0x000fe400000e0618 */
[----:B------:R-:W-:Y:S01]  /*2960*/  IMAD.IADD R5, R5, 0x1, R8 ;  /* 0x0000000105057824 */ /* 0x000fe200078e0208 */
[----:B------:R-:W-:Y:S01]  /*2970*/  UISETP.NE.AND UP0, UPT, UR10, 0x1, UPT ;  /* 0x000000010a00788c */ /* 0x000fe2000bf05270 */
[----:B------:R-:W-:-:S04]  /*2980*/  IMAD.WIDE.U32 R16, R12, 0x80, RZ ;  /* 0x000000800c107825 */ /* 0x000fc800078e00ff */
[----:B------:R-:W-:Y:S01]  /*2990*/  @!P4 IMAD R7, R24, UR24, RZ ;  /* 0x000000181807cc24 */ /* 0x000fe2000f8e02ff */
[----:B------:R-:W-:Y:S01]  /*29a0*/  @!P1 IADD3 R16, P0, R216, R16, RZ ;  /* 0x00000010d8109210 */ /* 0x000fe20007f1e0ff */
[----:B------:R-:W-:Y:S02]  /*29b0*/  @!P3 IMAD R3, R3, UR24, RZ ;  /* 0x000000180303bc24 */ /* 0x000fe4000f8e02ff */
[----:B------:R-:W-:Y:S01]  /*29c0*/  @!P3 IMAD.MOV.U32 R14, RZ, RZ, R4 ;  /* 0x000000ffff0eb224 */ /* 0x000fe200078e0004 */
[----:B------:R-:W-:Y:S01]  /*29d0*/  @!P1 IADD3.X R17, R217, R17, R19, P0, !PT ;  /* 0x00000011d9119210 */ /* 0x000fe200007fe413 */
[----:B------:R-:W-:Y:S02]  /*29e0*/  @!P3 IMAD.MOV.U32 R15, RZ, RZ, R5 ;  /* 0x000000ffff0fb224 */ /* 0x000fe400078e0005 */
[----:B------:R-:W-:Y:S02]  /*29f0*/  VIADD R12, R248, 0x8 ;  /* 0x00000008f80c7836 */ /* 0x000fe40000000000 */
[----:B------:R-:W-:-:S02]  /*2a00*/  @!P4 IMAD R13, R0, UR25, R7 ;  /* 0x00000019000dcc24 */ /* 0x000fc4000f8e0207 */
[----:B------:R-:W-:Y:S01]  /*2a10*/  @!P3 IMAD R3, R6, UR25, R3 ;  /* 0x000000190603bc24 */ /* 0x000fe2000f8e0203 */
[----:B------:R-:W-:Y:S01]  /*2a20*/  ISETP.GE.AND P6, PT, R12, UR5, PT ;  /* 0x000000050c007c0c */ /* 0x000fe2000bfc6270 */
[----:B------:R-:W-:-:S04]  /*2a30*/  @!P4 IMAD.WIDE.U32 R8, R0, UR24, R4 ;  /* 0x000000180008cc25 */ /* 0x000fc8000f8e0004 */
[----:B------:R-:W-:Y:S01]  /*2a40*/  @!P3 IMAD.WIDE.U32 R6, R6, UR24, R14 ;  /* 0x000000180606bc25 */ /* 0x000fe2000f8e000e */
[----:B-1----:R-:W-:-:S03]  /*2a50*/  @!P4 LEA R14, P2, R8, R20, 0x1 ;  /* 0x00000014080ec211 */ /* 0x002fc600078408ff */
[----:B------:R-:W-:Y:S01]  /*2a60*/  @!P4 IMAD.IADD R13, R9, 0x1, R13 ;  /* 0x00000001090dc824 */ /* 0x000fe200078e020d */
[----:B--2---:R-:W-:Y:S01]  /*2a70*/  @!P3 LEA R12, P0, R6, R22, 0x1 ;  /* 0x00000016060cb211 */ /* 0x004fe200078008ff */
[----:B------:R-:W-:Y:S02]  /*2a80*/  @!P3 IMAD.IADD R3, R7, 0x1, R3 ;  /* 0x000000010703b824 */ /* 0x000fe400078e0203 */
[----:B------:R-:W-:Y:S01]  /*2a90*/  IMAD.IADD R5, R11, 0x1, R18 ;  /* 0x000000010b057824 */ /* 0x000fe200078e0212 */
[----:B------:R-:W-:Y:S01]  /*2aa0*/  @!P4 LEA.HI.X R15, R8, R21, R13, 0x1, P2 ;  /* 0x00000015080fc211 */ /* 0x000fe200010f0c0d */
[----:B------:R-:W-:Y:S01]  /*2ab0*/  @!P4 IMAD.MOV.U32 R4, RZ, RZ, R10 ;  /* 0x000000ffff04c224 */ /* 0x000fe200078e000a */
[----:B------:R-:W-:Y:S01]  /*2ac0*/  @!P3 LEA.HI.X R13, R6, R23, R3, 0x1, P0 ;  /* 0x00000017060db211 */ /* 0x000fe200000f0c03 */
[----:B------:R-:W-:Y:S01]  /*2ad0*/  @!P4 IMAD R3, R24, UR26, RZ ;  /* 0x0000001a1803cc24 */ /* 0x000fe2000f8e02ff */
[----:B------:R-:W-:Y:S01]  /*2ae0*/  PLOP3.LUT P0, PT, PT, PT, UP5, 0x80, 0x0 ;  /* 0x000000000000781c */ /* 0x000fe20003f0f058 */
[----:B------:R-:W-:Y:S01]  /*2af0*/  @!P3 IMAD.MOV.U32 R11, RZ, RZ, R5 ;  /* 0x000000ffff0bb224 */ /* 0x000fe200078e0005 */
[C---:B------:R-:W-:Y:S01]  /*2b00*/  @!P3 IADD3 R6, P2, R0.reuse, 0x40, RZ ;  /* 0x000000400006b810 */ /* 0x040fe20007f5e0ff */
[C---:B------:R-:W-:Y:S01]  /*2b10*/  @!P4 IMAD R9, R0.reuse, UR27, R3 ;  /* 0x0000001b0009cc24 */ /* 0x040fe2000f8e0203 */
[----:B------:R-:W1:Y:S01]  /*2b20*/  @!P4 LDC.64 R18, c[0x0][0x218] ;  /* 0x00008600ff12cb82 */ /* 0x000e620000000a00 */
[----:B------:R-:W-:-:S04]  /*2b30*/  @!P4 IMAD.WIDE.U32 R4, R0, UR26, R4 ;  /* 0x0000001a0004cc25 */ /* 0x000fc8000f8e0004 */
[----:B------:R-:W-:Y:S01]  /*2b40*/  @!P3 IMAD.X R7, RZ, RZ, R24, P2 ;  /* 0x000000ffff07b224 */ /* 0x000fe200010e0618 */
[----:B------:R-:W-:Y:S01]  /*2b50*/  ISETP.GE.AND P2, PT, R0, UR5, PT ;  /* 0x0000000500007c0c */ /* 0x000fe2000bf46270 */
[C---:B------:R-:W-:Y:S01]  /*2b60*/  VIADD R8, R246.reuse, 0x1000 ;  /* 0x00001000f6087836 */ /* 0x040fe20000000000 */
[----:B------:R-:W-:Y:S01]  /*2b70*/  LEA R0, R246, UR4, 0x1 ;  /* 0x00000004f6007c11 */ /* 0x000fe2000f8e08ff */
[----:B------:R-:W-:Y:S01]  /*2b80*/  @P0 BAR.SYNC.DEFER_BLOCKING 0x0 ;  /* 0x0000000000000b1d */ /* 0x000fe20000010000 */
[----:B------:R-:W-:Y:S01]  /*2b90*/  @!P3 IMAD R3, R7, UR26, RZ ;  /* 0x0000001a0703bc24 */ /* 0x000fe2000f8e02ff */
[----:B------:R-:W-:Y:S01]  /*2ba0*/  PLOP3.LUT P0, PT, PT, PT, UP0, 0x80, 0x0 ;  /* 0x000000000000781c */ /* 0x000fe20003f0f008 */
[----:B------:R-:W-:Y:S02]  /*2bb0*/  IMAD.MOV.U32 R239, RZ, RZ, 0x7f800000 ;  /* 0x7f800000ffef7424 */ /* 0x000fe400078e00ff */
[C---:B------:R-:W-:Y:S02]  /*2bc0*/  @!P3 IMAD R20, R6.reuse, UR27, R3 ;  /* 0x0000001b0614bc24 */ /* 0x040fe4000f8e0203 */
[----:B------:R-:W-:Y:S01]  /*2bd0*/  @!P3 IMAD.WIDE.U32 R6, R6, UR26, R10 ;  /* 0x0000001a0606bc25 */ /* 0x000fe2000f8e000a */
[----:B------:R-:W-:-:S03]  /*2be0*/  @!P1 IADD3 R10, P5, R218, UR20, RZ ;  /* 0x00000014da0a9c10 */ /* 0x000fc6000ffbe0ff */
[----:B------:R-:W-:Y:S02]  /*2bf0*/  IMAD.U32 R3, RZ, RZ, UR15 ;  /* 0x0000000fff037e24 */ /* 0x000fe4000f8e00ff */
[----:B------:R-:W-:Y:S02]  /*2c00*/  @!P3 IMAD.IADD R7, R7, 0x1, R20 ;  /* 0x000000010707b824 */ /* 0x000fe400078e0214 */
[----:B------:R-:W-:Y:S01]  /*2c10*/  IMAD.MOV.U32 R240, RZ, RZ, 0x7f800000 ;  /* 0x7f800000fff07424 */ /* 0x000fe200078e00ff */
[----:B------:R-:W-:Y:S01]  /*2c20*/  @!P1 IADD3.X R11, R219, UR21, R3, P5, !PT ;  /* 0x00000015db0b9c10 */ /* 0x000fe2000affe403 */
[----:B------:R-:W-:Y:S02]  /*2c30*/  @!P4 IMAD.IADD R3, R5, 0x1, R9 ;  /* 0x000000010503c824 */ /* 0x000fe400078e0209 */
[----:B------:R-:W-:Y:S02]  /*2c40*/  VIADD R5, R248, 0x40 ;  /* 0x00000040f8057836 */ /* 0x000fe40000000000 */
[----:B------:R-:W-:-:S02]  /*2c50*/  IMAD.MOV.U32 R237, RZ, RZ, 0x7f800000 ;  /* 0x7f800000ffed7424 */ /* 0x000fc400078e00ff */
[----:B------:R-:W-:Y:S01]  /*2c60*/  IMAD.MOV.U32 R238, RZ, RZ, 0x7f800000 ;  /* 0x7f800000ffee7424 */ /* 0x000fe200078e00ff */
[----:B------:R-:W-:Y:S04]  /*2c70*/  @P4 STS [R0+0x8000], RZ ;  /* 0x008000ff00004388 */ /* 0x000fe80000000800 */
[----:B------:R-:W-:Y:S04]  /*2c80*/  @P4 STS [R0+0x8004], RZ ;  /* 0x008004ff00004388 */ /* 0x000fe80000000800 */
[----:B------:R-:W-:Y:S04]  /*2c90*/  @P4 STS.64 [R0+0x8008], RZ ;  /* 0x008008ff00004388 */ /* 0x000fe80000000a00 */
[----:B------:R-:W-:Y:S01]  /*2ca0*/  @!PT LDS RZ, [RZ] ;  /* 0x00000000fffff984 */ /* 0x000fe20000000800 */
[----:B------:R-:W-:Y:S01]  /*2cb0*/  @!PT LDS RZ, [RZ] ;  /* 0x00000000fffff984 */ /* 0x000fe20000000800 */
[----:B------:R-:W-:Y:S01]  /*2cc0*/  @!PT LDS RZ, [RZ] ;  /* 0x00000000fffff984 */ /* 0x000fe20000000800 */
[----:B------:R2:W-:Y:S04]  /*2cd0*/  @!P4 LDGSTS.E.BYPASS.LTC128B.128 [R0+0x8000], desc[UR8][R14.64] ;  /* 0x080000000e00cfae */ /* 0x0005e8000b901d48 */
[----:B------:R-:W-:Y:S04]  /*2ce0*/  @P3 STS.128 [R0+0x9000], RZ ;  /* 0x009000ff00003388 */ /* 0x000fe80000000c00 */
[----:B------:R-:W-:Y:S01]  /*2cf0*/  @!PT LDS RZ, [RZ] ;  /* 0x00000000fffff984 */ /* 0x000fe20000000800 */
[----:B------:R-:W-:Y:S01]  /*2d00*/  @!PT LDS RZ, [RZ] ;  /* 0x00000000fffff984 */ /* 0x000fe20000000800 */
[----:B------:R-:W-:Y:S01]  /*2d10*/  @!PT LDS RZ, [RZ] ;  /* 0x00000000fffff984 */ /* 0x000fe20000000800 */
[----:B------:R3:W-:Y:S04]  /*2d20*/  @!P3 LDGSTS.E.BYPASS.LTC128B.128 [R0+0x9000], desc[UR8][R12.64] ;  /* 0x090000000c00bfae */ /* 0x0007e8000b901d48 */
[----:B------:R-:W0:Y:S04]  /*2d30*/  LDGDEPBAR ;  /* 0x00000000000079af */ /* 0x000e280000000000 */
[----:B------:R-:W-:Y:S04]  /*2d40*/  @P2 STS [R0+0x4000], RZ ;  /* 0x004000ff00002388 */ /* 0x000fe80000000800 */
[----:B------:R-:W-:Y:S04]  /*2d50*/  @P2 STS [R0+0x4004], RZ ;  /* 0x004004ff00002388 */ /* 0x000fe80000000800 */
[----:B------:R-:W-:Y:S01]  /*2d60*/  @P2 STS.64 [R0+0x4008], RZ ;  /* 0x004008ff00002388 */ /* 0x000fe20000000a00 */
[----:B--2---:R-:W2:Y:S03]  /*2d70*/  @!P3 LDC.64 R14, c[0x0][0x218] ;  /* 0x00008600ff0ebb82 */ /* 0x004ea60000000a00 */
[----:B------:R-:W-:Y:S01]  /*2d80*/  @!PT LDS RZ, [RZ] ;  /* 0x00000000fffff984 */ /* 0x000fe20000000800 */
[----:B------:R-:W-:Y:S01]  /*2d90*/  @!PT LDS RZ, [RZ] ;  /* 0x00000000fffff984 */ /* 0x000fe20000000800 */
[----:B------:R-:W-:Y:S01]  /*2da0*/  @!PT LDS RZ, [RZ] ;  /* 0x00000000fffff984 */ /* 0x000fe20000000800 */
[----:B------:R-:W-:Y:S04]  /*2db0*/  @!P2 LDGSTS.E.BYPASS.LTC128B.128 [R0+0x4000], desc[UR8][R216.64] ;  /* 0x04000000d800afae */ /* 0x000fe8000b901d48 */
[----:B------:R-:W-:Y:S01]  /*2dc0*/  @P1 STS.128 [R0+0x5000], RZ ;  /* 0x005000ff00001388 */ /* 0x000fe20000000c00 */
[----:B---3--:R-:W-:-:S03]  /*2dd0*/  SEL R12, R8, R246, !P0 ;  /* 0x000000f6080c7207 */ /* 0x008fc60004000000 */
[----:B------:R-:W-:Y:S01]  /*2de0*/  @!PT LDS RZ, [RZ] ;  /* 0x00000000fffff984 */ /* 0x000fe20000000800 */
[----:B------:R-:W-:Y:S01]  /*2df0*/  @!PT LDS RZ, [RZ] ;  /* 0x00000000fffff984 */ /* 0x000fe20000000800 */
[----:B------:R-:W-:Y:S01]  /*2e00*/  @!PT LDS RZ, [RZ] ;  /* 0x00000000fffff984 */ /* 0x000fe20000000800 */
[----:B------:R-:W-:Y:S01]  /*2e10*/  @!P1 LDGSTS.E.BYPASS.LTC128B.128 [R0+0x5000], desc[UR8][R16.64] ;  /* 0x0500000010009fae */ /* 0x000fe2000b901d48 */
[----:B-1----:R-:W-:Y:S02]  /*2e20*/  @!P4 LEA R8, P5, R4, R18, 0x1 ;  /* 0x000000120408c211 */ /* 0x002fe400078a08ff */
[----:B------:R-:W-:Y:S02]  /*2e30*/  LEA R220, R12, UR4, 0x1 ;  /* 0x000000040cdc7c11 */ /* 0x000fe4000f8e08ff */
[----:B------:R-:W-:Y:S01]  /*2e40*/  @!P4 LEA.HI.X R9, R4, R19, R3, 0x1, P5 ;  /* 0x000000130409c211 */ /* 0x000fe200028f0c03 */
[C---:B------:R-:W-:Y:S01]  /*2e50*/  VIADD R3, R248.reuse, 0x48 ;  /* 0x00000048f8037836 */ /* 0x040fe20000000000 */
[----:B------:R-:W-:Y:S01]  /*2e60*/  ISETP.GE.AND P5, PT, R248, UR5, PT ;  /* 0x00000005f8007c0c */ /* 0x000fe2000bfa6270 */
[----:B------:R-:W-:Y:S04]  /*2e70*/  @P2 STS [R220], RZ ;  /* 0x000000ffdc002388 */ /* 0x000fe80000000800 */
[----:B------:R-:W-:Y:S04]  /*2e80*/  @P2 STS [R220+0x4], RZ ;  /* 0x000004ffdc002388 */ /* 0x000fe80000000800 */
[----:B------:R-:W-:Y:S04]  /*2e90*/  @P2 STS [R220+0x8], RZ ;  /* 0x000008ffdc002388 */ /* 0x000fe80000000800 */
[----:B------:R-:W-:Y:S04]  /*2ea0*/  @P2 STS [R220+0xc], RZ ;  /* 0x00000cffdc002388 */ /* 0x000fe80000000800 */
[----:B------:R-:W-:Y:S01]  /*2eb0*/  @!PT LDS RZ, [RZ] ;  /* 0x00000000fffff984 */ /* 0x000fe20000000800 */
[----:B------:R-:W-:Y:S01]  /*2ec0*/  @!PT LDS RZ, [RZ] ;  /* 0x00000000fffff984 */ /* 0x000fe20000000800 */
[----:B------:R-:W-:Y:S01]  /*2ed0*/  @!PT LDS RZ, [RZ] ;  /* 0x00000000fffff984 */ /* 0x000fe20000000800 */
[----:B------:R-:W-:Y:S01]  /*2ee0*/  @!P2 LDGSTS.E.BYPASS.LTC128B.128 [R220], desc[UR8][R218.64] ;  /* 0x00000000dadcafae */ /* 0x000fe2000b901d48 */
[----:B--2---:R-:W-:-:S03]  /*2ef0*/  @!P3 LEA R4, P2, R6, R14, 0x1 ;  /* 0x0000000e0604b211 */ /* 0x004fc600078408ff */
[----:B------:R-:W-:Y:S04]  /*2f00*/  @P1 STS [R220+0x1000], RZ ;  /* 0x001000ffdc001388 */ /* 0x000fe80000000800 */
[----:B------:R-:W-:Y:S04]  /*2f10*/  @P1 STS [R220+0x1004], RZ ;  /* 0x001004ffdc001388 */ /* 0x000fe80000000800 */
[----:B------:R-:W-:Y:S04]  /*2f20*/  @P1 STS [R220+0x1008], RZ ;  /* 0x001008ffdc001388 */ /* 0x000fe80000000800 */
[----:B------:R-:W-:Y:S04]  /*2f30*/  @P1 STS [R220+0x100c], RZ ;  /* 0x00100cffdc001388 */ /* 0x000fe80000000800 */
[----:B------:R-:W-:Y:S01]  /*2f40*/  @!PT LDS RZ, [RZ] ;  /* 0x00000000fffff984 */ /* 0x000fe20000000800 */
[----:B------:R-:W-:Y:S01]  /*2f50*/  @!PT LDS RZ, [RZ] ;  /* 0x00000000fffff984 */ /* 0x000fe20000000800 */
[----:B------:R-:W-:Y:S01]  /*2f60*/  @!PT LDS RZ, [RZ] ;  /* 0x00000000fffff984 */ /* 0x000fe20000000800 */
[----:B------:R-:W-:Y:S01]  /*2f70*/  @!P1 LDGSTS.E.BYPASS.LTC128B.128 [R220+0x1000], desc[UR8][R10.64] ;  /* 0x010000000adc9fae */ /* 0x000fe2000b901d48 */
[----:B------:R-:W-:-:S02]  /*2f80*/  ISETP.GE.AND P1, PT, R5, UR5, PT ;  /* 0x0000000505007c0c */ /* 0x000fc4000bf26270 */
[----:B------:R-:W-:Y:S01]  /*2f90*/  @!P3 LEA.HI.X R5, R6, R15, R7, 0x1, P2 ;  /* 0x0000000f0605b211 */ /* 0x000fe200010f0c07 */
[----:B------:R-:W-:Y:S01]  /*2fa0*/  @P4 STS [R0+0x6000], RZ ;  /* 0x006000ff00004388 */ /* 0x000fe20000000800 */
[----:B------:R-:W-:Y:S01]  /*2fb0*/  ISETP.GE.AND P2, PT, R3, UR5, PT ;  /* 0x0000000503007c0c */ /* 0x000fe2000bf46270 */
[C---:B------:R-:W-:Y:S02]  /*2fc0*/  IMAD.SHL.U32 R6, R248.reuse, 0x4, RZ ;  /* 0x00000004f8067824 */ /* 0x040fe400078e00ff */
[C---:B------:R-:W-:Y:S01]  /*2fd0*/  VIADD R148, R161.reuse, 0x1000 ;  /* 0x00001000a1947836 */ /* 0x040fe20000000000 */
[----:B------:R-:W-:Y:S01]  /*2fe0*/  @P4 STS [R0+0x6004], RZ ;  /* 0x006004ff00004388 */ /* 0x000fe20000000800 */
[----:B------:R-:W-:Y:S01]  /*2ff0*/  UIADD3 UR34, UR37, 0x80, UR28 ;  /* 0x0000008025227890 */ /* 0x000fe2000fffe01c */
[----:B------:R-:W-:Y:S01]  /*3000*/  IMAD.SHL.U32 R244, R248, 0x4, RZ ;  /* 0x00000004f8f47824 */ /* 0x000fe200078e00ff */
[----:B------:R-:W-:Y:S01]  /*3010*/  CS2R R94, SRZ ;  /* 0x00000000005e7805 */ /* 0x000fe2000001ff00 */
[----:B------:R-:W-:Y:S01]  /*3020*/  @P4 STS.64 [R0+0x6008], RZ ;  /* 0x006008ff00004388 */ /* 0x000fe20000000a00 */
[----:B------:R-:W-:Y:S01]  /*3030*/  IMAD.MOV.U32 R252, RZ, RZ, 0x40 ;  /* 0x00000040fffc7424 */ /* 0x000fe200078e00ff */
[----:B------:R-:W-:Y:S01]  /*3040*/  CS2R R92, SRZ ;  /* 0x00000000005c7805 */ /* 0x000fe2000001ff00 */
[----:B------:R-:W-:Y:S01]  /*3050*/  IMAD.MOV.U32 R251, RZ, RZ, 0x48 ;  /* 0x00000048fffb7424 */ /* 0x000fe200078e00ff */
[----:B------:R-:W-:Y:S01]  /*3060*/  @!PT LDS RZ, [RZ] ;  /* 0x00000000fffff984 */ /* 0x000fe20000000800 */
[----:B------:R-:W-:Y:S01]  /*3070*/  @!PT LDS RZ, [RZ] ;  /* 0x00000000fffff984 */ /* 0x000fe20000000800 */
[----:B------:R-:W-:Y:S01]  /*3080*/  @!PT LDS RZ, [RZ] ;  /* 0x00000000fffff984 */ /* 0x000fe20000000800 */
[----:B------:R1:W-:Y:S01]  /*3090*/  @!P4 LDGSTS.E.BYPASS.LTC128B.128 [R0+0x6000], desc[UR8][R8.64] ;  /* 0x060000000800cfae */ /* 0x0003e2000b901d48 */
[----:B------:R-:W-:Y:S01]  /*30a0*/  IMAD.SHL.U32 R154, R161, 0x2, RZ ;  /* 0x00000002a19a7824 */ /* 0x000fe200078e00ff */
[----:B------:R-:W-:-:S02]  /*30b0*/  CS2R R98, SRZ ;  /* 0x0000000000627805 */ /* 0x000fc4000001ff00 */
[----:B------:R-:W-:Y:S01]  /*30c0*/  CS2R R96, SRZ ;  /* 0x0000000000607805 */ /* 0x000fe2000001ff00 */
[----:B------:R2:W-:Y:S01]  /*30d0*/  @P3 STS.128 [R0+0x7000], RZ ;  /* 0x007000ff00003388 */ /* 0x0005e20000000c00 */
[----:B------:R-:W-:Y:S02]  /*30e0*/  CS2R R90, SRZ ;  /* 0x00000000005a7805 */ /* 0x000fe4000001ff00 */
[----:B------:R-:W-:Y:S02]  /*30f0*/  CS2R R88, SRZ ;  /* 0x0000000000587805 */ /* 0x000fe4000001ff00 */
[----:B------:R-:W-:Y:S01]  /*3100*/  CS2R R86, SRZ ;  /* 0x0000000000567805 */ /* 0x000fe2000001ff00 */
[----:B------:R-:W-:Y:S01]  /*3110*/  @!PT LDS RZ, [RZ] ;  /* 0x00000000fffff984 */ /* 0x000fe20000000800 */
[----:B------:R-:W-:Y:S01]  /*3120*/  @!PT LDS RZ, [RZ] ;  /* 0x00000000fffff984 */ /* 0x000fe20000000800 */
[----:B------:R-:W-:Y:S01]  /*3130*/  @!PT LDS RZ, [RZ] ;  /* 0x00000000fffff984 */ /* 0x000fe20000000800 */
[----:B------:R3:W-:Y:S01]  /*3140*/  @!P3 LDGSTS.E.BYPASS.LTC128B.128 [R0+0x7000], desc[UR8][R4.64] ;  /* 0x070000000400bfae */ /* 0x0007e2000b901d48 */
[----:B------:R-:W-:Y:S02]  /*3150*/  CS2R R84, SRZ ;  /* 0x0000000000547805 */ /* 0x000fe4000001ff00 */
[----:B------:R-:W-:-:S02]  /*3160*/  CS2R R78, SRZ ;  /* 0x00000000004e7805 */ /* 0x000fc4000001ff00 */
[----:B------:R-:W-:Y:S01]  /*3170*/  CS2R R76, SRZ ;  /* 0x00000000004c7805 */ /* 0x000fe2000001ff00 */
[----:B------:R-:W0:Y:S01]  /*3180*/  LDGDEPBAR ;  /* 0x00000000000079af */ /* 0x000e220000000000 */
[----:B------:R-:W-:Y:S02]  /*3190*/  CS2R R82, SRZ ;  /* 0x0000000000527805 */ /* 0x000fe4000001ff00 */
[----:B------:R-:W-:Y:S02]  /*31a0*/  CS2R R80, SRZ ;  /* 0x0000000000507805 */ /* 0x000fe4000001ff00 */
[----:B------:R-:W-:Y:S02]  /*31b0*/  CS2R R74, SRZ ;  /* 0x00000000004a7805 */ /* 0x000fe4000001ff00 */
[----:B------:R-:W-:Y:S02]  /*31c0*/  CS2R R72, SRZ ;  /* 0x0000000000487805 */ /* 0x000fe4000001ff00 */
[----:B------:R-:W-:-:S02]  /*31d0*/  CS2R R70, SRZ ;  /* 0x0000000000467805 */ /* 0x000fc4000001ff00 */
[----:B------:R-:W-:Y:S01]  /*31e0*/  CS2R R68, SRZ ;  /* 0x0000000000447805 */ /* 0x000fe2000001ff00 */
[----:B------:R-:W-:Y:S02]  /*31f0*/  UIADD3 UR17, -UR29, URZ, URZ ;  /* 0x0000003f1d117290 */ /* 0x000fe4000fffe13f */
[----:B------:R-:W-:Y:S02]  /*3200*/  USHF.L.U32 UR32, UR18, 0x3, URZ ;  /* 0x0000000312207899 */ /* 0x000fe4000800063f */
[----:B------:R-:W-:Y:S02]  /*3210*/  USHF.L.U32 UR31, UR18, 0x4, URZ ;  /* 0x00000004121f7899 */ /* 0x000fe4000800063f */
[----:B------:R-:W-:Y:S01]  /*3220*/  UIMAD UR30, UR18, 0x18, URZ ;  /* 0x00000018121e78a4 */ /* 0x000fe2000f8e023f */
[----:B-1----:R-:W-:Y:S01]  /*3230*/  SHF.R.S32.HI R8, RZ, 0x1f, R248 ;  /* 0x0000001fff087819 */ /* 0x002fe200000114f8 */
[----:B------:R-:W-:Y:S02]  /*3240*/  UIMAD UR27, UR18, 0x30, URZ ;  /* 0x00000030121b78a4 */ /* 0x000fe4000f8e023f */
[----:B------:R-:W-:-:S02]  /*3250*/  UIMAD UR26, UR18, 0x38, URZ ;  /* 0x00000038121a78a4 */ /* 0x000fc4000f8e023f */
[----:B------:R-:W-:Y:S02]  /*3260*/  USHF.L.U32 UR25, UR18, 0x6, URZ ;  /* 0x0000000612197899 */ /* 0x000fe4000800063f */
[----:B------:R-:W-:Y:S01]  /*3270*/  UIMAD UR24, UR18, 0x48, URZ ;  /* 0x00000048121878a4 */ /* 0x000fe2000f8e023f */
[----:B---3--:R-:W-:Y:S01]  /*3280*/  IADD3 R4, P4, R6, UR12, RZ ;  /* 0x0000000c06047c10 */ /* 0x008fe2000ff9e0ff */
[----:B------:R-:W-:-:S04]  /*3290*/  DEPBAR.LE SB0, 0x1 ;  /* 0x000080400000791a */ /* 0x000fc80000000000 */
[----:B--2---:R-:W-:Y:S01]  /*32a0*/  SHF.R.S32.HI R0, RZ, 0x1f, R3 ;  /* 0x0000001fff007819 */ /* 0x004fe20000011403 */
[----:B------:R-:W-:Y:S01]  /*32b0*/  UIMAD UR23, UR18, 0x50, URZ ;  /* 0x00000050121778a4 */ /* 0x000fe2000f8e023f */
[C---:B------:R-:W-:Y:S01]  /*32c0*/  @!P2 LEA R6, P3, R3.reuse, UR12, 0x2 ;  /* 0x0000000c0306ac11 */ /* 0x040fe2000f8610ff */
[----:B------:R-:W-:Y:S01]  /*32d0*/  UIMAD UR22, UR18, 0x58, URZ ;  /* 0x00000058121678a4 */ /* 0x000fe2000f8e023f */
[----:B------:R-:W-:Y:S01]  /*32e0*/  SHF.L.U64.HI R5, R248, 0x2, R8 ;  /* 0x00000002f8057819 */ /* 0x000fe20000010208 */
[----:B------:R-:W-:Y:S01]  /*32f0*/  UIMAD UR21, UR18, 0x60, URZ ;  /* 0x00000060121578a4 */ /* 0x000fe2000f8e023f */
[----:B------:R-:W-:Y:S01]  /*3300*/  @!P2 LEA.HI.X R7, R3, UR11, R0, 0x2, P3 ;  /* 0x0000000b0307ac11 */ /* 0x000fe200098f1400 */
[----:B------:R-:W-:Y:S01]  /*3310*/  UIMAD UR20, UR18, 0x68, URZ ;  /* 0x00000068121478a4 */ /* 0x000fe2000f8e023f */
[----:B------:R-:W-:Y:S01]  /*3320*/  IADD3.X R5, R5, UR11, RZ, P4, !PT ;  /* 0x0000000b05057c10 */ /* 0x000fe2000a7fe4ff */
[----:B------:R-:W-:Y:S02]  /*3330*/  UIMAD UR19, UR18, 0x70, URZ ;  /* 0x00000070121378a4 */ /* 0x000fe4000f8e023f */
[----:B------:R-:W5:Y:S01]  /*3340*/  @!P2 LDG.E R238, desc[UR8][R6.64] ;  /* 0x0000000806eea981 */ /* 0x000f62000c1e1900 */
[----:B------:R-:W-:-:S03]  /*3350*/  ULDC UR5, c[0x0][0x2ec] ;  /* 0x0000bb0000057ab9 */ /* 0x000fc60000000800 */
[----:B------:R-:W5:Y:S04]  /*3360*/  @!P5 LDG.E R239, desc[UR8][R4.64] ;  /* 0x0000000804efd981 */ /* 0x000f68000c1e1900 */
[----:B------:R-:W5:Y:S04]  /*3370*/  @!P6 LDG.E R240, desc[UR8][R4.64+0x20] ;  /* 0x0000200804f0e981 */ /* 0x000f68000c1e1900 */
[----:B------:R1:W5:Y:S01]  /*3380*/  @!P1 LDG.E R237, desc[UR8][R4.64+0x100] ;  /* 0x0001000804ed9981 */ /* 0x000362000c1e1900 */
[----:B------:R-:W-:Y:S01]  /*3390*/  BAR.SYNC.DEFER_BLOCKING 0x0 ;  /* 0x0000000000007b1d */ /* 0x000fe20000010000 */
[----:B------:R-:W-:-:S02]  /*33a0*/  VIADD R3, R248, 0x1 ;  /* 0x00000001f8037836 */ /* 0x000fc40000000000 */
[----:B------:R-:W-:-:S03]  /*33b0*/  IMAD.U32 R0, RZ, RZ, UR37 ;  /* 0x00000025ff007e24 */ /* 0x000fc6000f8e00ff */
[----:B------:R2:W3:Y:S04]  /*33c0*/  LDSM.16.M88.4 R116, [R149+0x8000] ;  /* 0x008000009574783b */ /* 0x0004e80000000200 */
[----:B------:R2:W4:Y:S04]  /*33d0*/  LDSM.16.M88.4 R120, [R149+0x8400] ;  /* 0x008400009578783b */ /* 0x0005280000000200 */
[----:B------:R2:W2:Y:S04]  /*33e0*/  LDSM.16.M88.4 R124, [R149+0x8800] ;  /* 0x00880000957c783b */ /* 0x0004a80000000200 */
[----:B------:R2:W2:Y:S04]  /*33f0*/  LDSM.16.M88.4 R128, [R149+0x8c00] ;  /* 0x008c00009580783b */ /* 0x0004a80000000200 */
[----:B------:R2:W2:Y:S04]  /*3400*/  LDSM.16.M88.4 R132, [R150+0x8000] ;  /* 0x008000009684783b */ /* 0x0004a80000000200 */
[----:B------:R2:W2:Y:S04]  /*3410*/  LDSM.16.M88.4 R136, [R150+0x8400] ;  /* 0x008400009688783b */ /* 0x0004a80000000200 */
[----:B------:R2:W2:Y:S04]  /*3420*/  LDSM.16.M88.4 R140, [R150+0x8800] ;  /* 0x00880000968c783b */ /* 0x0004a80000000200 */
[----:B------:R2:W2:Y:S01]  /*3430*/  LDSM.16.M88.4 R144, [R150+0x8c00] ;  /* 0x008c00009690783b */ /* 0x0004a20000000200 */
[----:B------:R-:W-:Y:S01]  /*3440*/  IADD3 R245, R3, UR7, -R0 ;  /* 0x0000000703f57c10 */ /* 0x000fe2000fffe800 */
[----:B------:R-:W-:-:S02]  /*3450*/  VIADD R0, R248, 0xffffff80 ;  /* 0xffffff80f8007836 */ /* 0x000fc40000000000 */
[----:B-1----:R-:W-:-:S03]  /*3460*/  VIADD R4, R156, 0x1000 ;  /* 0x000010009c047836 */ /* 0x002fc60000000000 */
[----:B------:R-:W-:Y:S02]  /*3470*/  SHF.R.S32.HI R3, RZ, 0x1f, R0 ;  /* 0x0000001fff037819 */ /* 0x000fe40000011400 */
[----:B------:R-:W-:Y:S02]  /*3480*/  SEL R148, R148, R161, !P0 ;  /* 0x000000a194947207 */ /* 0x000fe40004000000 */
[----:B------:R-:W-:Y:S02]  /*3490*/  SHF.L.U64.HI R242, R0, 0x2, R3 ;  /* 0x0000000200f27819 */ /* 0x000fe40000010203 */
[----:B------:R-:W-:Y:S01]  /*34a0*/  SEL R3, R4, R156, !P0 ;  /* 0x0000009c04037207 */ /* 0x000fe20004000000 */
[----:B------:R-:W-:Y:S01]  /*34b0*/  IMAD.SHL.U32 R241, R0, 0x4, RZ ;  /* 0x0000000400f17824 */ /* 0x000fe200078e00ff */
[----:B------:R-:W-:Y:S02]  /*34c0*/  SHF.L.U64.HI R243, R248, 0x2, R8 ;  /* 0x00000002f8f37819 */ /* 0x000fe40000010208 */
[----:B------:R-:W-:-:S02]  /*34d0*/  LEA R148, R148, UR4, 0x1 ;  /* 0x0000000494947c11 */ /* 0x000fc4000f8e08ff */
[----:B------:R-:W-:Y:S01]  /*34e0*/  LEA R3, R3, UR4, 0x1 ;  /* 0x0000000403037c11 */ /* 0x000fe2000f8e08ff */
[----:B------:R-:W-:Y:S02]  /*34f0*/  USHF.L.U32 UR29, UR18, 0x5, URZ ;  /* 0x00000005121d7899 */ /* 0x000fe4000800063f */
[----:B------:R-:W-:Y:S02]  /*3500*/  UIMAD UR28, UR18, 0x28, URZ ;  /* 0x00000028121c78a4 */ /* 0x000fe4000f8e023f */
[----:B------:R-:W-:Y:S02]  /*3510*/  UIMAD UR18, UR18, 0x78, URZ ;  /* 0x00000078121278a4 */ /* 0x000fe4000f8e023f */
[----:B---34-:R-:W-:-:S12]  /*3520*/  UIADD3 UR34, UR34, -UR7, URZ ;  /* 0x8000000722227290 */ /* 0x018fd8000fffe03f */
.L_x_74:
        /* <DEDUP_REMOVED lines=48> */
[----:B------:R-:W-:Y:S01]  /*3830*/  @!P0 ISETP.GE.AND P2, PT, R0, R162, PT ;  /* 0x000000a20000820c */ /* 0x000fe20003f46270 */
[C---:B---3--:R-:W-:Y:S05]  /*3840*/  HMMA.16816.F32 R8, R112.reuse, R108, R8 ;  /* 0x0000006c7008723c */ /* 0x048fea0000001808 */
[----:B------:R-:W-:Y:S01]  /*3850*/  @!P0 VIADDMNMX R103, R100, R165, UR7, PT ;  /* 0x0000000764678e46 */ /* 0x000fe2000b8001a5 */
[-C--:B------:R-:W-:Y:S05]  /*3860*/  HMMA.16816.F32 R12, R112, R110.reuse, R12 ;  /* 0x0000006e700c723c */ /* 0x080fea000000180c */
[----:B------:R-:W-:Y:S01]  /*3870*/  FMUL.FTZ R109, R240, 1.4426950216293334961 ;  /* 0x3fb8aa3bf06d7820 */ /* 0x000fe20000410000 */
[----:B------:R-:W-:Y:S01]  /*3880*/  FMUL.FTZ R108, R237, 1.4426950216293334961 ;  /* 0x3fb8aa3bed6c7820 */ /* 0x000fe20000410000 */
[----:B------:R-:W-:Y:S01]  /*3890*/  @!P0 VIADDMNMX R102, R100, R252, UR7, PT ;  /* 0x0000000764668e46 */ /* 0x000fe2000b8001fc */
[C---:B------:R-:W-:Y:S04]  /*38a0*/  HMMA.16816.F32 R16, R104.reuse, R110, R16 ;  /* 0x0000006e6810723c */ /* 0x040fe80000001810 */
[----:B------:R-:W-:Y:S02]  /*38b0*/  @!P0 FSEL R4, R4, -INF , !P2 ;  /* 0xff80000004048808 */ /* 0x000fe40005000000 */
[C---:B------:R-:W-:Y:S02]  /*38c0*/  @!P0 ISETP.GE.AND P2, PT, R164.reuse, R162, PT ;  /* 0x000000a2a400820c */ /* 0x040fe40003f46270 */
[----:B------:R-:W-:Y:S02]  /*38d0*/  FSEL R109, R109, RZ, P1 ;  /* 0x000000ff6d6d7208 */ /* 0x000fe40000800000 */
[-C--:B------:R-:W-:Y:S01]  /*38e0*/  @!P0 ISETP.GE.AND P1, PT, R164, R103.reuse, PT ;  /* 0x00000067a400820c */ /* 0x080fe20003f26270 */
[--C-:B------:R-:W-:Y:S01]  /*38f0*/  FFMA.FTZ R4, R4, UR5, -R163.reuse ;  /* 0x0000000504047c23 */ /* 0x100fe200080108a3 */
[----:B------:R-:W-:Y:S02]  /*3900*/  @!P0 FSEL R5, R5, -INF , !P2 ;  /* 0xff80000005058808 */ /* 0x000fe40005000000 */
[----:B------:R-:W-:Y:S01]  /*3910*/  @!P0 ISETP.GE.AND P2, PT, R0, R103, PT ;  /* 0x000000670000820c */ /* 0x000fe20003f46270 */
[----:B------:R-:W-:Y:S01]  /*3920*/  MUFU.EX2 R236, R4 ;  /* 0x0000000400ec7308 */ /* 0x000fe20000000800 */
[----:B------:R-:W-:Y:S01]  /*3930*/  @!P0 FSEL R7, R7, -INF , !P1 ;  /* 0xff80000007078808 */ /* 0x000fe20004800000 */
[----:B------:R-:W-:Y:S01]  /*3940*/  FFMA.FTZ R5, R5, UR5, -R163 ;  /* 0x0000000505057c23 */ /* 0x000fe200080108a3 */
[----:B------:R-:W-:Y:S02]  /*3950*/  @!P0 FSEL R6, R6, -INF , !P2 ;  /* 0xff80000006068808 */ /* 0x000fe40005000000 */
[----:B------:R-:W-:Y:S01]  /*3960*/  FSETP.NEU.FTZ.AND P1, PT, R237, -INF , PT ;  /* 0xff800000ed00780b */ /* 0x000fe20003f3d000 */
[--C-:B------:R-:W-:Y:S01]  /*3970*/  FFMA.FTZ R7, R7, UR5, -R109.reuse ;  /* 0x0000000507077c23 */ /* 0x100fe2000801086d */
[-C--:B------:R-:W-:Y:S03]  /*3980*/  @!P0 ISETP.GE.AND P2, PT, R0, R102.reuse, PT ;  /* 0x000000660000820c */ /* 0x080fe60003f46270 */
[----:B------:R-:W1:Y:S01]  /*3990*/  MUFU.EX2 R235, R5 ;  /* 0x0000000500eb7308 */ /* 0x000e620000000800 */
[----:B------:R-:W-:Y:S01]  /*39a0*/  FFMA.FTZ R6, R6, UR5, -R109 ;  /* 0x0000000506067c23 */ /* 0x000fe2000801086d */
[----:B------:R-:W-:Y:S02]  /*39b0*/  @!P0 VIADDMNMX R100, R100, R251, UR7, PT ;  /* 0x0000000764648e46 */ /* 0x000fe4000b8001fb */
[----:B------:R-:W-:Y:S02]  /*39c0*/  FSEL R108, R108, RZ, P1 ;  /* 0x000000ff6c6c7208 */ /* 0x000fe40000800000 */
[----:B------:R-:W-:Y:S04]  /*39d0*/  @!P0 ISETP.GE.AND P1, PT, R164, R102, PT ;  /* 0x00000066a400820c */ /* 0x000fe80003f26270 */
        /* <DEDUP_REMOVED lines=193> */
[-C--:B------:R-:W-:Y:S01]  /*45f0*/  @!P0 ISETP.GE.AND P1, PT, R12, R103.reuse, PT ;  /* 0x000000670c00820c */ /* 0x080fe20003f26270 */
        /* <DEDUP_REMOVED lines=15> */
[-C--:B------:R-:W-:Y:S01]  /*46f0*/  @!P0 ISETP.GE.AND P1, PT, R9, R103.reuse, PT ;  /* 0x000000670900820c */ /* 0x080fe20003f26270 */
        /* <DEDUP_REMOVED lines=25> */
[-C--:B------:R-:W-:Y:S01]  /*4890*/  @!P0 ISETP.GE.AND P4, PT, R4, R103.reuse, PT ;  /* 0x000000670400820c */ /* 0x080fe20003f86270 */
        /* <DEDUP_REMOVED lines=140> */
[----:B------:R-:W-:Y:S01]  /*5160*/  FADD.FTZ R6, -R164, R6 ;  /* 0x00000006a4067221 */ /* 0x000fe20000010100 */
[-C--:B------:R-:W-:Y:S05]  /*5170*/  HMMA.16816.F32 R36, R100, R140.reuse, R36 ;  /* 0x0000008c6424723c */ /* 0x080fea0000001824 */
[C---:B------:R-:W-:Y:S01]  /*5180*/  FADD.FTZ R5, -R165.reuse, R20 ;  /* 0x00000014a5057221 */ /* 0x040fe20000010100 */
[C---:B------:R-:W-:Y:S05]  /*5190*/  HMMA.16816.F32 R40, R104.reuse, R140, R40 ;  /* 0x0000008c6828723c */ /* 0x040fea0000001828 */
[C---:B------:R-:W-:Y:S01]  /*51a0*/  FADD.FTZ R21, -R165.reuse, R21 ;  /* 0x00000015a5157221 */ /* 0x040fe20000010100 */
[-C--:B------:R-:W-:Y:S05]  /*51b0*/  HMMA.16816.F32 R44, R104, R142.reuse, R44 ;  /* 0x0000008e682c723c */ /* 0x080fea000000182c */
[----:B------:R-:W-:Y:S01]  /*51c0*/  FMUL.FTZ R5, R232, R5 ;  /* 0x00000005e8057220 */ /* 0x000fe20000410000 */
[C---:B------:R-:W-:Y:S05]  /*51d0*/  HMMA.16816.F32 R48, R100.reuse, R142, R48 ;  /* 0x0000008e6430723c */ /* 0x040fea0000001830 */
[C---:B------:R-:W-:Y:S01]  /*51e0*/  FADD.FTZ R32, -R165.reuse, R32 ;  /* 0x00000020a5207221 */ /* 0x040fe20000010100 */
[-C--:B------:R-:W-:Y:S05]  /*51f0*/  HMMA.16816.F32 R52, R100, R144.reuse, R52 ;  /* 0x000000906434723c */ /* 0x080fea0000001834 */
[----:B------:R-:W-:Y:S01]  /*5200*/  FADD.FTZ R37, -R165, R37 ;  /* 0x00000025a5257221 */ /* 0x000fe20000010100 */
[C---:B------:R-:W-:Y:S05]  /*5210*/  HMMA.16816.F32 R56, R104.reuse, R144, R56 ;  /* 0x000000906838723c */ /* 0x040fea0000001838 */
[----:B------:R-:W-:Y:S01]  /*5220*/  FMUL.FTZ R37, R227, R37 ;  /* 0x00000025e3257220 */ /* 0x000fe20000410000 */
[-C--:B------:R-:W-:Y:S05]  /*5230*/  HMMA.16816.F32 R60, R104, R146.reuse, R60 ;  /* 0x00000092683c723c */ /* 0x080fea000000183c */
[----:B------:R-:W-:Y:S01]  /*5240*/  FADD.FTZ R7, -R164, R7 ;  /* 0x00000007a4077221 */ /* 0x000fe20000010100 */
[----:B------:R-:W-:Y:S05]  /*5250*/  HMMA.16816.F32 R64, R100, R146, R64 ;  /* 0x000000926440723c */ /* 0x000fea0000001840 */
[C---:B------:R-:W-:Y:S02]  /*5260*/  FADD.FTZ R20, -R165.reuse, R48 ;  /* 0x00000030a5147221 */ /* 0x040fe40000010100 */
[----:B------:R-:W-:Y:S01]  /*5270*/  FMUL.FTZ R101, R236, R4 ;  /* 0x00000004ec657220 */ /* 0x000fe20000410000 */
[C---:B------:R-:W-:Y:S03]  /*5280*/  FADD.FTZ R4, -R165.reuse, R16 ;  /* 0x00000010a5047221 */ /* 0x040fe60000010100 */
[----:B------:R-:W-:Y:S01]  /*5290*/  FADD.FTZ R16, -R165, R17 ;  /* 0x00000011a5107221 */ /* 0x000fe20000010100 */
[----:B------:R-:W-:Y:S01]  /*52a0*/  F2FP.F16.F32.PACK_AB R0, R0, R101 ;  /* 0x000000650000723e */ /* 0x000fe200000000ff */
[----:B------:R-:W-:Y:S01]  /*52b0*/  FMUL.FTZ R4, R234, R4 ;  /* 0x00000004ea047220 */ /* 0x000fe20000410000 */
[----:B------:R-:W-:Y:S01]  /*52c0*/  FMUL.FTZ R100, R231, R21 ;  /* 0x00000015e7647220 */ /* 0x000fe20000410000 */
[----:B------:R-:W-:Y:S01]  /*52d0*/  FMUL.FTZ R16, R233, R16 ;  /* 0x00000010e9107220 */ /* 0x000fe20000410000 */
[C---:B------:R-:W-:Y:S01]  /*52e0*/  FADD.FTZ R21, -R165.reuse, R33 ;  /* 0x00000021a5157221 */ /* 0x040fe20000010100 */
        /* <DEDUP_REMOVED lines=24> */
[----:B------:R-:W-:Y:S01]  /*5470*/  ULOP3.LUT UR10, UR6, 0x1, URZ, 0xc0, !UPT ;  /* 0x00000001060a7892 */ /* 0x000fe2000f8ec03f */
[----:B------:R-:W-:Y:S03]  /*5480*/  UMOV UR15, 0xffffe000 ;  /* 0xffffe000000f7882 */ /* 0x000fe60000000000 */
[----:B------:R-:W-:Y:S03]  /*5490*/  UISETP.NE.U32.AND UP0, UPT, UR10, 0x1, UPT ;  /* 0x000000010a00788c */ /* 0x000fe6000bf05070 */
[----:B------:R-:W2:Y:S01]  /*54a0*/  LDC R20, c[0x0][0x244] ;  /* 0x00009100ff147b82 */ /* 0x000ea20000000800 */
[----:B------:R-:W-:Y:S06]  /*54b0*/  USEL UR10, UR15, 0x2000, !UP0 ;  /* 0x000020000f0a7887 */ /* 0x000fec000c000000 */
[----:B------:R-:W-:Y:S01]  /*54c0*/  VIADD R220, R220, UR10 ;  /* 0x0000000adcdc7c36 */ /* 0x000fe20008000000 */
[----:B------:R-:W-:Y:S01]  /*54d0*/  IADD3 R148, R148, UR10, RZ ;  /* 0x0000000a94947c10 */ /* 0x000fe2000fffe0ff */
[C---:B-1----:R-:W-:Y:S05]  /*54e0*/  IMAD.U32 R4, R17.reuse, -0x80, RZ ;  /* 0xffffff8011047824 */ /* 0x042fea00078e00ff */
[C---:B------:R-:W-:Y:S04]  /*54f0*/  LEA R5, P0, R4.reuse, R218, 0x1 ;  /* 0x000000da04057211 */ /* 0x040fe800078008ff */
[----:B------:R-:W-:Y:S01]  /*5500*/  LEA.HI.X.SX32 R4, R4, R219, 0x1, P0 ;  /* 0x000000db04047211 */ /* 0x000fe200000f0eff */
[----:B------:R-:W-:Y:S03]  /*5510*/  IMAD.MOV.U32 R218, RZ, RZ, R5 ;  /* 0x000000ffffda7224 */ /* 0x000fe600078e0005 */
[----:B------:R-:W-:Y:S02]  /*5520*/  MOV R219, R4 ;  /* 0x0000000400db7202 */ /* 0x000fe40000000f00 */
        /* <DEDUP_REMOVED lines=8> */
.L_x_72:
[----:B------:R2:W-:Y:S01]  /*55b0*/  STS [R209+0x8000], R0 ;  /* 0x00800000d1007388 */ /* 0x0005e20000000800 */
[----:B------:R-:W-:Y:S01]  /*55c0*/  FMUL.FTZ R6, R194, R6 ;  /* 0x00000006c2067220 */ /* 0x000fe20000410000 */
[----:B-1----:R-:W-:Y:S01]  /*55d0*/  FMUL.FTZ R4, R193, R7 ;  /* 0x00000007c1047220 */ /* 0x002fe20000410000 */
        /* <DEDUP_REMOVED lines=15> */
[----:B------:R-:W-:Y:S01]  /*56d0*/  FADD.FTZ R10, -R110, R10 ;  /* 0x0000000a6e0a7221 */ /* 0x000fe20000010100 */
[----:B------:R-:W-:Y:S01]  /*56e0*/  FMUL.FTZ R8, R202, R8 ;  /* 0x00000008ca087220 */ /* 0x000fe20000410000 */
[----:B------:R-:W-:Y:S01]  /*56f0*/  FADD.FTZ R14, -R110, R14 ;  /* 0x0000000e6e0e7221 */ /* 0x000fe20000010100 */
[----:B------:R-:W-:Y:S01]  /*5700*/  FMUL.FTZ R9, R201, R9 ;  /* 0x00000009c9097220 */ /* 0x000fe20000410000 */
[----:B------:R-:W-:Y:S01]  /*5710*/  FMUL.FTZ R10, R214, R10 ;  /* 0x0000000ad60a7220 */ /* 0x000fe20000410000 */
[C---:B------:R-:W-:Y:S01]  /*5720*/  FADD.FTZ R22, -R164.reuse, R22 ;  /* 0x00000016a4167221 */ /* 0x040fe20000010100 */
[----:B------:R-:W-:Y:S01]  /*5730*/  FADD.FTZ R23, -R164, R23 ;  /* 0x00000017a4177221 */ /* 0x000fe20000010100 */
[----:B--2---:R-:W-:Y:S01]  /*5740*/  FMUL.FTZ R0, R185, R19 ;  /* 0x00000013b9007220 */ /* 0x004fe20000410000 */
        /* <DEDUP_REMOVED lines=11> */
[----:B-1----:R-:W-:Y:S01]  /*5800*/  FADD.FTZ R4, -R111, R56 ;  /* 0x000000386f047221 */ /* 0x002fe20000010100 */
[C---:B------:R-:W-:Y:S01]  /*5810*/  FADD.FTZ R35, -R164.reuse, R35 ;  /* 0x00000023a4237221 */ /* 0x040fe20000010100 */
[C---:B------:R-:W-:Y:S01]  /*5820*/  FADD.FTZ R17, -R164.reuse, R54 ;  /* 0x00000036a4117221 */ /* 0x040fe20000010100 */
[----:B------:R-:W-:Y:S01]  /*5830*/  FADD.FTZ R7, -R164, R55 ;  /* 0x00000037a4077221 */ /* 0x000fe20000010100 */
[----:B------:R-:W-:Y:S01]  /*5840*/  FMUL.FTZ R4, R170, R4 ;  /* 0x00000004aa047220 */ /* 0x000fe20000410000 */
[C---:B------:R-:W-:Y:S01]  /*5850*/  FADD.FTZ R6, -R164.reuse, R66 ;  /* 0x00000042a4067221 */ /* 0x040fe20000010100 */
[----:B------:R-:W-:Y:S01]  /*5860*/  FADD.FTZ R5, -R164, R67 ;  /* 0x00000043a4057221 */ /* 0x000fe20000010100 */
[----:B------:R-:W-:Y:S01]  /*5870*/  F2FP.F16.F32.PACK_AB R23, R23, R22 ;  /* 0x000000161717723e */ /* 0x000fe200000000ff */
[----:B------:R-:W-:Y:S01]  /*5880*/  FMUL.FTZ R34, R175, R34 ;  /* 0x00000022af227220 */ /* 0x000fe20000410000 */
[----:B------:R-:W-:Y:S01]  /*5890*/  F2FP.F16.F32.PACK_AB R12, R12, R4 ;  /* 0x000000040c0c723e */ /* 0x000fe200000000ff */
[----:B------:R-:W-:Y:S01]  /*58a0*/  FADD.FTZ R4, -R110, R11 ;  /* 0x0000000b6e047221 */ /* 0x000fe20000010100 */
        /* <DEDUP_REMOVED lines=12> */
[----:B--2---:R-:W-:Y:S01]  /*5970*/  F2FP.F16.F32.PACK_AB R0, R9, R8 ;  /* 0x000000080900723e */ /* 0x004fe200000000ff */
        /* <DEDUP_REMOVED lines=154> */
[----:B------:R-:W1:Y:S08]  /*6320*/  LDC R6, c[0x0][0x420] ;  /* 0x00010800ff067b82 */ /* 0x000e700000000800 */
[----:B------:R-:W2:Y:S01]  /*6330*/  LDC R7, c[0x0][0x424] ;  /* 0x00010900ff077b82 */ /* 0x000ea20000000800 */
[----:B-1----:R-:W-:Y:S05]  /*6340*/  IMAD.U32 R4, R6, -0x80, RZ ;  /* 0xffffff8006047824 */ /* 0x002fea00078e00ff */
[C---:B------:R-:W-:Y:S04]  /*6350*/  LEA R5, P0, R4.reuse, R216, 0x1 ;  /* 0x000000d804057211 */ /* 0x040fe800078008ff */
[----:B------:R-:W-:Y:S01]  /*6360*/  LEA.HI.X.SX32 R4, R4, R217, 0x1, P0 ;  /* 0x000000d904047211 */ /* 0x000fe200000f0eff */
[----:B------:R-:W-:Y:S04]  /*6370*/  IMAD.MOV.U32 R216, RZ, RZ, R5 ;  /* 0x000000ffffd87224 */ /* 0x000fe800078e0005 */
[----:B------:R-:W-:Y:S01]  /*6380*/  IMAD.MOV.U32 R217, RZ, RZ, R4 ;  /* 0x000000ffffd97224 */ /* 0x000fe200078e0004 */
[C---:B------:R-:W-:Y:S04]  /*6390*/  LEA R4, P0, R6.reuse, R216, 0x7 ;  /* 0x000000d806047211 */ /* 0x040fe800078038ff */
[----:B------:R-:W-:Y:S01]  /*63a0*/  @!PT LDS RZ, [RZ] ;  /* 0x00000000fffff984 */ /* 0x000fe20000000800 */
[----:B------:R-:W-:Y:S01]  /*63b0*/  @!PT LDS RZ, [RZ] ;  /* 0x00000000fffff984 */ /* 0x000fe20000000800 */
[----:B------:R-:W-:Y:S01]  /*63c0*/  @!PT LDS RZ, [RZ] ;  /* 0x00000000fffff984 */ /* 0x000fe20000000800 */
[----:B------:R1:W-:Y:S01]  /*63d0*/  LDGSTS.E.BYPASS.LTC128B.128 [R59+0x4000], desc[UR8][R216.64] ;  /* 0x04000000d83b7fae */ /* 0x0003e2000b901d48 */
[----:B--2---:R-:W-:Y:S05]  /*63e0*/  LEA.HI.X R5, R6, R217, R7, 0x7, P0 ;  /* 0x000000d906057211 */ /* 0x004fea00000f3c07 */
[----:B------:R1:W-:Y:S04]  /*63f0*/  LDGSTS.E.BYPASS.LTC128B.128 [R59+0x5000], desc[UR8][R4.64] ;  /* 0x05000000043b7fae */ /* 0x0003e8000b901d48 */
[----:B------:R-:W0:Y:S02]  /*6400*/  LDGDEPBAR ;  /* 0x00000000000079af */ /* 0x000e240000000000 */
.L_x_73:
[----:B------:R-:W-:Y:S01]  /*6410*/  LDSM.16.M88.4 R16, [R151] ;  /* 0x000000009710783b */ /* 0x000fe20000000200 */
[----:B------:R-:W-:Y:S01]  /*6420*/  IMAD.U32 R58, RZ, RZ, UR24 ;  /* 0x00000018ff3a7e24 */ /* 0x000fe2000f8e00ff */
[----:B------:R-:W-:Y:S01]  /*6430*/  MOV R55, UR21 ;  /* 0x0000001500377c02 */ /* 0x000fe20008000f00 */
[----:B------:R-:W-:Y:S01]  /*6440*/  IMAD.U32 R57, RZ, RZ, UR23 ;  /* 0x00000017ff397e24 */ /* 0x000fe2000f8e00ff */
[----:B------:R-:W1:Y:S01]  /*6450*/  LDSM.16.MT88.4 R20, [R0+0x6000] ;  /* 0x006000000014783b */ /* 0x000e620000004200 */
[----:B------:R-:W-:Y:S01]  /*6460*/  IMAD.U32 R56, RZ, RZ, UR22 ;  /* 0x00000016ff387e24 */ /* 0x000fe2000f8e00ff */
[----:B------:R-:W-:Y:S01]  /*6470*/  ULOP3.LUT UR10, UR6, 0x1, URZ, 0xc0, !UPT ;  /* 0x00000001060a7892 */ /* 0x000fe2000f8ec03f */
[----:B------:R-:W-:Y:S01]  /*6480*/  IMAD.U32 R54, RZ, RZ, UR20 ;  /* 0x00000014ff367e24 */ /* 0x000fe2000f8e00ff */
[----:B------:R-:W2:Y:S01]  /*6490*/  LDSM.16.M88.4 R12, [R151+0x2000] ;  /* 0x00200000970c783b */ /* 0x000ea20000000200 */
        /* <DEDUP_REMOVED lines=208> */
[----:B------:R-:W-:Y:S01]  /*71a0*/  BAR.SYNC.DEFER_BLOCKING 0x0 ;  /* 0x0000000000007b1d */ /* 0x000fe20000010000 */
[----:B------:R-:W-:Y:S01]  /*71b0*/  F2FP.F16.F32.PACK_AB R68, R69, R68 ;  /* 0x000000444544723e */ /* 0x000fe200000000ff */
[----:B------:R-:W-:Y:S01]  /*71c0*/  UISETP.NE.AND UP0, UPT, UR36, -0x1, UPT ;  /* 0xffffffff2400788c */ /* 0x000fe2000bf05270 */
[----:B------:R-:W-:Y:S01]  /*71d0*/  F2FP.F16.F32.PACK_AB R70, R71, R70 ;  /* 0x000000464746723e */ /* 0x000fe200000000ff */
[----:B------:R-:W-:Y:S01]  /*71e0*/  USHF.L.U32 UR18, UR33, 0x7, URZ ;  /* 0x0000000721127899 */ /* 0x000fe2000800063f */
[----:B------:R-:W-:Y:S01]  /*71f0*/  F2FP.F16.F32.PACK_AB R80, R81, R80 ;  /* 0x000000505150723e */ /* 0x000fe200000000ff */
        /* <DEDUP_REMOVED lines=19> */
[----:B------:R1:W-:Y:S01]  /*7330*/  STS [R249], R9 ;  /* 0x00000009f9007388 */ /* 0x0003e20000000800 */
[----:B------:R-:W-:Y:S01]  /*7340*/  F2FP.F16.F32.PACK_AB R8, R8, R86 ;  /* 0x000000560808723e */ /* 0x000fe200000000ff */
[----:B------:R-:W-:Y:S01]  /*7350*/  @UP0 UIADD3 UR5, UR35, UR36, URZ ;  /* 0x0000002423050290 */ /* 0x000fe2000fffe03f */
[----:B------:R-:W-:Y:S01]  /*7360*/  F2FP.F16.F32.PACK_AB R5, R5, R96 ;  /* 0x000000600505723e */ /* 0x000fe200000000ff */
[----:B------:R-:W-:Y:S01]  /*7370*/  @UP0 ULDC.64 UR10, c[0x0][0x450] ;  /* 0x00011400000a0ab9 */ /* 0x000fe20000000a00 */
[----:B------:R-:W-:Y:S01]  /*7380*/  F2FP.F16.F32.PACK_AB R4, R4, R98 ;  /* 0x000000620404723e */ /* 0x000fe200000000ff */
[----:B------:R-:W-:Y:S01]  /*7390*/  STS [R249+0x200], R8 ;  /* 0x00020008f9007388 */ /* 0x000fe20000000800 */
[----:B------:R-:W-:Y:S01]  /*73a0*/  F2FP.F16.F32.PACK_AB R7, R7, R88 ;  /* 0x000000580707723e */ /* 0x000fe200000000ff */
[----:B------:R-:W-:Y:S01]  /*73b0*/  @UP0 UIMAD.WIDE.U32 UR12, UR5, UR10, URZ ;  /* 0x0000000a050c02a5 */ /* 0x000fe2000f8e003f */
[----:B------:R-:W-:Y:S01]  /*73c0*/  F2FP.F16.F32.PACK_AB R6, R6, R90 ;  /* 0x0000005a0606723e */ /* 0x000fe200000000ff */
[----:B------:R-:W-:Y:S01]  /*73d0*/  STS [R250], R5 ;  /* 0x00000005fa007388 */ /* 0x000fe20000000800 */
[----:B------:R-:W-:Y:S01]  /*73e0*/  F2FP.F16.F32.PACK_AB R3, R3, R92 ;  /* 0x0000005c0303723e */ /* 0x000fe200000000ff */
[----:B------:R-:W-:Y:S01]  /*73f0*/  @UP0 UIMAD UR5, UR5, UR11, URZ ;  /* 0x0000000b050502a4 */ /* 0x000fe2000f8e023f */
[----:B------:R-:W-:Y:S01]  /*7400*/  F2FP.F16.F32.PACK_AB R0, R0, R94 ;  /* 0x0000005e0000723e */ /* 0x000fe200000000ff */
[----:B------:R-:W-:Y:S01]  /*7410*/  STS [R250+0x200], R4 ;  /* 0x00020004fa007388 */ /* 0x000fe20000000800 */
[----:B------:R-:W-:Y:S01]  /*7420*/  F2FP.F16.F32.PACK_AB R72, R73, R72 ;  /* 0x000000484948723e */ /* 0x000fe200000000ff */
[----:B------:R-:W-:Y:S01]  /*7430*/  @UP0 UIADD3 UR20, UR13, UR5, URZ ;  /* 0x000000050d140290 */ /* 0x000fe2000fffe03f */
[----:B------:R-:W-:Y:S01]  /*7440*/  F2FP.F16.F32.PACK_AB R74, R75, R74 ;  /* 0x0000004a4b4a723e */ /* 0x000fe200000000ff */
[----:B------:R-:W-:Y:S01]  /*7450*/  STS [R249+0x1000], R7 ;  /* 0x00100007f9007388 */ /* 0x000fe20000000800 */
[----:B------:R-:W-:Y:S01]  /*7460*/  F2FP.F16.F32.PACK_AB R76, R77, R76 ;  /* 0x0000004c4d4c723e */ /* 0x000fe200000000ff */
[----:B------:R-:W-:Y:S01]  /*7470*/  @UP0 UMOV UR19, UR12 ;  /* 0x0000000c00130c82 */ /* 0x000fe20008000000 */
[----:B------:R-:W-:Y:S01]  /*7480*/  F2FP.F16.F32.PACK_AB R78, R79, R78 ;  /* 0x0000004e4f4e723e */ /* 0x000fe200000000ff */
[----:B------:R-:W-:Y:S01]  /*7490*/  STS [R249+0x1200], R6 ;  /* 0x00120006f9007388 */ /* 0x000fe20000000800 */
[----:B------:R-:W-:Y:S01]  /*74a0*/  PLOP3.LUT P0, PT, PT, PT, UP0, 0x80, 0x0 ;  /* 0x000000000000781c */ /* 0x000fe20003f0f008 */
[----:B-1----:R-:W1:Y:S02]  /*74b0*/  S2R R9, SR_TID.X ;  /* 0x0000000000097919 */ /* 0x002e640000002100 */
        /* <DEDUP_REMOVED lines=8> */
[----:B-1----:R-:W-:-:S03]  /*7540*/  SHF.R.S32.HI R3, RZ, 0x1f, R9 ;  /* 0x0000001fff037819 */ /* 0x002fc60000011409 */
[----:B------:R2:W-:Y:S04]  /*7550*/  STS [R250+0x3000], R76 ;  /* 0x0030004cfa007388 */ /* 0x0005e80000000800 */
        /* <DEDUP_REMOVED lines=15> */
.L_x_75:
[----:B------:R-:W-:Y:S01]  /*7650*/  @UP0 UIADD3 UR5, UR35, UR36, URZ ;  /* 0x0000002423050290 */ /* 0x000fe2000fffe03f */
[----:B------:R-:W-:Y:S01]  /*7660*/  LEA.HI R3, R3, R9, RZ, 0x2 ;  /* 0x0000000903037211 */ /* 0x000fe200078f10ff */
[----:B------:R-:W-:Y:S02]  /*7670*/  @UP0 ULDC.64 UR12, c[0x0][0x458] ;  /* 0x00011600000c0ab9 */ /* 0x000fe40000000a00 */
[----:B------:R-:W-:Y:S01]  /*7680*/  @UP0 UIMAD.WIDE.U32 UR14, UR5, UR12, URZ ;  /* 0x0000000c050e02a5 */ /* 0x000fe2000f8e003f */
[----:B--2---:R-:W-:Y:S01]  /*7690*/  LOP3.LUT R0, R3, 0xfffffffc, RZ, 0xc0, !PT ;  /* 0xfffffffc03007812 */ /* 0x004fe200078ec0ff */
[----:B------:R-:W-:-:S04]  /*76a0*/  @UP0 UIMAD UR5, UR5, UR13, URZ ;  /* 0x0000000d050502a4 */ /* 0x000fc8000f8e023f */
[----:B------:R-:W-:Y:S01]  /*76b0*/  @UP0 UIADD3 UR15, UR15, UR5, URZ ;  /* 0x000000050f0f0290 */ /* 0x000fe2000fffe03f */
[----:B------:R-:W-:Y:S01]  /*76c0*/  IMAD.IADD R0, R9, 0x1, -R0 ;  /* 0x0000000109007824 */ /* 0x000fe200078e0a00 */
[----:B------:R-:W-:Y:S10]  /*76d0*/  @P0 BRA `(.L_x_76) ;  /* 0x0000000000300947 */ /* 0x000ff40003800000 */
        /* <DEDUP_REMOVED lines=12> */
.L_x_76:
[----:B------:R-:W-:Y:S01]  /*77a0*/  BAR.SYNC.DEFER_BLOCKING 0x0 ;  /* 0x0000000000007b1d */ /* 0x000fe20000010000 */
[----:B------:R-:W-:Y:S01]  /*77b0*/  IMAD.SHL.U32 R4, R0, 0x8, RZ ;  /* 0x0000000800047824 */ /* 0x000fe200078e00ff */
[----:B------:R-:W-:Y:S01]  /*77c0*/  USHF.R.S32.HI UR5, URZ, 0x1f, UR18 ;  /* 0x0000001f3f057899 */ /* 0x000fe20008011412 */
[----:B------:R-:W-:Y:S01]  /*77d0*/  IMAD.U32 R0, RZ, RZ, UR10 ;  /* 0x0000000aff007e24 */ /* 0x000fe2000f8e00ff */
[----:B------:R-:W-:Y:S02]  /*77e0*/  UIMAD UR7, UR33, -0x80, UR7 ;  /* 0xffffff80210778a4 */ /* 0x000fe4000f8e0207 */
[----:B------:R-:W-:Y:S01]  /*77f0*/  UIMAD UR6, UR5, UR10, URZ ;  /* 0x0000000a050672a4 */ /* 0x000fe2000f8e023f */
[--C-:B------:R-:W-:Y:S01]  /*7800*/  SHF.R.S32.HI R5, RZ, 0x1f, R4.reuse ;  /* 0x0000001fff057819 */ /* 0x100fe20000011404 */
[----:B------:R-:W-:Y:S01]  /*7810*/  USHF.R.S32.HI UR21, URZ, 0x1f, UR59 ;  /* 0x0000001f3f157899 */ /* 0x000fe2000801143b */
[----:B------:R-:W-:Y:S01]  /*7820*/  BSSY B0, `(.L_x_77) ;  /* 0x000001f000007945 */ /* 0x000fe20003800000 */
[----:B------:R-:W-:Y:S01]  /*7830*/  UIMAD UR6, UR18, UR11, UR6 ;  /* 0x0000000b120672a4 */ /* 0x000fe2000f8e0206 */
[----:B------:R-:W-:Y:S01]  /*7840*/  IMAD.WIDE.U32 R6, R0, UR18, R4 ;  /* 0x0000001200067c25 */ /* 0x000fe2000f8e0004 */
[----:B------:R-:W-:Y:S01]  /*7850*/  SHF.R.S32.HI R0, RZ, 0x2, R3 ;  /* 0x00000002ff007819 */ /* 0x000fe20000011403 */
[----:B------:R-:W-:-:S03]  /*7860*/  ULDC.64 UR16, c[0x0][0x468] ;  /* 0x00011a0000107ab9 */ /* 0x000fc60000000a00 */
[----:B------:R-:W-:Y:S01]  /*7870*/  IMAD.U32 R3, RZ, RZ, UR6 ;  /* 0x00000006ff037e24 */ /* 0x000fe2000f8e00ff */
[----:B------:R-:W-:Y:S01]  /*7880*/  IADD3 R6, P0, R6, UR19, RZ ;  /* 0x0000001306067c10 */ /* 0x000fe2000ff1e0ff */
[----:B------:R-:W-:Y:S01]  /*7890*/  UIMAD UR6, UR21, UR16, URZ ;  /* 0x00000010150672a4 */ /* 0x000fe2000f8e023f */
[C---:B------:R-:W-:Y:S02]  /*78a0*/  ISETP.GE.AND P2, PT, R0.reuse, UR7, PT ;  /* 0x0000000700007c0c */ /* 0x040fe4000bf46270 */
[----:B------:R-:W-:Y:S01]  /*78b0*/  IADD3.X R7, R7, UR20, R3, P0, !PT ;  /* 0x0000001407077c10 */ /* 0x000fe200087fe403 */
[----:B------:R-:W-:Y:S01]  /*78c0*/  IMAD.U32 R3, RZ, RZ, UR16 ;  /* 0x00000010ff037e24 */ /* 0x000fe2000f8e00ff */
[----:B------:R-:W-:Y:S01]  /*78d0*/  UIMAD UR17, UR59, UR17, UR6 ;  /* 0x000000113b1172a4 */ /* 0x000fe2000f8e0206 */
[----:B------:R1:W2:Y:S01]  /*78e0*/  LDS.128 R20, [R59+0x7000] ;  /* 0x007000003b147984 */ /* 0x0002a20000000c00 */
[----:B------:R-:W-:Y:S01]  /*78f0*/  IADD3 R8, R0, 0x40, RZ ;  /* 0x0000004000087810 */ /* 0x000fe20007ffe0ff */
[----:B------:R-:W-:Y:S01]  /*7900*/  IMAD.WIDE.U32 R6, R3, UR59, R6 ;  /* 0x0000003b03067c25 */ /* 0x000fe2000f8e0006 */
[----:B------:R-:W-:Y:S01]  /*7910*/  SHF.R.S32.HI R28, RZ, 0x1f, R0 ;  /* 0x0000001fff1c7819 */ /* 0x000fe20000011400 */
[----:B------:R1:W3:Y:S01]  /*7920*/  LDS.128 R24, [R59+0x9000] ;  /* 0x009000003b187984 */ /* 0x0002e20000000c00 */
[----:B------:R-:W-:-:S02]  /*7930*/  ISETP.GE.AND P1, PT, R8, UR7, PT ;  /* 0x0000000708007c0c */ /* 0x000fc4000bf26270 */
[----:B------:R-:W-:Y:S01]  /*7940*/  IADD3 R12, R7, UR17, RZ ;  /* 0x00000011070c7c10 */ /* 0x000fe2000fffe0ff */
[----:B------:R-:W-:Y:S10]  /*7950*/  @P2 BRA `(.L_x_78) ;  /* 0x00000000002c2947 */ /* 0x000ff40003800000 */
[----:B------:R-:W4:Y:S01]  /*7960*/  LDS.128 R16, [R59+0x6000] ;  /* 0x006000003b107984 */ /* 0x000f220000000c00 */
        /* <DEDUP_REMOVED lines=9> */
[----:B----4-:R4:W-:Y:S04]  /*7a00*/  STG.E.128 desc[UR8][R10.64], R16 ;  /* 0x000000100a007986 */ /* 0x0109e8000c101d08 */
.L_x_78:
[----:B------:R-:W-:Y:S05]  /*7a10*/  BSYNC B0 ;  /* 0x0000000000007941 */ /* 0x000fea0003800000 */
.L_x_77:
[----:B------:R-:W-:Y:S04]  /*7a20*/  BSSY B0, `(.L_x_79) ;  /* 0x000000d000007945 */ /* 0x000fe80003800000 */
[----:B------:R-:W-:Y:S05]  /*7a30*/  @P1 BRA `(.L_x_80) ;  /* 0x00000000002c1947 */ /* 0x000fea0003800000 */
[----:B------:R-:W-:Y:S01]  /*7a40*/  IADD3 R3, P0, R0, 0x40, RZ ;  /* 0x0000004000037810 */ /* 0x000fe20007f1e0ff */
[----:B------:R-:W-:-:S03]  /*7a50*/  ULDC.64 UR6, c[0x0][0x3f0] ;  /* 0x0000fc0000067ab9 */ /* 0x000fc60000000a00 */
[----:B------:R-:W-:-:S05]  /*7a60*/  IADD3.X R7, RZ, R28, RZ, P0, !PT ;  /* 0x0000001cff077210 */ /* 0x000fca00007fe4ff */
[----:B----4-:R-:W-:Y:S01]  /*7a70*/  IMAD R10, R7, UR10, RZ ;  /* 0x0000000a070a7c24 */ /* 0x010fe2000f8e02ff */
[----:B------:R-:W-:-:S03]  /*7a80*/  MOV R7, R12 ;  /* 0x0000000c00077202 */ /* 0x000fc60000000f00 */
[----:B------:R-:W-:-:S04]  /*7a90*/  IMAD.WIDE.U32 R8, R3, UR10, R6 ;  /* 0x0000000a03087c25 */ /* 0x000fc8000f8e0006 */
[----:B------:R-:W-:Y:S01]  /*7aa0*/  IMAD R3, R3, UR11, R10 ;  /* 0x0000000b03037c24 */ /* 0x000fe2000f8e020a */
[----:B------:R-:W-:-:S04]  /*7ab0*/  LEA R6, P0, R8, UR6, 0x1 ;  /* 0x0000000608067c11 */ /* 0x000fc8000f8008ff */
[----:B------:R-:W-:-:S04]  /*7ac0*/  IADD3 R3, R3, R9, RZ ;  /* 0x0000000903037210 */ /* 0x000fc80007ffe0ff */
[----:B------:R-:W-:-:S05]  /*7ad0*/  LEA.HI.X R7, R8, UR7, R3, 0x1, P0 ;  /* 0x0000000708077c11 */ /* 0x000fca00080f0c03 */
[----:B--2---:R2:W-:Y:S02]  /*7ae0*/  STG.E.128 desc[UR8][R6.64], R20 ;  /* 0x0000001406007986 */ /* 0x0045e4000c101d08 */
.L_x_80:
[----:B------:R-:W-:Y:S05]  /*7af0*/  BSYNC B0 ;  /* 0x0000000000007941 */ /* 0x000fea0003800000 */
.L_x_79:
[----:B------:R1:W1:Y:S01]  /*7b00*/  LDS.128 R12, [R59+0x8000] ;  /* 0x008000003b0c7984 */ /* 0x0002620000000c00 */
        /* <DEDUP_REMOVED lines=26> */
.L_x_82:
[----:B------:R-:W-:Y:S05]  /*7cb0*/  BSYNC B0 ;  /* 0x0000000000007941 */ /* 0x000fea0003800000 */
.L_x_81:
        /* <DEDUP_REMOVED lines=12> */
[----:B---3--:R2:W-:Y:S02]  /*7d80*/  STG.E.128 desc[UR8][R4.64], R24 ;  /* 0x0000001804007986 */ /* 0x0085e4000c101d08 */
.L_x_71:
[----:B------:R-:W-:Y:S05]  /*7d90*/  BSYNC B1 ;  /* 0x0000000000017941 */ /* 0x000fea0003800000 */
.L_x_57:
        /* <DEDUP_REMOVED lines=11> */
.L_x_83:
[----:B------:R-:W-:Y:S05]  /*7e50*/  EXIT ;  /* 0x000000000000794d */ /* 0x000fea0003800000 */
.L_x_85:
        /* <DEDUP_REMOVED lines=10> */
.L_x_690:


//--------------------- .text._ZN5flash44flash_bwd_dq_dk_dv_loop_seqk_parallel_kernelI23Flash_bwd_kernel_traitsILi32ELi128ELi128ELi8ELi4ELi4ELi4ELb1ELb0EN7cutlass6half_tE19Flash_kernel_traitsILi32ELi128ELi128ELi8ES3_EELb0ELb1ELb0ELb1ELb0ELb0ELb0EEEvNS_16Flash_bwd_paramsE --------------------------
	.section	.text._ZN5flash44flash_bwd_dq_dk_dv_loop_seqk_parallel_kernelI23Flash_bwd_kernel_traitsILi32ELi128ELi128ELi8ELi4ELi4ELi4ELb1ELb0EN7cutlass6half_tE19Flash_kernel_traitsILi32ELi128ELi128ELi8ES3_EELb0ELb1ELb0ELb1ELb0ELb0ELb0EEEvNS_16Flash_bwd_paramsE,"ax",@progbits
	.align	128
        .global         _ZN5flash44flash_bwd_dq_dk_dv_loop_seqk_parallel_kernelI23Flash_bwd_kernel_traitsILi32ELi128ELi128ELi8ELi4ELi4ELi4ELb1ELb0EN7cutlass6half_tE19Flash_kernel_traitsILi32ELi128ELi128ELi8ES3_EELb0ELb1ELb0ELb1ELb0ELb0ELb0EEEvNS_16Flash_bwd_paramsE
        .type           _ZN5flash44flash_bwd_dq_dk_dv_loop_seqk_parallel_kernelI23Flash_bwd_kernel_traitsILi32ELi128ELi128ELi8ELi4ELi4ELi4ELb1ELb0EN7cutlass6half_tE19Flash_kernel_traitsILi32ELi128ELi128ELi8ES3_EELb0ELb1ELb0ELb1ELb0ELb0ELb0EEEvNS_16Flash_bwd_paramsE,@function
        .size           _ZN5flash44flash_bwd_dq_dk_dv_loop_seqk_parallel_kernelI23Flash_bwd_kernel_traitsILi32ELi128ELi128ELi8ELi4ELi4ELi4ELb1ELb0EN7cutlass6half_tE19Flash_kernel_traitsILi32ELi128ELi128ELi8ES3_EELb0ELb1ELb0ELb1ELb0ELb0ELb0EEEvNS_16Flash_bwd_paramsE,(.L_x_691 - _ZN5flash44flash_bwd_dq_dk_dv_loop_seqk_parallel_kernelI23Flash_bwd_kernel_traitsILi32ELi128ELi128ELi8ELi4ELi4ELi4ELb1ELb0EN7cutlass6half_tE19Flash_kernel_traitsILi32ELi128ELi128ELi8ES3_EELb0ELb1ELb0ELb1ELb0ELb0ELb0EEEvNS_16Flash_bwd_paramsE)
        .other          _ZN5flash44flash_bwd_dq_dk_dv_loop_seqk_parallel_kernelI23Flash_bwd_kernel_traitsILi32ELi128ELi128ELi8ELi4ELi4ELi4ELb1ELb0EN7cutlass6half_tE19Flash_kernel_traitsILi32ELi128ELi128ELi8ES3_EELb0ELb1ELb0ELb1ELb0ELb0ELb0EEEvNS_16Flash_bwd_paramsE,@"STO_CUDA_ENTRY STV_DEFAULT"
_ZN5flash44flash_bwd_dq_dk_dv_loop_seqk_parallel_kernelI23Flash_bwd_kernel_traitsILi32ELi128ELi128ELi8ELi4ELi4ELi4ELb1ELb0EN7cutlass6half_tE19Flash_kernel_traitsILi32ELi128ELi128ELi8ES3_EELb0ELb1ELb0ELb1ELb0ELb0ELb0EEEvNS_16Flash_bwd_paramsE:
.text._ZN5flash44flash_bwd_dq_dk_dv_loop_seqk_parallel_kernelI23Flash_bwd_kernel_traitsILi32ELi128ELi128ELi8ELi4ELi4ELi4ELb1ELb0EN7cutlass6half_tE19Flash_kernel_traitsILi32ELi128ELi128ELi8ES3_EELb0ELb1ELb0ELb1ELb0ELb0ELb0EEEvNS_16Flash_bwd_paramsE:
[----:B------:R-:W1:Y:S08]  /*0000*/  LDC R1, c[0x0][0x28] ;  /* 0x00000a00ff017b82 */ /* 0x000e700000000800 */
[----:B------:R-:W2:Y:S01]  /*0010*/  S2UR UR37, SR_CTAID.X ;  /* 0x00000000002579c3 */ /* 0x000ea20000002500 */
[----:B------:R-:W-:Y:S01]  /*0020*/  ULDC UR4, c[0x0][0x2c8] ;  /* 0x0000b20000047ab9 */ /* 0x000fe20000000800 */
[----:B-1----:R-:W-:Y:S01]  /*0030*/  VIADD R1, R1, 0xffffff80 ;  /* 0xffffff8001017836 */ /* 0x002fe20000000000 */
[----:B------:R-:W-:-:S04]  /*0040*/  UIADD3 UR5, UR4, 0x7f, URZ ;  /* 0x0000007f04057890 */ /* 0x000fc8000fffe03f */
[----:B------:R-:W-:-:S04]  /*0050*/  USHF.R.S32.HI UR4, URZ, 0x1f, UR5 ;  /* 0x0000001f3f047899 */ /* 0x000fc80008011405 */
[----:B------:R-:W-:-:S04]  /*0060*/  ULEA.HI UR4, UR4, UR5, URZ, 0x7 ;  /* 0x0000000504047291 */ /* 0x000fc8000f8f383f */
[----:B------:R-:W-:-:S06]  /*0070*/  USHF.R.S32.HI UR6, URZ, 0x7, UR4 ;  /* 0x000000073f067899 */ /* 0x000fcc0008011404 */
[----:B------:R-:W-:Y:S01]  /*0080*/  MOV R0, UR6 ;  /* 0x0000000600007c02 */ /* 0x000fe20008000f00 */
[----:B--2---:R-:W-:-:S04]  /*0090*/  UISETP.GE.AND UP0, UPT, UR37, UR6, UPT ;  /* 0x000000062500728c */ /* 0x004fc8000bf06270 */
[----:B------:R1:W-:Y:S02]  /*00a0*/  STL [R1+0x50], R0 ;  /* 0x0000500001007387 */ /* 0x0003e40000100800 */
[----:B------:R-:W-:-:S13]  /*00b0*/  PLOP3.LUT P0, PT, PT, PT, UP0, 0x80, 0x0 ;  /* 0x000000000000781c */ /* 0x000fda0003f0f008 */
[----:B------:R-:W-:Y:S05]  /*00c0*/  @P0 EXIT ;  /* 0x000000000000094d */ /* 0x000fea0003800000 */
[----:B------:R-:W2:Y:S01]  /*00d0*/  S2R R19, SR_TID.X ;  /* 0x0000000000137919 */ /* 0x000ea20000002100 */
[----:B------:R-:W3:Y:S01]  /*00e0*/  S2UR UR47, SR_CTAID.Y ;  /* 0x00000000002f79c3 */ /* 0x000ee20000002600 */
[----:B------:R-:W-:Y:S01]  /*00f0*/  UMOV UR5, 0x400 ;  /* 0x0000040000057882 */ /* 0x000fe20000000000 */
[----:B------:R-:W-:Y:S01]  /*0100*/  IMAD.MOV.U32 R202, RZ, RZ, -0x10 ;  /* 0xfffffff0ffca7424 */ /* 0x000fe200078e00ff */
[----:B------:R-:W-:Y:S01]  /*0110*/  ULDC.64 UR8, c[0x0][0x208] ;  /* 0x0000820000087ab9 */ /* 0x000fe20000000a00 */
[----:B------:R-:W-:Y:S01]  /*0120*/  IMAD.MOV.U32 R155, RZ, RZ, 0x20 ;  /* 0x00000020ff9b7424 */ /* 0x000fe200078e00ff */
[----:B------:R-:W-:Y:S01]  /*0130*/  UMOV UR61, 0xffffe000 ;  /* 0xffffe000003d7882 */ /* 0x000fe20000000000 */
[----:B------:R-:W-:Y:S02]  /*0140*/  IMAD.MOV.U32 R152, RZ, RZ, 0x40 ;  /* 0x00000040ff987424 */ /* 0x000fe400078e00ff */
[----:B------:R-:W-:Y:S08]  /*0150*/  S2UR UR58, SR_CTAID.Z ;  /* 0x00000000003a79c3 */ /* 0x000ff00000002700 */
[----:B------:R-:W4:Y:S01]  /*0160*/  S2UR UR4, SR_CgaCtaId ;  /* 0x00000000000479c3 */ /* 0x000f220000008800 */
[----:B---3--:R-:W-:Y:S01]  /*0170*/  USHF.L.U32 UR6, UR47, 0x7, URZ ;  /* 0x000000072f067899 */ /* 0x008fe2000800063f */
[----:B--2---:R-:W-:-:S04]  /*0180*/  SHF.R.S32.HI R7, RZ, 0x1f, R19 ;  /* 0x0000001fff077819 */ /* 0x004fc80000011413 */
[CC--:B------:R-:W-:Y:S02]  /*0190*/  LEA.HI R6, R7.reuse, R19.reuse, RZ, 0x4 ;  /* 0x0000001307067211 */ /* 0x0c0fe400078f20ff */
[CC--:B------:R-:W-:Y:S02]  /*01a0*/  LEA.HI R149, R7.reuse, R19.reuse, RZ, 0x3 ;  /* 0x0000001307957211 */ /* 0x0c0fe400078f18ff */
[----:B------:R-:W-:Y:S01]  /*01b0*/  SHF.R.S32.HI R2, RZ, 0x4, R6 ;  /* 0x00000004ff027819 */ /* 0x000fe20000011406 */
[----:B----4-:R-:W-:Y:S01]  /*01c0*/  ULEA UR4, UR4, UR5, 0x18 ;  /* 0x0000000504047291 */ /* 0x010fe2000f8ec03f */
[----:B------:R-:W-:Y:S01]  /*01d0*/  LEA.HI R8, R7, R19, RZ, 0x2 ;  /* 0x0000001307087211 */ /* 0x000fe200078f10ff */
[----:B------:R-:W-:Y:S01]  /*01e0*/  USHF.R.S32.HI UR5, URZ, 0x1f, UR58 ;  /* 0x0000001f3f057899 */ /* 0x000fe2000801143a */
[----:B-1----:R-:W-:Y:S02]  /*01f0*/  LEA.HI R0, R6, R2, RZ, 0x1 ;  /* 0x0000000206007211 */ /* 0x002fe400078f08ff */
[----:B------:R-:W-:-:S02]  /*0200*/  LOP3.LUT R4, R149, 0xfffffff8, RZ, 0xc0, !PT ;  /* 0xfffffff895047812 */ /* 0x000fc400078ec0ff */
[----:B------:R-:W-:Y:S02]  /*0210*/  LOP3.LUT R0, R0, 0xfffffffe, RZ, 0xc0, !PT ;  /* 0xfffffffe00007812 */ /* 0x000fe400078ec0ff */
[----:B------:R-:W-:Y:S01]  /*0220*/  SHF.R.S32.HI R3, RZ, 0x3, R149 ;  /* 0x00000003ff037819 */ /* 0x000fe20000011495 */
[----:B------:R-:W-:Y:S01]  /*0230*/  IMAD.IADD R9, R19, 0x1, -R4 ;  /* 0x0000000113097824 */ /* 0x000fe200078e0a04 */
[----:B------:R-:W-:Y:S01]  /*0240*/  LOP3.LUT R5, R8, 0xfffffffc, RZ, 0xc0, !PT ;  /* 0xfffffffc08057812 */ /* 0x000fe200078ec0ff */
[----:B------:R-:W-:Y:S01]  /*0250*/  IMAD.IADD R15, R2, 0x1, -R0 ;  /* 0x00000001020f7824 */ /* 0x000fe200078e0a00 */
[----:B------:R-:W-:Y:S01]  /*0260*/  LEA.HI R17, R7, R19, RZ, 0x5 ;  /* 0x0000001307117211 */ /* 0x000fe200078f28ff */
[----:B------:R-:W-:Y:S01]  /*0270*/  IMAD.SHL.U32 R0, R3, 0x40, RZ ;  /* 0x0000004003007824 */ /* 0x000fe200078e00ff */
[----:B------:R-:W-:Y:S01]  /*0280*/  LEA.HI R14, R9, R9, RZ, 0x1 ;  /* 0x00000009090e7211 */ /* 0x000fe200078f08ff */
[----:B------:R-:W-:Y:S01]  /*0290*/  IMAD.IADD R13, R19, 0x1, -R5 ;  /* 0x00000001130d7824 */ /* 0x000fe200078e0a05 */
[----:B------:R-:W-:-:S02]  /*02a0*/  LEA.HI R3, R7, R19, RZ, 0x7 ;  /* 0x0000001307037211 */ /* 0x000fc400078f38ff */
[----:B------:R-:W-:Y:S01]  /*02b0*/  LOP3.LUT R0, R0, 0xc0, RZ, 0xc0, !PT ;  /* 0x000000c000007812 */ /* 0x000fe200078ec0ff */
[----:B------:R-:W-:Y:S01]  /*02c0*/  IMAD.SHL.U32 R16, R13, 0x8, RZ ;  /* 0x000000080d107824 */ /* 0x000fe200078e00ff */
[----:B------:R-:W-:Y:S02]  /*02d0*/  LOP3.LUT R2, R14, 0x3fffffe, RZ, 0xc0, !PT ;  /* 0x03fffffe0e027812 */ /* 0x000fe400078ec0ff */
[----:B------:R-:W-:Y:S02]  /*02e0*/  SHF.R.S32.HI R11, RZ, 0x7, R3 ;  /* 0x00000007ff0b7819 */ /* 0x000fe40000011403 */
[----:B------:R-:W-:Y:S01]  /*02f0*/  SHF.R.U32.HI R4, RZ, 0x3, R0 ;  /* 0x00000003ff047819 */ /* 0x000fe20000011600 */
[----:B------:R-:W-:Y:S01]  /*0300*/  IMAD.IADD R2, R9, 0x1, -R2 ;  /* 0x0000000109027824 */ /* 0x000fe200078e0a02 */
[----:B------:R-:W-:Y:S01]  /*0310*/  LOP3.LUT R3, R0, 0x18, R16, 0xf8, !PT ;  /* 0x0000001800037812 */ /* 0x000fe200078ef810 */
[----:B------:R-:W-:Y:S01]  /*0320*/  IMAD R0, R11, 0x8, R15 ;  /* 0x000000080b007824 */ /* 0x000fe200078e020f */
[----:B------:R1:W-:Y:S01]  /*0330*/  STL [R1+0x10], R16 ;  /* 0x0000101001007387 */ /* 0x0003e20000100800 */
[----:B------:R-:W-:-:S02]  /*0340*/  SHF.R.S32.HI R21, RZ, 0x5, R17 ;  /* 0x00000005ff157819 */ /* 0x000fc40000011411 */
[----:B------:R-:W-:Y:S01]  /*0350*/  LOP3.LUT R12, R3, R4, RZ, 0x3c, !PT ;  /* 0x00000004030c7212 */ /* 0x000fe200078e3cff */
[----:B------:R-:W-:Y:S01]  /*0360*/  IMAD R20, R0, 0x8, R2 ;  /* 0x0000000800147824 */ /* 0x000fe200078e0202 */
[----:B------:R-:W-:Y:S02]  /*0370*/  LOP3.LUT R3, R6, 0xfffffff0, RZ, 0xc0, !PT ;  /* 0xfffffff006037812 */ /* 0x000fe400078ec0ff */
[----:B------:R-:W-:-:S03]  /*0380*/  SHF.R.S32.HI R0, RZ, 0x1f, R8 ;  /* 0x0000001fff007819 */ /* 0x000fc60000011408 */
[----:B------:R-:W-:-:S05]  /*0390*/  IMAD.IADD R2, R19, 0x1, -R3 ;  /* 0x0000000113027824 */ /* 0x000fca00078e0a03 */
[----:B------:R-:W-:-:S04]  /*03a0*/  SHF.R.S32.HI R10, RZ, 0x1f, R2 ;  /* 0x0000001fff0a7819 */ /* 0x000fc80000011402 */
[----:B------:R-:W-:Y:S02]  /*03b0*/  LEA.HI R10, R10, R2, RZ, 0x3 ;  /* 0x000000020a0a7211 */ /* 0x000fe400078f18ff */
[----:B-1----:R-:W-:-:S04]  /*03c0*/  SHF.R.S32.HI R16, RZ, 0x2, R8 ;  /* 0x00000002ff107819 */ /* 0x002fc80000011408 */
[-C--:B------:R-:W-:Y:S02]  /*03d0*/  LEA.HI R4, R8, R16.reuse, RZ, 0x1 ;  /* 0x0000001008047211 */ /* 0x080fe400078f08ff */
[----:B------:R-:W-:Y:S02]  /*03e0*/  LEA.HI R3, R0, R16, RZ, 0x3 ;  /* 0x0000001000037211 */ /* 0x000fe400078f18ff */
[----:B------:R-:W-:Y:S02]  /*03f0*/  LOP3.LUT R4, R4, 0x7fffffe, RZ, 0xc0, !PT ;  /* 0x07fffffe04047812 */ /* 0x000fe400078ec0ff */
[----:B------:R-:W-:Y:S02]  /*0400*/  LEA.HI R0, R2, R2, RZ, 0x1 ;  /* 0x0000000202007211 */ /* 0x000fe400078f08ff */
[----:B------:R-:W-:Y:S01]  /*0410*/  LOP3.LUT R3, R3, 0xfffffff8, RZ, 0xc0, !PT ;  /* 0xfffffff803037812 */ /* 0x000fe200078ec0ff */
[----:B------:R-:W-:Y:S01]  /*0420*/  IMAD.IADD R6, R16, 0x1, -R4 ;  /* 0x0000000110067824 */ /* 0x000fe200078e0a04 */
[----:B------:R-:W-:-:S02]  /*0430*/  SHF.R.S32.HI R8, RZ, 0x1, R0 ;  /* 0x00000001ff087819 */ /* 0x000fc40000011400 */
[----:B------:R-:W-:Y:S02]  /*0440*/  SHF.R.S32.HI R7, RZ, 0x1f, R0 ;  /* 0x0000001fff077819 */ /* 0x000fe40000011400 */
[----:B------:R-:W-:Y:S01]  /*0450*/  LOP3.LUT R5, R0, 0x7fffffe, RZ, 0xc0, !PT ;  /* 0x07fffffe00057812 */ /* 0x000fe200078ec0ff */
[----:B------:R-:W-:Y:S01]  /*0460*/  IMAD.IADD R0, R16, 0x1, -R3 ;  /* 0x0000000110007824 */ /* 0x000fe200078e0a03 */
[----:B------:R-:W-:Y:S01]  /*0470*/  LOP3.LUT R4, R10, 0xfffffff8, RZ, 0xc0, !PT ;  /* 0xfffffff80a047812 */ /* 0x000fe200078ec0ff */
[----:B------:R-:W-:Y:S02]  /*0480*/  IMAD R3, R21, 0x8, R6 ;  /* 0x0000000815037824 */ /* 0x000fe400078e0206 */
[----:B------:R-:W-:Y:S01]  /*0490*/  IMAD.IADD R18, R2, 0x1, -R5 ;  /* 0x0000000102127824 */ /* 0x000fe200078e0a05 */
[----:B------:R-:W-:Y:S01]  /*04a0*/  SHF.R.S32.HI R5, RZ, 0x1f, R17 ;  /* 0x0000001fff057819 */ /* 0x000fe20000011411 */
[----:B------:R-:W-:Y:S01]  /*04b0*/  IMAD.U32 R3, R3, 0x20, R12 ;  /* 0x0000002003037824 */ /* 0x000fe200078e000c */
[----:B------:R-:W-:Y:S01]  /*04c0*/  LOP3.LUT P5, RZ, R0, 0x2, RZ, 0xc0, !PT ;  /* 0x0000000200ff7812 */ /* 0x000fe200078ac0ff */
[----:B------:R-:W-:Y:S01]  /*04d0*/  IMAD.IADD R16, R2, 0x1, -R4 ;  /* 0x0000000102107824 */ /* 0x000fe200078e0a04 */
[----:B------:R-:W-:Y:S01]  /*04e0*/  LEA.HI R4, R7, R8, RZ, 0x2 ;  /* 0x0000000807047211 */ /* 0x000fe200078f10ff */
[----:B------:R-:W-:Y:S01]  /*04f0*/  IMAD.SHL.U32 R7, R13, 0x2, RZ ;  /* 0x000000020d077824 */ /* 0x000fe200078e00ff */
[C---:B------:R-:W-:Y:S01]  /*0500*/  LOP3.LUT R2, R0.reuse, 0x1, RZ, 0xc0, !PT ;  /* 0x0000000100027812 */ /* 0x040fe200078ec0ff */
[----:B------:R1:W-:Y:S01]  /*0510*/  STL [R1+0x38], R3 ;  /* 0x0000380301007387 */ /* 0x0003e20000100800 */
[----:B------:R-:W-:Y:S01]  /*0520*/  LOP3.LUT P4, RZ, R0, 0x4, RZ, 0xc0, !PT ;  /* 0x0000000400ff7812 */ /* 0x000fe2000788c0ff */
[----:B------:R-:W-:Y:S01]  /*0530*/  IMAD R208, R11, 0x2000, R7 ;  /* 0x000020000bd07824 */ /* 0x000fe200078e0207 */
[----:B------:R-:W-:-:S02]  /*0540*/  ISETP.NE.U32.AND P6, PT, R2, 0x1, PT ;  /* 0x000000010200780c */ /* 0x000fc40003fc5070 */
[----:B------:R-:W-:Y:S02]  /*0550*/  LEA.HI R2, R5, R21, RZ, 0x2 ;  /* 0x0000001505027211 */ /* 0x000fe400078f10ff */
[----:B------:R-:W-:Y:S02]  /*0560*/  SEL R202, R202, 0x10, !P6 ;  /* 0x00000010caca7807 */ /* 0x000fe40007000000 */
[----:B------:R-:W-:Y:S02]  /*0570*/  SEL R204, R155, 0xffffffe0, !P5 ;  /* 0xffffffe09bcc7807 */ /* 0x000fe40006800000 */
[----:B-1----:R-:W-:Y:S02]  /*0580*/  LOP3.LUT R3, R4, 0xfffffffc, RZ, 0xc0, !PT ;  /* 0xfffffffc04037812 */ /* 0x002fe400078ec0ff */
[----:B------:R-:W-:-:S03]  /*0590*/  LOP3.LUT R4, R17, 0xffffffe0, RZ, 0xc0, !PT ;  /* 0xffffffe011047812 */ /* 0x000fc600078ec0ff */
[----:B------:R-:W-:Y:S01]  /*05a0*/  IMAD.IADD R12, R8, 0x1, -R3 ;  /* 0x00000001080c7824 */ /* 0x000fe200078e0a03 */
[----:B------:R-:W-:Y:S01]  /*05b0*/  LOP3.LUT R3, R2, 0xfffffffc, RZ, 0xc0, !PT ;  /* 0xfffffffc02037812 */ /* 0x000fe200078ec0ff */
[----:B------:R-:W-:Y:S01]  /*05c0*/  IMAD.IADD R6, R19, 0x1, -R4 ;  /* 0x0000000113067824 */ /* 0x000fe200078e0a04 */
[----:B------:R-:W-:Y:S01]  /*05d0*/  SHF.R.S32.HI R2, RZ, 0x1, R14 ;  /* 0x00000001ff027819 */ /* 0x000fe2000001140e */
[----:B------:R-:W-:Y:S01]  /*05e0*/  IMAD.SHL.U32 R4, R9, 0x40, RZ ;  /* 0x0000004009047824 */ /* 0x000fe200078e00ff */
[----:B------:R-:W-:Y:S01]  /*05f0*/  LEA.HI R9, R0, R0, RZ, 0x1 ;  /* 0x0000000000097211 */ /* 0x000fe200078f08ff */
[----:B------:R-:W-:Y:S01]  /*0600*/  IMAD.IADD R161, R21, 0x1, -R3 ;  /* 0x0000000115a17824 */ /* 0x000fe200078e0a03 */
[----:B------:R-:W-:Y:S01]  /*0610*/  SHF.R.S32.HI R5, RZ, 0x1f, R6 ;  /* 0x0000001fff057819 */ /* 0x000fe20000011406 */
[----:B------:R1:W-:Y:S01]  /*0620*/  STL [R1+0x4c], R6 ;  /* 0x00004c0601007387 */ /* 0x0003e20000100800 */
[----:B------:R-:W-:Y:S01]  /*0630*/  LOP3.LUT R8, R4, 0x1c0, RZ, 0xc0, !PT ;  /* 0x000001c004087812 */ /* 0x000fe200078ec0ff */
[----:B------:R-:W-:Y:S01]  /*0640*/  IMAD.SHL.U32 R19, R19, 0x2, RZ ;  /* 0x0000000213137824 */ /* 0x000fe200078e00ff */
[----:B------:R-:W-:-:S02]  /*0650*/  LOP3.LUT R3, R9, 0x3fffffe, RZ, 0xc0, !PT ;  /* 0x03fffffe09037812 */ /* 0x000fc400078ec0ff */
[----:B------:R-:W-:Y:S01]  /*0660*/  LEA.HI R4, R5, R6, RZ, 0x2 ;  /* 0x0000000605047211 */ /* 0x000fe200078f10ff */
[C---:B------:R-:W-:Y:S01]  /*0670*/  IMAD.SHL.U32 R5, R2.reuse, 0x40, RZ ;  /* 0x0000004002057824 */ /* 0x040fe200078e00ff */
[----:B------:R-:W-:Y:S01]  /*0680*/  LOP3.LUT P0, RZ, R2, 0x2, RZ, 0xc0, !PT ;  /* 0x0000000202ff7812 */ /* 0x000fe2000780c0ff */
[----:B------:R-:W-:-:S03]  /*0690*/  IMAD.SHL.U32 R2, R161, 0x10, RZ ;  /* 0x00000010a1027824 */ /* 0x000fc600078e00ff */
[----:B------:R-:W-:Y:S02]  /*06a0*/  R2P PR, R16, 0x6 ;  /* 0x0000000610007804 */ /* 0x000fe40000000000 */
[----:B------:R-:W-:Y:S02]  /*06b0*/  LEA.HI.SX32 R14, R4, R2, 0x1e ;  /* 0x00000002040e7211 */ /* 0x000fe400078ff2ff */
[----:B------:R-:W-:Y:S02]  /*06c0*/  LOP3.LUT R4, R8, 0x30, R2, 0xf8, !PT ;  /* 0x0000003008047812 */ /* 0x000fe400078ef802 */
[----:B------:R-:W-:Y:S01]  /*06d0*/  LOP3.LUT R2, R5, 0xc0, RZ, 0xc0, !PT ;  /* 0x000000c005027812 */ /* 0x000fe200078ec0ff */
[----:B------:R-:W-:Y:S01]  /*06e0*/  STL [R1+0x40], R14 ;  /* 0x0000400e01007387 */ /* 0x000fe20000100800 */
[--C-:B------:R-:W-:Y:S02]  /*06f0*/  LOP3.LUT R4, R4, 0x8, R149.reuse, 0xf8, !PT ;  /* 0x0000000804047812 */ /* 0x100fe400078ef895 */
[----:B------:R-:W-:-:S02]  /*0700*/  LOP3.LUT R149, R2, 0x8, R149, 0xf8, !PT ;  /* 0x0000000802957812 */ /* 0x000fc400078ef895 */
[----:B------:R-:W-:Y:S02]  /*0710*/  SHF.R.U32.HI R2, RZ, 0x3, R2 ;  /* 0x00000003ff027819 */ /* 0x000fe40000011602 */
[----:B-1----:R-:W-:Y:S01]  /*0720*/  SHF.R.S32.HI R6, RZ, 0x3, R10 ;  /* 0x00000003ff067819 */ /* 0x002fe2000001140a */
[C---:B------:R-:W-:Y:S01]  /*0730*/  IMAD.IADD R10, R0.reuse, 0x1, -R3 ;  /* 0x00000001000a7824 */ /* 0x040fe200078e0a03 */
[----:B------:R-:W-:Y:S01]  /*0740*/  LOP3.LUT R149, R149, R2, RZ, 0x3c, !PT ;  /* 0x0000000295957212 */ /* 0x000fe200078e3cff */
[----:B------:R-:W-:Y:S01]  /*0750*/  IMAD.SHL.U32 R3, R0, 0x40, RZ ;  /* 0x0000004000037824 */ /* 0x000fe200078e00ff */
[----:B------:R-:W-:Y:S01]  /*0760*/  SHF.R.U32.HI R2, RZ, 0x3, R8 ;  /* 0x00000003ff027819 */ /* 0x000fe20000011608 */
[----:B------:R-:W-:Y:S01]  /*0770*/  IMAD.SHL.U32 R0, R161, 0x400, RZ ;  /* 0x00000400a1007824 */ /* 0x000fe200078e00ff */
[----:B------:R-:W-:Y:S01]  /*0780*/  SEL R152, R152, 0xffffffc0, !P2 ;  /* 0xffffffc098987807 */ /* 0x000fe20005000000 */
[C---:B------:R-:W-:Y:S01]  /*0790*/  IMAD R18, R6.reuse, 0x8, R18 ;  /* 0x0000000806127824 */ /* 0x040fe200078e0212 */
[----:B------:R-:W-:Y:S01]  /*07a0*/  LOP3.LUT R3, R3, 0x1c0, RZ, 0xc0, !PT ;  /* 0x000001c003037812 */ /* 0x000fe200078ec0ff */
[--C-:B------:R-:W-:Y:S01]  /*07b0*/  IMAD R13, R6, 0x200, R0.reuse ;  /* 0x00000200060d7824 */ /* 0x100fe200078e0200 */
[----:B------:R-:W-:Y:S01]  /*07c0*/  LOP3.LUT R5, R4, R2, RZ, 0x3c, !PT ;  /* 0x0000000204057212 */ /* 0x000fe200078e3cff */
[----:B------:R-:W-:Y:S01]  /*07d0*/  IMAD.SHL.U32 R4, R16, 0x40, RZ ;  /* 0x0000004010047824 */ /* 0x000fe200078e00ff */
[----:B------:R-:W-:Y:S01]  /*07e0*/  LEA.HI R3, R3, R3, RZ, 0x1d ;  /* 0x0000000303037211 */ /* 0x000fe200078fe8ff */
[----:B------:R-:W-:Y:S01]  /*07f0*/  IMAD.SHL.U32 R6, R15, 0x8, RZ ;  /* 0x000000080f067824 */ /* 0x000fe200078e00ff */
[----:B------:R-:W-:Y:S01]  /*0800*/  SEL R150, R155, 0xffffffe0, !P0 ;  /* 0xffffffe09b967807 */ /* 0x000fe20004000000 */
[----:B------:R-:W-:Y:S01]  /*0810*/  IMAD.U32 R149, R20, 0x20, R149 ;  /* 0x0000002014957824 */ /* 0x000fe200078e0095 */
[----:B------:R-:W-:Y:S01]  /*0820*/  IADD3 R208, R3, R208, R0 ;  /* 0x000000d003d07210 */ /* 0x000fe20007ffe000 */
[----:B------:R-:W-:Y:S01]  /*0830*/  VIADD R0, R14, 0xffffff80 ;  /* 0xffffff800e007836 */ /* 0x000fe20000000000 */
[----:B------:R-:W-:Y:S01]  /*0840*/  LOP3.LUT R4, R4, 0x1c0, RZ, 0xc0, !PT ;  /* 0x000001c004047812 */ /* 0x000fe200078ec0ff */
[----:B------:R-:W-:Y:S01]  /*0850*/  IMAD R3, R161, 0x200, R7 ;  /* 0x00000200a1037824 */ /* 0x000fe200078e0207 */
[----:B------:R-:W-:-:S02]  /*0860*/  LOP3.LUT R6, R6, 0x8, RZ, 0xc0, !PT ;  /* 0x0000000806067812 */ /* 0x000fc400078ec0ff */
[----:B------:R-:W-:Y:S01]  /*0870*/  SHF.R.S32.HI R2, RZ, 0x1f, R0 ;  /* 0x0000001fff027819 */ /* 0x000fe20000011400 */
[----:B------:R-:W-:Y:S01]  /*0880*/  IMAD R10, R10, 0x20, R3 ;  /* 0x000000200a0a7824 */ /* 0x000fe200078e0203 */
[----:B------:R-:W-:Y:S02]  /*0890*/  LOP3.LUT R3, R19, 0x6, RZ, 0xc0, !PT ;  /* 0x0000000613037812 */ /* 0x000fe400078ec0ff */
[----:B------:R-:W-:Y:S02]  /*08a0*/  SHF.L.U64.HI R0, R0, 0x2, R2 ;  /* 0x0000000200007819 */ /* 0x000fe40000010202 */
[----:B------:R-:W-:Y:S01]  /*08b0*/  SHF.R.U32.HI R151, RZ, 0x3, R4 ;  /* 0x00000003ff977819 */ /* 0x000fe20000011604 */
[----:B------:R-:W-:Y:S01]  /*08c0*/  IMAD R2, R11, 0x40, R3 ;  /* 0x000000400b027824 */ /* 0x000fe200078e0203 */
[----:B------:R-:W-:Y:S01]  /*08d0*/  LEA R208, R208, UR4, 0x1 ;  /* 0x00000004d0d07c11 */ /* 0x000fe2000f8e08ff */
[----:B------:R1:W-:Y:S01]  /*08e0*/  STL [R1+0x3c], R0 ;  /* 0x00003c0001007387 */ /* 0x0003e20000100800 */
[----:B------:R-:W-:Y:S01]  /*08f0*/  IMAD R3, R15, 0x200, R5 ;  /* 0x000002000f037824 */ /* 0x000fe200078e0205 */
[----:B------:R-:W-:Y:S01]  /*0900*/  LOP3.LUT R151, R151, R4, R6, 0x1e, !PT ;  /* 0x0000000497977212 */ /* 0x000fe200078e1e06 */
[----:B------:R-:W-:Y:S01]  /*0910*/  IMAD.U32 R4, RZ, RZ, UR5 ;  /* 0x00000005ff047e24 */ /* 0x000fe2000f8e00ff */
[----:B------:R2:W-:Y:S01]  /*0920*/  STL [R1+0x54], R2 ;  /* 0x0000540201007387 */ /* 0x0005e20000100800 */
[----:B------:R-:W-:Y:S01]  /*0930*/  USHF.R.S32.HI UR5, URZ, 0x1f, UR47 ;  /* 0x0000001f3f057899 */ /* 0x000fe2000801142f */
[----:B------:R-:W-:Y:S01]  /*0940*/  VIADD R203, R208, 0x40 ;  /* 0x00000040d0cb7836 */ /* 0x000fe20000000000 */
[----:B------:R-:W-:Y:S01]  /*0950*/  LEA R149, R149, UR4, 0x1 ;  /* 0x0000000495957c11 */ /* 0x000fe2000f8e08ff */
[----:B------:R-:W-:Y:S01]  /*0960*/  IMAD.IADD R151, R13, 0x1, R151 ;  /* 0x000000010d977824 */ /* 0x000fe200078e0297 */
[----:B------:R-:W-:Y:S01]  /*0970*/  LOP3.LUT P0, RZ, R12, 0x2, RZ, 0xc0, !PT ;  /* 0x000000020cff7812 */ /* 0x000fe2000780c0ff */
[----:B------:R-:W-:-:S02]  /*0980*/  @P4 VIADD R203, R208, 0xffffffc0 ;  /* 0xffffffc0d0cb4836 */ /* 0x000fc40000000000 */
[----:B------:R-:W-:Y:S01]  /*0990*/  IMAD.IADD R207, R208, 0x1, R202 ;  /* 0x00000001d0cf7824 */ /* 0x000fe200078e02ca */
[----:B------:R-:W-:Y:S01]  /*09a0*/  SEL R155, R155, 0xffffffe0, !P0 ;  /* 0xffffffe09b9b7807 */ /* 0x000fe20004000000 */
[--C-:B------:R-:W-:Y:S02]  /*09b0*/  IMAD.IADD R202, R202, 0x1, R203.reuse ;  /* 0x00000001caca7824 */ /* 0x100fe400078e02cb */
[--C-:B------:R-:W-:Y:S02]  /*09c0*/  IMAD.IADD R209, R208, 0x1, R204.reuse ;  /* 0x00000001d0d17824 */ /* 0x100fe400078e02cc */
[----:B------:R-:W-:Y:S02]  /*09d0*/  IMAD.IADD R206, R207, 0x1, R204 ;  /* 0x00000001cfce7824 */ /* 0x000fe400078e02cc */
[----:B------:R-:W-:Y:S02]  /*09e0*/  IMAD.IADD R205, R204, 0x1, R203 ;  /* 0x00000001cccd7824 */ /* 0x000fe400078e02cb */
[----:B------:R-:W-:-:S02]  /*09f0*/  IMAD.IADD R150, R150, 0x1, R149 ;  /* 0x0000000196967824 */ /* 0x000fc400078e0295 */
[----:B------:R-:W-:Y:S02]  /*0a00*/  IMAD.IADD R204, R204, 0x1, R202 ;  /* 0x00000001cccc7824 */ /* 0x000fe400078e02ca */
[----:B-1----:R-:W-:Y:S02]  /*0a10*/  IMAD.SHL.U32 R0, R11, 0x8, RZ ;  /* 0x000000080b007824 */ /* 0x002fe400078e00ff */
[----:B--2---:R-:W-:-:S03]  /*0a20*/  IMAD.SHL.U32 R2, R12, 0x40, RZ ;  /* 0x000000400c027824 */ /* 0x004fc600078e00ff */
[----:B------:R-:W-:Y:S02]  /*0a30*/  LOP3.LUT R7, R0, 0x8, RZ, 0xc0, !PT ;  /* 0x0000000800077812 */ /* 0x000fe400078ec0ff */
[----:B------:R-:W-:Y:S01]  /*0a40*/  SHF.R.S32.HI R0, RZ, 0x1, R9 ;  /* 0x00000001ff007819 */ /* 0x000fe20000011409 */
[----:B------:R-:W-:Y:S01]  /*0a50*/  IMAD.SHL.U32 R9, R15, 0x10, RZ ;  /* 0x000000100f097824 */ /* 0x000fe200078e00ff */
[----:B------:R-:W-:Y:S02]  /*0a60*/  LOP3.LUT R2, R2, 0xc0, RZ, 0xc0, !PT ;  /* 0x000000c002027812 */ /* 0x000fe400078ec0ff */
[C---:B------:R-:W-:Y:S01]  /*0a70*/  LOP3.LUT P3, RZ, R0.reuse, 0x2, RZ, 0xc0, !PT ;  /* 0x0000000200ff7812 */ /* 0x040fe2000786c0ff */
[----:B------:R-:W-:Y:S01]  /*0a80*/  IMAD.SHL.U32 R0, R0, 0x40, RZ ;  /* 0x0000004000007824 */ /* 0x000fe200078e00ff */
[----:B------:R-:W-:Y:S02]  /*0a90*/  SHF.R.U32.HI R5, RZ, 0x3, R2 ;  /* 0x00000003ff057819 */ /* 0x000fe40000011602 */
[----:B------:R-:W-:-:S02]  /*0aa0*/  LOP3.LUT R9, R7, 0x10, R9, 0xf8, !PT ;  /* 0x0000001007097812 */ /* 0x000fc400078ef809 */
[----:B------:R-:W-:Y:S02]  /*0ab0*/  LOP3.LUT R0, R0, 0xc0, RZ, 0xc0, !PT ;  /* 0x000000c000007812 */ /* 0x000fe400078ec0ff */
[C---:B------:R-:W-:Y:S02]  /*0ac0*/  LOP3.LUT R6, R5.reuse, R2, R6, 0x1e, !PT ;  /* 0x0000000205067212 */ /* 0x040fe400078e1e06 */
[----:B------:R-:W-:Y:S02]  /*0ad0*/  SHF.R.U32.HI R8, RZ, 0x3, R0 ;  /* 0x00000003ff087819 */ /* 0x000fe40000011600 */
[----:B------:R-:W-:Y:S02]  /*0ae0*/  LOP3.LUT R2, R5, R9, R2, 0x1e, !PT ;  /* 0x0000000905027212 */ /* 0x000fe400078e1e02 */
[----:B------:R-:W-:Y:S01]  /*0af0*/  LOP3.LUT R8, R8, R0, R7, 0x1e, !PT ;  /* 0x0000000008087212 */ /* 0x000fe200078e1e07 */
[----:B------:R-:W-:-:S04]  /*0b00*/  IMAD.SHL.U32 R0, R18, 0x20, RZ ;  /* 0x0000002012007824 */ /* 0x000fc800078e00ff */
[----:B------:R-:W-:Y:S02]  /*0b10*/  IMAD R161, R161, 0x200, R0 ;  /* 0x00000200a1a17824 */ /* 0x000fe400078e0200 */
[----:B------:R-:W-:Y:S02]  /*0b20*/  IMAD.IADD R156, R0, 0x1, R2 ;  /* 0x00000001009c7824 */ /* 0x000fe400078e0202 */
[----:B------:R-:W-:Y:S01]  /*0b30*/  IMAD.U32 R0, RZ, RZ, UR6 ;  /* 0x00000006ff007e24 */ /* 0x000fe2000f8e00ff */
[----:B------:R-:W-:Y:S01]  /*0b40*/  USHF.R.S32.HI UR6, URZ, 0x1f, UR58 ;  /* 0x0000001f3f067899 */ /* 0x000fe2000801143a */
[----:B------:R-:W-:Y:S02]  /*0b50*/  IMAD.IADD R8, R8, 0x1, R10 ;  /* 0x0000000108087824 */ /* 0x000fe400078e020a */
[----:B------:R-:W-:Y:S01]  /*0b60*/  IMAD.U32 R2, RZ, RZ, UR5 ;  /* 0x00000005ff027e24 */ /* 0x000fe2000f8e00ff */
[----:B------:R-:W-:Y:S01]  /*0b70*/  UIADD3 UR5, UR4, 0x8000, URZ ;  /* 0x0000800004057890 */ /* 0x000fe2000fffe03f */
[----:B------:R-:W-:Y:S01]  /*0b80*/  IMAD.IADD R161, R161, 0x1, R6 ;  /* 0x00000001a1a17824 */ /* 0x000fe200078e0206 */
[----:B------:R-:W-:Y:S01]  /*0b90*/  LEA R2, R3, UR4, 0x1 ;  /* 0x0000000403027c11 */ /* 0x000fe2000f8e08ff */
[----:B------:R-:W-:Y:S01]  /*0ba0*/  IMAD.U32 R0, RZ, RZ, UR6 ;  /* 0x00000006ff007e24 */ /* 0x000fe2000f8e00ff */
[----:B------:R-:W-:-:S02]  /*0bb0*/  UIADD3 UR6, UR4, 0x6000, URZ ;  /* 0x0000600004067890 */ /* 0x000fc4000fffe03f */
[----:B------:R-:W-:-:S04]  /*0bc0*/  LEA R151, R151, UR5, 0x1 ;  /* 0x0000000597977c11 */ /* 0x000fc8000f8e08ff */
[----:B------:R-:W-:Y:S01]  /*0bd0*/  LEA R4, R8, UR6, 0x1 ;  /* 0x0000000608047c11 */ /* 0x000fe2000f8e08ff */
[C---:B------:R-:W-:Y:S02]  /*0be0*/  VIADD R157, R151.reuse, 0x20 ;  /* 0x00000020979d7836 */ /* 0x040fe40000000000 */
[C---:B------:R-:W-:Y:S02]  /*0bf0*/  @P1 VIADD R157, R151.reuse, 0xffffffe0 ;  /* 0xffffffe0979d1836 */ /* 0x040fe40000000000 */
[C---:B------:R-:W-:Y:S01]  /*0c00*/  VIADD R0, R4.reuse, 0x20 ;  /* 0x0000002004007836 */ /* 0x040fe20000000000 */
[----:B------:R1:W-:Y:S01]  /*0c10*/  STL [R1+0x44], R4 ;  /* 0x0000440401007387 */ /* 0x0003e20000100800 */
[----:B------:R-:W-:Y:S02]  /*0c20*/  @P3 VIADD R0, R4, 0xffffffe0 ;  /* 0xffffffe004003836 */ /* 0x000fe40000000000 */
[----:B------:R-:W-:Y:S02]  /*0c30*/  IMAD.IADD R153, R151, 0x1, R152 ;  /* 0x0000000197997824 */ /* 0x000fe400078e0298 */
[----:B------:R-:W-:Y:S01]  /*0c40*/  IMAD.IADD R152, R152, 0x1, R157 ;  /* 0x0000000198987824 */ /* 0x000fe200078e029d */
[----:B------:R1:W-:Y:S01]  /*0c50*/  STL [R1+0x48], R0 ;  /* 0x0000480001007387 */ /* 0x0003e20000100800 */
[----:B------:R-:W-:-:S02]  /*0c60*/  VIADD R160, R157, 0x2000 ;  /* 0x000020009da07836 */ /* 0x000fc40000000000 */
[C---:B------:R-:W-:Y:S02]  /*0c70*/  VIADD R159, R157.reuse, 0x4000 ;  /* 0x000040009d9f7836 */ /* 0x040fe40000000000 */
[----:B------:R-:W-:-:S07]  /*0c80*/  VIADD R158, R157, 0x6000 ;  /* 0x000060009d9e7836 */ /* 0x000fce0000000000 */
.L_x_130:
        /* <DEDUP_REMOVED lines=16> */
[----:B-123--:R-:W-:Y:S01]  /*0d90*/  IMAD.U32 R4, RZ, RZ, UR6 ;  /* 0x00000006ff047e24 */ /* 0x00efe2000f8e00ff */
[----:B------:R-:W-:Y:S01]  /*0da0*/  UISETP.NE.U32.AND UP0, UPT, UR12, URZ, UPT ;  /* 0x0000003f0c00728c */ /* 0x000fe2000bf05070 */
[----:B------:R-:W-:Y:S01]  /*0db0*/  IMAD.U32 R6, RZ, RZ, UR10 ;  /* 0x0000000aff067e24 */ /* 0x000fe2000f8e00ff */
[----:B------:R-:W-:-:S02]  /*0dc0*/  @UP4 UIADD3.X UR11, UR5, UR11, URZ, UP1, !UPT ;  /* 0x0000000b050b4290 */ /* 0x000fc40008ffe43f */
[----:B------:R-:W-:Y:S01]  /*0dd0*/  UIADD3.X UR14, UR5, UR13, URZ, UP2, !UPT ;  /* 0x0000000d050e7290 */ /* 0x000fe200097fe43f */
[----:B------:R-:W-:Y:S01]  /*0de0*/  IMAD.U32 R5, RZ, RZ, UR7 ;  /* 0x00000007ff057e24 */ /* 0x000fe2000f8e00ff */
[----:B------:R-:W-:Y:S01]  /*0df0*/  UISETP.NE.AND.EX UP2, UPT, UR13, URZ, UPT, UP0 ;  /* 0x0000003f0d00728c */ /* 0x000fe2000bf45300 */
[----:B------:R-:W-:Y:S02]  /*0e00*/  ULDC.U8 UR17, c[0x0][0x3c2] ;  /* 0x0000f08000117ab9 */ /* 0x000fe40000000000 */
[----:B------:R-:W-:Y:S01]  /*0e10*/  ULDC.64 UR12, c[0x0][0x2f8] ;  /* 0x0000be00000c7ab9 */ /* 0x000fe20000000a00 */
[----:B------:R-:W-:Y:S01]  /*0e20*/  UISETP.NE.AND UP1, UPT, UR17, URZ, UPT ;  /* 0x0000003f1100728c */ /* 0x000fe2000bf25270 */
[----:B------:R-:W-:Y:S01]  /*0e30*/  IMAD.U32 R7, RZ, RZ, UR11 ;  /* 0x0000000bff077e24 */ /* 0x000fe2000f8e00ff */
[----:B------:R-:W-:Y:S01]  /*0e40*/  UISETP.EQ.U32.AND UP4, UPT, UR12, URZ, UPT ;  /* 0x0000003f0c00728c */ /* 0x000fe2000bf82070 */
[----:B------:R-:W-:-:S03]  /*0e50*/  PLOP3.LUT P3, PT, PT, PT, UP2, 0x80, 0x0 ;  /* 0x000000000000781c */ /* 0x000fc60003f6f028 */
[----:B------:R-:W-:Y:S01]  /*0e60*/  UISETP.EQ.OR.EX UP4, UPT, UR13, URZ, !UP1, UP4 ;  /* 0x0000003f0d00728c */ /* 0x000fe2000cf82740 */
[----:B------:R-:W2:Y:S01]  /*0e70*/  @P1 LDG.E R8, desc[UR8][R6.64] ;  /* 0x0000000806081981 */ /* 0x000ea2000c1e1900 */
[----:B------:R-:W-:-:S04]  /*0e80*/  UIADD3 UR6, UP0, UR16, UR12, URZ ;  /* 0x0000000c10067290 */ /* 0x000fc8000ff1e03f */
[----:B------:R-:W-:Y:S01]  /*0e90*/  PLOP3.LUT P2, PT, PT, PT, UP4, 0x80, 0x0 ;  /* 0x000000000000781c */ /* 0x000fe20003f4f048 */
[----:B------:R-:W-:Y:S01]  /*0ea0*/  UIADD3.X UR5, UR5, UR13, URZ, UP0, !UPT ;  /* 0x0000000d05057290 */ /* 0x000fe200087fe43f */
[----:B------:R1:W3:Y:S02]  /*0eb0*/  @P0 LDG.E R6, desc[UR8][R4.64] ;  /* 0x0000000804060981 */ /* 0x0002e4000c1e1900 */
[----:B-1----:R-:W-:Y:S02]  /*0ec0*/  IMAD.U32 R4, RZ, RZ, UR15 ;  /* 0x0000000fff047e24 */ /* 0x002fe4000f8e00ff */
[----:B------:R-:W-:-:S05]  /*0ed0*/  IMAD.U32 R5, RZ, RZ, UR14 ;  /* 0x0000000eff057e24 */ /* 0x000fca000f8e00ff */
[----:B----4-:R-:W4:Y:S04]  /*0ee0*/  @P3 LDG.E R7, desc[UR8][R4.64] ;  /* 0x0000000804073981 */ /* 0x010f28000c1e1900 */
[----:B------:R1:W5:Y:S02]  /*0ef0*/  @P3 LDG.E R0, desc[UR8][R4.64+0x4] ;  /* 0x0000040804003981 */ /* 0x000364000c1e1900 */
        /* <DEDUP_REMOVED lines=10> */
[----:B------:R-:W-:Y:S02]  /*0fa0*/  USHF.L.U32 UR34, UR37, 0x7, URZ ;  /* 0x0000000725227899 */ /* 0x000fe4000800063f */
[----:B------:R-:W-:-:S03]  /*0fb0*/  @!UP3 USEL UR6, UR5, URZ, UP0 ;  /* 0x0000003f0506b287 */ /* 0x000fc60008000000 */
[----:B------:R-:W-:Y:S01]  /*0fc0*/  ULDC UR5, c[0x0][0x2c8] ;  /* 0x0000b20000057ab9 */ /* 0x000fe20000000800 */
[----:B--2---:R-:W-:Y:S02]  /*0fd0*/  @P1 R2UR UR35, R8 ;  /* 0x00000000082312ca */ /* 0x004fe400000e0000 */
[----:B---3--:R-:W-:Y:S02]  /*0fe0*/  @P0 R2UR UR10, R6 ;  /* 0x00000000060a02ca */ /* 0x008fe400000e0000 */
[----:B------:R-:W-:-:S04]  /*0ff0*/  ISETP.NE.U32.AND P0, PT, RZ, UR12, PT ;  /* 0x0000000cff007c0c */ /* 0x000fc8000bf05070 */
[----:B------:R-:W-:-:S07]  /*1000*/  ISETP.NE.AND.EX P0, PT, RZ, UR13, PT, P0 ;  /* 0x0000000dff007c0c */ /* 0x000fce000bf05300 */
        /* <DEDUP_REMOVED lines=11> */
.L_x_86:
        /* <DEDUP_REMOVED lines=14> */
[----:B------:R-:W-:Y:S01]  /*11a0*/  ULDC UR60, c[0x0][0x2d4] ;  /* 0x0000b500003c7ab9 */ /* 0x000fe20000000800 */
[----:B------:R-:W-:-:S02]  /*11b0*/  USHF.L.U32 UR14, UR47, 0x7, URZ ;  /* 0x000000072f0e7899 */ /* 0x000fc4000800063f */
[----:B------:R-:W-:Y:S02]  /*11c0*/  UIMAD UR27, UR47, UR7, UR6 ;  /* 0x000000072f1b72a4 */ /* 0x000fe4000f8e0206 */
[----:B------:R-:W-:Y:S01]  /*11d0*/  USHF.R.S32.HI UR39, URZ, 0x1f, UR60 ;  /* 0x0000001f3f277899 */ /* 0x000fe2000801143c */
[----:B------:R-:W-:Y:S01]  /*11e0*/  @!UP1 ULDC.64 UR6, c[0x0][0x418] ;  /* 0x0001060000069ab9 */ /* 0x000fe20000000a00 */
[----:B------:R-:W-:Y:S01]  /*11f0*/  ULDC.64 UR30, c[0x0][0x240] ;  /* 0x00009000001e7ab9 */ /* 0x000fe20000000a00 */
[----:B------:R-:W-:Y:S01]  /*1200*/  ULDC UR24, c[0x0][0x2dc] ;  /* 0x0000b70000187ab9 */ /* 0x000fe20000000800 */
[----:B------:R-:W-:Y:S01]  /*1210*/  ULDC UR45, c[0x0][0x270] ;  /* 0x00009c00002d7ab9 */ /* 0x000fe20000000800 */
[----:B------:R-:W-:Y:S02]  /*1220*/  USEL UR32, UR14, URZ, UP2 ;  /* 0x0000003f0e207287 */ /* 0x000fe40009000000 */
[----:B------:R-:W-:Y:S01]  /*1230*/  @!UP1 UIMAD.WIDE.U32 UR40, UR47, UR6, URZ ;  /* 0x000000062f2892a5 */ /* 0x000fe2000f8e003f */
[----:B-1----:R-:W-:Y:S01]  /*1240*/  IABS R6, R7 ;  /* 0x0000000700067213 */ /* 0x002fe20000000000 */
[----:B------:R-:W-:Y:S01]  /*1250*/  UIMAD.WIDE.U32 UR14, UR11, UR30, URZ ;  /* 0x0000001e0b0e72a5 */ /* 0x000fe2000f8e003f */
[----:B------:R-:W-:Y:S01]  /*1260*/  ISETP.NE.AND P3, PT, R7, RZ, PT ;  /* 0x000000ff0700720c */ /* 0x000fe20003f65270 */
[----:B------:R-:W-:Y:S01]  /*1270*/  UIMAD UR21, UR11, UR31, URZ ;  /* 0x0000001f0b1572a4 */ /* 0x000fe2000f8e023f */
[----:B------:R-:W1:Y:S01]  /*1280*/  I2F.RP R4, R6 ;  /* 0x0000000600047306 */ /* 0x000e620000209400 */
[----:B------:R-:W-:-:S02]  /*1290*/  USEL UR57, UR16, UR14, !UP1 ;  /* 0x0000000e10397287 */ /* 0x000fc4000c800000 */
[----:B------:R-:W-:Y:S02]  /*12a0*/  UIADD3 UR49, UR17, UR27, URZ ;  /* 0x0000001b11317290 */ /* 0x000fe4000fffe03f */
[----:B--2---:R-:W-:Y:S02]  /*12b0*/  UIMAD.WIDE.U32 UR28, UR5, UR12, URZ ;  /* 0x0000000c051c72a5 */ /* 0x004fe4000f8e003f */
[----:B------:R-:W-:Y:S02]  /*12c0*/  @UP1 UIADD3 UR49, UR15, UR21, URZ ;  /* 0x000000150f311290 */ /* 0x000fe4000fffe03f */
[----:B------:R-:W-:Y:S02]  /*12d0*/  UIMAD UR51, UR5, UR13, UR29 ;  /* 0x0000000d053372a4 */ /* 0x000fe4000f8e021d */
[----:B------:R-:W-:Y:S01]  /*12e0*/  @!UP1 UIMAD UR5, UR59, UR6, URZ ;  /* 0x000000063b0592a4 */ /* 0x000fe2000f8e023f */
[----:B------:R-:W-:Y:S01]  /*12f0*/  @UP1 ULDC.64 UR12, c[0x0][0x420] ;  /* 0x00010800000c1ab9 */ /* 0x000fe20000000a00 */
[----:B------:R-:W-:Y:S01]  /*1300*/  ULDC.U8 UR22, c[0x0][0x3d8] ;  /* 0x0000f60000167ab9 */ /* 0x000fe20000000000 */
[----:B-1----:R-:W1:Y:S01]  /*1310*/  MUFU.RCP R4, R4 ;  /* 0x0000000400047308 */ /* 0x002e620000001000 */
[----:B------:R-:W-:-:S02]  /*1320*/  @!UP1 UIMAD UR33, UR47, UR7, UR5 ;  /* 0x000000072f2192a4 */ /* 0x000fc4000f8e0205 */
[----:B------:R-:W-:Y:S02]  /*1330*/  UIADD3 UR5, UR36, 0x7f, URZ ;  /* 0x0000007f24057890 */ /* 0x000fe4000fffe03f */
[----:B------:R-:W-:Y:S02]  /*1340*/  @UP1 UIMAD.WIDE.U32 UR42, UR11, UR12, URZ ;  /* 0x0000000c0b2a12a5 */ /* 0x000fe4000f8e003f */
[----:B------:R-:W-:Y:S02]  /*1350*/  USHF.R.S32.HI UR19, URZ, 0x1f, UR5 ;  /* 0x0000001f3f137899 */ /* 0x000fe40008011405 */
[----:B------:R-:W-:Y:S02]  /*1360*/  @UP1 UIMAD UR52, UR11, UR13, UR43 ;  /* 0x0000000d0b3412a4 */ /* 0x000fe4000f8e022b */
[----:B------:R-:W-:Y:S02]  /*1370*/  ULEA.HI UR19, UR19, UR5, URZ, 0x7 ;  /* 0x0000000513137291 */ /* 0x000fe4000f8f383f */
[----:B------:R-:W-:-:S02]  /*1380*/  UIMAD UR5, UR39, UR47, URZ ;  /* 0x0000002f270572a4 */ /* 0x000fc4000f8e023f */
[----:B------:R-:W-:Y:S01]  /*1390*/  UIMAD.WIDE UR6, UR24, UR45, URZ ;  /* 0x0000002d180672a5 */ /* 0x000fe2000f8e023f */
[----:B-1----:R-:W-:Y:S01]  /*13a0*/  VIADD R4, R4, 0xffffffe ;  /* 0x0ffffffe04047836 */ /* 0x002fe20000000000 */
[----:B------:R-:W-:Y:S02]  /*13b0*/  UIMAD.WIDE.U32 UR12, UR47, UR60, URZ ;  /* 0x0000003c2f0c72a5 */ /* 0x000fe4000f8e003f */
[----:B------:R-:W-:Y:S01]  /*13c0*/  UIMAD UR5, UR59, UR60, UR5 ;  /* 0x0000003c3b0572a4 */ /* 0x000fe2000f8e0205 */
[----:B------:R-:W1:Y:S01]  /*13d0*/  F2I.FTZ.U32.TRUNC.NTZ R5, R4 ;  /* 0x0000000400057305 */ /* 0x000e62000021f000 */
[----:B------:R-:W-:Y:S02]  /*13e0*/  UIMAD.WIDE.U32 UR16, UR6, UR12, URZ ;  /* 0x0000000c061072a5 */ /* 0x000fe4000f8e003f */
[----:B------:R-:W-:Y:S02]  /*13f0*/  UIMAD UR14, UR7, UR12, URZ ;  /* 0x0000000c070e72a4 */ /* 0x000fe4000f8e023f */
[----:B------:R-:W-:-:S02]  /*1400*/  UIADD3 UR5, UR13, UR5, URZ ;  /* 0x000000050d057290 */ /* 0x000fc4000fffe03f */
[----:B------:R-:W-:Y:S02]  /*1410*/  UIMAD.WIDE.U32 UR12, UR6, UR11, URZ ;  /* 0x0000000b060c72a5 */ /* 0x000fe4000f8e003f */
[----:B------:R-:W-:Y:S02]  /*1420*/  ULOP3.LUT UR15, UR19, 0xffffff80, URZ, 0xc0, !UPT ;  /* 0xffffff80130f7892 */ /* 0x000fe4000f8ec03f */
[----:B------:R-:W-:Y:S02]  /*1430*/  UISETP.NE.AND UP3, UPT, UR22, URZ, UPT ;  /* 0x0000003f1600728c */ /* 0x000fe4000bf65270 */
[----:B------:R-:W-:Y:S01]  /*1440*/  USHF.L.U64.HI UR18, UR47, 0x7, UR59 ;  /* 0x000000072f127899 */ /* 0x000fe2000801023b */
[----:B-1----:R-:W-:Y:S01]  /*1450*/  IMAD.MOV R0, RZ, RZ, -R5 ;  /* 0x000000ffff007224 */ /* 0x002fe200078e0a05 */
[----:B------:R-:W-:Y:S01]  /*1460*/  UIMAD UR5, UR6, UR5, UR14 ;  /* 0x00000005060572a4 */ /* 0x000fe2000f8e020e */
[----:B------:R-:W-:Y:S01]  /*1470*/  IMAD.MOV.U32 R4, RZ, RZ, RZ ;  /* 0x000000ffff047224 */ /* 0x000fe200078e00ff */
[----:B------:R-:W-:Y:S01]  /*1480*/  USEL UR56, UR16, UR12, !UP1 ;  /* 0x0000000c10387287 */ /* 0x000fe2000c800000 */
[----:B------:R-:W-:Y:S01]  /*1490*/  IMAD R0, R0, R6, RZ ;  /* 0x0000000600007224 */ /* 0x000fe200078e02ff */
[----:B------:R-:W-:-:S02]  /*14a0*/  UIADD3 UR16, UR15, -0x80, URZ ;  /* 0xffffff800f107890 */ /* 0x000fc4000fffe03f */
[----:B------:R-:W-:Y:S01]  /*14b0*/  UISETP.NE.AND UP0, UPT, UR38, -0x1, UPT ;  /* 0xffffffff2600788c */ /* 0x000fe2000bf05270 */
[----:B------:R-:W-:Y:S01]  /*14c0*/  IMAD.HI.U32 R0, R5, R0, R4 ;  /* 0x0000000005007227 */ /* 0x000fe200078e0004 */
[----:B------:R-:W-:Y:S02]  /*14d0*/  USEL UR18, UR18, URZ, UP2 ;  /* 0x0000003f12127287 */ /* 0x000fe40009000000 */
[----:B------:R-:W-:Y:S02]  /*14e0*/  UIADD3 UR48, UR17, UR5, URZ ;  /* 0x0000000511307290 */ /* 0x000fe4000fffe03f */
[----:B------:R-:W-:Y:S01]  /*14f0*/  UIADD3 UR5, UP2, UR16, UR32, URZ ;  /* 0x0000002010057290 */ /* 0x000fe2000ff5e03f */
[----:B------:R-:W-:Y:S01]  /*1500*/  IMAD.HI.U32 R0, R0, R3, RZ ;  /* 0x0000000300007227 */ /* 0x000fe200078e00ff */
[----:B------:R-:W-:Y:S02]  /*1510*/  USHF.R.S32.HI UR21, URZ, 0x1f, UR16 ;  /* 0x0000001f3f157899 */ /* 0x000fe40008011410 */
[----:B------:R-:W-:-:S02]  /*1520*/  UIMAD UR14, UR7, UR11, URZ ;  /* 0x0000000b070e72a4 */ /* 0x000fc4000f8e023f */
[----:B------:R-:W-:Y:S01]  /*1530*/  IADD3 R4, -R0, RZ, RZ ;  /* 0x000000ff00047210 */ /* 0x000fe20007ffe1ff */
[----:B------:R-:W-:Y:S01]  /*1540*/  @!UP1 UIADD3 UR52, UR41, UR33, URZ ;  /* 0x0000002129349290 */ /* 0x000fe2000fffe03f */
[----:B------:R-:W-:Y:S01]  /*1550*/  ULDC UR39, c[0x0][0x2c4] ;  /* 0x0000b10000277ab9 */ /* 0x000fe20000000800 */
[----:B------:R-:W-:Y:S02]  /*1560*/  UIMAD UR7, UR7, UR5, URZ ;  /* 0x00000005070772a4 */ /* 0x000fe4000f8e023f */
[C---:B------:R-:W-:Y:S01]  /*1570*/  IMAD R3, R6.reuse, R4, R3 ;  /* 0x0000000406037224 */ /* 0x040fe200078e0203 */
[----:B------:R-:W-:Y:S02]  /*1580*/  UIMAD.WIDE.U32 UR32, UR6, UR5, URZ ;  /* 0x00000005062072a5 */ /* 0x000fe4000f8e003f */
[----:B------:R-:W-:Y:S02]  /*1590*/  UIADD3.X UR12, UR21, UR18, URZ, UP2, !UPT ;  /* 0x00000012150c7290 */ /* 0x000fe400097fe43f */
[----:B------:R-:W-:Y:S01]  /*15a0*/  ISETP.GT.U32.AND P1, PT, R6, R3, PT ;  /* 0x000000030600720c */ /* 0x000fe20003f24070 */
[----:B------:R-:W-:Y:S01]  /*15b0*/  @UP3 UIMAD UR5, UR47, UR39, URZ ;  /* 0x000000272f0532a4 */ /* 0x000fe2000f8e023f */
[----:B------:R-:W-:Y:S01]  /*15c0*/  ULDC.U8 UR23, c[0x0][0x480] ;  /* 0x0001200000177ab9 */ /* 0x000fe20000000000 */
[----:B------:R-:W-:-:S02]  /*15d0*/  @UP0 UIADD3 UR20, UR35, UR38, URZ ;  /* 0x0000002623140290 */ /* 0x000fc4000fffe03f */
[----:B------:R-:W-:Y:S02]  /*15e0*/  @UP0 UIADD3 UR26, UR35, UR38, URZ ;  /* 0x00000026231a0290 */ /* 0x000fe4000fffe03f */
[----:B------:R-:W-:Y:S02]  /*15f0*/  UIMAD UR17, UR6, UR12, UR7 ;  /* 0x0000000c061172a4 */ /* 0x000fe4000f8e0207 */
[----:B------:R-:W-:Y:S02]  /*1600*/  UIMAD UR50, UR58, UR24, URZ ;  /* 0x000000183a3272a4 */ /* 0x000fe4000f8e023f */
[----:B------:R-:W-:Y:S02]  /*1610*/  UISETP.NE.AND UP4, UPT, UR23, URZ, UPT ;  /* 0x0000003f1700728c */ /* 0x000fe4000bf85270 */
[----:B------:R-:W-:Y:S01]  /*1620*/  @!P1 IMAD.IADD R3, R3, 0x1, -R6 ;  /* 0x0000000103039824 */ /* 0x000fe200078e0a06 */
[----:B------:R-:W-:Y:S01]  /*1630*/  @UP3 USEL UR6, UR5, UR11, !UP1 ;  /* 0x0000000b05063287 */ /* 0x000fe2000c800000 */
[----:B------:R-:W-:Y:S01]  /*1640*/  @!P1 VIADD R0, R0, 0x1 ;  /* 0x0000000100009836 */ /* 0x000fe20000000000 */
[----:B------:R-:W-:Y:S01]  /*1650*/  PLOP3.LUT P1, PT, PT, PT, UP0, 0x80, 0x0 ;  /* 0x000000000000781c */ /* 0x000fe20003f2f008 */
[----:B------:R-:W-:Y:S01]  /*1660*/  @UP0 ULDC.64 UR24, c[0x0][0x248] ;  /* 0x0000920000180ab9 */ /* 0x000fe20000000a00 */
[----:B------:R-:W-:Y:S01]  /*1670*/  ISETP.GE.U32.AND P0, PT, R3, R6, PT ;  /* 0x000000060300720c */ /* 0x000fe20003f06070 */
[----:B------:R-:W-:Y:S01]  /*1680*/  @UP0 ULDC.64 UR22, c[0x0][0x250] ;  /* 0x0000940000160ab9 */ /* 0x000fe20000000a00 */
[----:B------:R-:W-:Y:S01]  /*1690*/  LOP3.LUT R3, R7, UR58, RZ, 0x3c, !PT ;  /* 0x0000003a07037c12 */ /* 0x000fe2000f8e3cff */
[----:B------:R-:W-:Y:S01]  /*16a0*/  @UP1 UIADD3 UR48, UR13, UR14, URZ ;  /* 0x0000000e0d301290 */ /* 0x000fe2000fffe03f */
[----:B------:R-:W-:-:S02]  /*16b0*/  @UP3 ULDC UR5, c[0x0][0x2e4] ;  /* 0x0000b90000053ab9 */ /* 0x000fc40000000800 */
[----:B------:R-:W-:Y:S01]  /*16c0*/  ISETP.GE.AND P2, PT, R3, RZ, PT ;  /* 0x000000ff0300720c */ /* 0x000fe20003f46270 */
[----:B------:R-:W-:Y:S02]  /*16d0*/  @UP0 UIMAD.WIDE.U32 UR14, UR20, UR24, URZ ;  /* 0x00000018140e02a5 */ /* 0x000fe4000f8e003f */
[----:B------:R-:W-:Y:S02]  /*16e0*/  @UP0 UIMAD.WIDE.U32 UR12, UR26, UR22, URZ ;  /* 0x000000161a0c02a5 */ /* 0x000fe4000f8e003f */
[----:B------:R-:W-:Y:S02]  /*16f0*/  @UP3 UIMAD UR44, UR58, UR5, UR6 ;  /* 0x000000053a2c32a4 */ /* 0x000fe4000f8e0206 */
[----:B------:R-:W-:Y:S01]  /*1700*/  @P0 IADD3 R0, R0, 0x1, RZ ;  /* 0x0000000100000810 */ /* 0x000fe20007ffe0ff */
[----:B------:R-:W-:Y:S01]  /*1710*/  @!UP3 UIMAD UR5, UR47, UR45, UR58 ;  /* 0x0000002d2f05b2a4 */ /* 0x000fe2000f8e023a */
[----:B------:R-:W-:Y:S01]  /*1720*/  PLOP3.LUT P0, PT, PT, PT, UP3, 0x80, 0x0 ;  /* 0x000000000000781c */ /* 0x000fe20003f0f038 */
[----:B------:R-:W-:-:S02]  /*1730*/  @UP0 UIMAD UR20, UR20, UR25, URZ ;  /* 0x00000019141402a4 */ /* 0x000fc4000f8e023f */
[----:B------:R-:W-:Y:S01]  /*1740*/  @UP0 UIMAD UR7, UR26, UR23, URZ ;  /* 0x000000171a0702a4 */ /* 0x000fe2000f8e023f */
[----:B------:R-:W-:Y:S01]  /*1750*/  IMAD.MOV.U32 R3, RZ, RZ, R0 ;  /* 0x000000ffff037224 */ /* 0x000fe200078e0000 */
[----:B------:R-:W-:Y:S02]  /*1760*/  USEL UR54, UR28, URZ, UP4 ;  /* 0x0000003f1c367287 */ /* 0x000fe4000a000000 */
[----:B------:R-:W-:Y:S02]  /*1770*/  USEL UR53, UR51, URZ, UP4 ;  /* 0x0000003f33357287 */ /* 0x000fe4000a000000 */
[----:B------:R-:W-:Y:S01]  /*1780*/  @!UP3 UIMAD UR44, UR5, UR39, URZ ;  /* 0x00000027052cb2a4 */ /* 0x000fe2000f8e023f */
[----:B------:R-:W-:Y:S01]  /*1790*/  @!P2 IADD3 R3, -R3, RZ, RZ ;  /* 0x000000ff0303a210 */ /* 0x000fe20007ffe1ff */
[----:B------:R-:W-:Y:S01]  /*17a0*/  USHF.R.S32.HI UR29, URZ, 0x1f, UR34 ;  /* 0x0000001f3f1d7899 */ /* 0x000fe20008011422 */
[----:B------:R-:W-:Y:S01]  /*17b0*/  @!P3 LOP3.LUT R3, RZ, R7, RZ, 0x33, !PT ;  /* 0x00000007ff03b212 */ /* 0x000fe200078e33ff */
[----:B------:R-:W-:-:S02]  /*17c0*/  USHF.R.S32.HI UR55, URZ, 0x1f, UR50 ;  /* 0x0000001f3f377899 */ /* 0x000fc40008011432 */
[----:B------:R-:W-:Y:S02]  /*17d0*/  USHF.R.S32.HI UR45, URZ, 0x7, UR19 ;  /* 0x000000073f2d7899 */ /* 0x000fe40008011413 */
[----:B------:R-:W-:Y:S02]  /*17e0*/  @UP0 UIADD3 UR46, UR13, UR7, URZ ;  /* 0x000000070d2e0290 */ /* 0x000fe4000fffe03f */
        /* <DEDUP_REMOVED lines=17> */
.L_x_88:
        /* <DEDUP_REMOVED lines=13> */
.L_x_89:
        /* <DEDUP_REMOVED lines=11> */
.L_x_90:
[----:B------:R-:W-:Y:S02]  /*1a80*/  ULDC UR5, c[0x0][0x270] ;  /* 0x00009c0000057ab9 */ /* 0x000fe40000000800 */
[----:B------:R-:W-:-:S04]  /*1a90*/  UIMAD UR5, UR47, UR5, UR58 ;  /* 0x000000052f0572a4 */ /* 0x000fc8000f8e023a */
[----:B------:R-:W-:-:S12]  /*1aa0*/  UIMAD UR5, UR5, UR60, URZ ;  /* 0x0000003c050572a4 */ /* 0x000fd8000f8e023f */
.L_x_91:
[----:B------:R-:W1:Y:S01]  /*1ab0*/  S2R R15, SR_TID.X ;  /* 0x00000000000f7919 */ /* 0x000e620000002100 */
[----:B------:R-:W2:Y:S01]  /*1ac0*/  LDC.64 R12, c[0x0][0x420] ;  /* 0x00010800ff0c7b82 */ /* 0x000ea20000000a00 */
[----:B------:R-:W-:Y:S01]  /*1ad0*/  ULDC UR7, c[0x0][0x270] ;  /* 0x00009c0000077ab9 */ /* 0x000fe20000000800 */
[----:B------:R-:W-:Y:S01]  /*1ae0*/  ULDC UR6, c[0x0][0x2dc] ;  /* 0x0000b70000067ab9 */ /* 0x000fe20000000800 */
[----:B------:R-:W3:Y:S01]  /*1af0*/  S2R R16, SR_TID.X ;  /* 0x0000000000107919 */ /* 0x000ee20000002100 */
[----:B------:R-:W4:Y:S04]  /*1b00*/  LDL.64 R4, [R1+0x10] ;  /* 0x0000100001047983 */ /* 0x000f280000100a00 */
[----:B------:R1:W4:Y:S01]  /*1b10*/  LDL.64 R18, [R1+0x10] ;  /* 0x0000100001127983 */ /* 0x0003220000100a00 */
[----:B------:R-:W-:-:S02]  /*1b20*/  UIMAD UR19, UR6, UR7, URZ ;  /* 0x00000007061372a4 */ /* 0x000fc4000f8e023f */
[----:B------:R-:W-:Y:S01]  /*1b30*/  UIADD3 UR33, UR16, UR5, URZ ;  /* 0x0000000510217290 */ /* 0x000fe2000fffe03f */
[----:B------:R-:W5:Y:S01]  /*1b40*/  S2R R9, SR_TID.X ;  /* 0x0000000000097919 */ /* 0x000f620000002100 */
[----:B------:R-:W-:Y:S02]  /*1b50*/  UIADD3 UR5, -UR10, UR36, UR34 ;  /* 0x000000240a057290 */ /* 0x000fe4000fffe122 */
[----:B------:R-:W-:Y:S01]  /*1b60*/  USHF.R.S32.HI UR13, URZ, 0x1f, UR58 ;  /* 0x0000001f3f0d7899 */ /* 0x000fe2000801143a */
[----:B------:R-:W2:Y:S01]  /*1b70*/  S2R R10, SR_TID.X ;  /* 0x00000000000a7919 */ /* 0x000ea20000002100 */
[----:B------:R-:W-:Y:S01]  /*1b80*/  ULDC UR11, c[0x0][0x398] ;  /* 0x0000e600000b7ab9 */ /* 0x000fe20000000800 */
[----:B------:R-:W-:Y:S01]  /*1b90*/  ULDC.64 UR14, c[0x0][0x428] ;  /* 0x00010a00000e7ab9 */ /* 0x000fe20000000a00 */
[----:B------:R-:W-:Y:S01]  /*1ba0*/  ULDC.64 UR40, c[0x0][0x2b0] ;  /* 0x0000ac0000287ab9 */ /* 0x000fe20000000a00 */
[----:B------:R-:W-:Y:S01]  /*1bb0*/  ULDC.64 UR42, c[0x0][0x478] ;  /* 0x00011e00002a7ab9 */ /* 0x000fe20000000a00 */
[----:B-1----:R-:W-:Y:S01]  /*1bc0*/  SHF.R.S32.HI R15, RZ, 0x1f, R15 ;  /* 0x0000001fff0f7819 */ /* 0x002fe2000001140f */
[----:B------:R-:W-:-:S03]  /*1bd0*/  ULDC.64 UR6, c[0x0][0x258] ;  /* 0x0000960000067ab9 */ /* 0x000fc60000000a00 */
[----:B---3--:R-:W-:Y:S02]  /*1be0*/  LEA.HI R15, R15, R16, RZ, 0x2 ;  /* 0x000000100f0f7211 */ /* 0x008fe400078f10ff */
[----:B------:R-:W3:Y:S02]  /*1bf0*/  LDL R16, [R1+0x4c] ;  /* 0x00004c0001107983 */ /* 0x000ee40000100800 */
[----:B------:R-:W-:-:S04]  /*1c00*/  SHF.R.S32.HI R15, RZ, 0x2, R15 ;  /* 0x00000002ff0f7819 */ /* 0x000fc8000001140f */
[----:B------:R-:W-:Y:S02]  /*1c10*/  SHF.R.S32.HI R14, RZ, 0x1f, R15 ;  /* 0x0000001fff0e7819 */ /* 0x000fe4000001140f */
[----:B------:R-:W-:Y:S02]  /*1c20*/  IADD3 R0, P0, R15, UR16, RZ ;  /* 0x000000100f007c10 */ /* 0x000fe4000ff1e0ff */
[----:B-----5:R-:W-:Y:S01]  /*1c30*/  SHF.R.S32.HI R9, RZ, 0x1f, R9 ;  /* 0x0000001fff097819 */ /* 0x020fe20000011409 */
[----:B------:R-:W-:Y:S02]  /*1c40*/  USHF.L.U32 UR26, UR19, 0x7, URZ ;  /* 0x00000007131a7899 */ /* 0x000fe4000800063f */
[----:B------:R-:W-:Y:S01]  /*1c50*/  UIADD3 UR5, UR5, -UR11, URZ ;  /* 0x8000000b05057290 */ /* 0x000fe2000fffe03f */
[----:B--2---:R-:W-:Y:S01]  /*1c60*/  LEA.HI R9, R9, R10, RZ, 0x5 ;  /* 0x0000000a09097211 */ /* 0x004fe200078f28ff */
[----:B------:R-:W-:Y:S02]  /*1c70*/  UIMAD UR18, UR13, UR14, URZ ;  /* 0x0000000e0d1272a4 */ /* 0x000fe4000f8e023f */
[----:B------:R-:W-:Y:S01]  /*1c80*/  UIMAD UR11, UR13, UR6, URZ ;  /* 0x000000060d0b72a4 */ /* 0x000fe2000f8e023f */
[----:B------:R-:W-:Y:S01]  /*1c90*/  IMAD.U32 R8, RZ, RZ, UR6 ;  /* 0x00000006ff087e24 */ /* 0x000fe2000f8e00ff */
[----:B------:R-:W-:Y:S01]  /*1ca0*/  UIADD3 UR13, UP2, UP1, UR32, UR26, UR50 ;  /* 0x0000001a200d7290 */ /* 0x000fe2000f95e032 */
[----:B------:R-:W-:Y:S01]  /*1cb0*/  SHF.R.S32.HI R9, RZ, 0x5, R9 ;  /* 0x00000005ff097819 */ /* 0x000fe20000011409 */
[----:B------:R-:W-:-:S02]  /*1cc0*/  USHF.R.S32.HI UR17, URZ, 0x1f, UR5 ;  /* 0x0000001f3f117899 */ /* 0x000fc40008011405 */
[----:B------:R-:W-:Y:S02]  /*1cd0*/  UIMAD UR20, UR58, UR7, UR11 ;  /* 0x000000073a1472a4 */ /* 0x000fe4000f8e020b */
[----:B------:R-:W-:-:S04]  /*1ce0*/  ULEA.HI UR17, UR17, UR5, URZ, 0x7 ;  /* 0x0000000511117291 */ /* 0x000fc8000f8f383f */
[----:B------:R-:W-:Y:S02]  /*1cf0*/  USHF.R.S32.HI UR17, URZ, 0x7, UR17 ;  /* 0x000000073f117899 */ /* 0x000fe40008011411 */
[----:B------:R-:W-:Y:S01]  /*1d00*/  UIMAD UR15, UR58, UR15, UR18 ;  /* 0x0000000f3a0f72a4 */ /* 0x000fe2000f8e0212 */
[----:B------:R-:W-:Y:S01]  /*1d10*/  BSSY B1, `(.L_x_87) ;  /* 0x000071f000017945 */ /* 0x000fe20003800000 */
[----:B----4-:R-:W-:Y:S01]  /*1d20*/  IMAD.MOV.U32 R18, RZ, RZ, R4 ;  /* 0x000000ffff127224 */ /* 0x010fe200078e0004 */
[----:B------:R-:W-:-:S04]  /*1d30*/  IADD3.X R4, R14, UR21, RZ, P0, !PT ;  /* 0x000000150e047c10 */ /* 0x000fc800087fe4ff */
[--C-:B------:R-:W-:Y:S01]  /*1d40*/  SHF.R.S32.HI R19, RZ, 0x1f, R18.reuse ;  /* 0x0000001fff137819 */ /* 0x100fe20000011412 */
[----:B------:R-:W-:Y:S02]  /*1d50*/  IMAD R6, R4, UR30, RZ ;  /* 0x0000001e04067c24 */ /* 0x000fe4000f8e02ff */
[----:B------:R-:W-:-:S04]  /*1d60*/  IMAD.WIDE.U32 R4, R0, UR30, R18 ;  /* 0x0000001e00047c25 */ /* 0x000fc8000f8e0012 */
[----:B------:R-:W-:Y:S01]  /*1d70*/  IMAD R0, R0, UR31, R6 ;  /* 0x0000001f00007c24 */ /* 0x000fe2000f8e0206 */
[----:B------:R-:W-:Y:S02]  /*1d80*/  IADD3 R6, P2, R4, UR57, RZ ;  /* 0x0000003904067c10 */ /* 0x000fe4000ff5e0ff */
[----:B------:R-:W-:Y:S01]  /*1d90*/  IADD3 R4, P0, R18, UR12, RZ ;  /* 0x0000000c12047c10 */ /* 0x000fe2000ff1e0ff */
[----:B------:R-:W-:Y:S01]  /*1da0*/  USHF.R.S32.HI UR12, URZ, 0x1f, UR26 ;  /* 0x0000001f3f0c7899 */ /* 0x000fe2000801141a */
[----:B------:R-:W-:Y:S01]  /*1db0*/  IADD3.X R7, R5, UR49, R0, P2, !PT ;  /* 0x0000003105077c10 */ /* 0x000fe200097fe400 */
[----:B------:R-:W-:Y:S01]  /*1dc0*/  IMAD R0, R12, UR21, RZ ;  /* 0x000000150c007c24 */ /* 0x000fe2000f8e02ff */
[----:B------:R-:W-:Y:S01]  /*1dd0*/  IADD3.X R5, R19, UR52, RZ, P0, !PT ;  /* 0x0000003413057c10 */ /* 0x000fe200087fe4ff */
[----:B------:R-:W-:Y:S01]  /*1de0*/  UIADD3.X UR6, UR51, UR12, UR55, UP2, UP1 ;  /* 0x0000000c33067290 */ /* 0x000fe200097e2437 */
[----:B------:R-:W-:Y:S01]  /*1df0*/  IMAD.WIDE.U32 R6, R8, UR58, R6 ;  /* 0x0000003a08067c25 */ /* 0x000fe2000f8e0006 */
[----:B------:R-:W-:-:S03]  /*1e00*/  UIADD3 UR7, UP2, UP1, UR54, UR13, UR56 ;  /* 0x0000000d36077290 */ /* 0x000fc6000f95e038 */
[----:B------:R-:W-:Y:S02]  /*1e10*/  IMAD R0, R13, UR16, R0 ;  /* 0x000000100d007c24 */ /* 0x000fe4000f8e0200 */
[----:B------:R-:W-:Y:S01]  /*1e20*/  IMAD.WIDE.U32 R4, R12, UR16, R4 ;  /* 0x000000100c047c25 */ /* 0x000fe2000f8e0004 */
[----:B------:R-:W-:Y:S01]  /*1e30*/  UIADD3.X UR11, UR53, UR6, UR48, UP2, UP1 ;  /* 0x00000006350b7290 */ /* 0x000fe200097e2430 */
[----:B------:R1:W-:Y:S01]  /*1e40*/  STL [R1+0x14], R19 ;  /* 0x0000141301007387 */ /* 0x0003e20000100800 */
[----:B------:R-:W-:Y:S01]  /*1e50*/  ULDC.64 UR12, c[0x0][0x3e0] ;  /* 0x0000f800000c7ab9 */ /* 0x000fe20000000a00 */
[----:B---3--:R-:W-:Y:S02]  /*1e60*/  IMAD R8, R9, UR19, R16 ;  /* 0x0000001309087c24 */ /* 0x008fe4000f8e0210 */
[----:B------:R-:W-:-:S03]  /*1e70*/  IMAD.IADD R5, R5, 0x1, R0 ;  /* 0x0000000105057824 */ /* 0x000fc600078e0200 */
[C---:B------:R-:W-:Y:S01]  /*1e80*/  IADD3 R0, P0, R8.reuse, UR7, RZ ;  /* 0x0000000708007c10 */ /* 0x040fe2000ff1e0ff */
[----:B------:R-:W-:Y:S01]  /*1e90*/  ULDC.64 UR6, c[0x0][0x400] ;  /* 0x0001000000067ab9 */ /* 0x000fe20000000a00 */
[----:B------:R-:W-:Y:S02]  /*1ea0*/  UISETP.LT.AND UP1, UPT, URZ, UR17, UPT ;  /* 0x000000113f00728c */ /* 0x000fe4000bf21270 */
[----:B------:R-:W-:Y:S01]  /*1eb0*/  LEA.HI.X.SX32 R8, R8, UR11, 0x1, P0 ;  /* 0x0000000b08087c11 */ /* 0x000fe200080f0eff */
[----:B------:R-:W-:Y:S01]  /*1ec0*/  IMAD.U32 R9, RZ, RZ, UR14 ;  /* 0x0000000eff097e24 */ /* 0x000fe2000f8e00ff */
[C---:B------:R-:W-:Y:S01]  /*1ed0*/  LEA R225, P0, R0.reuse, UR6, 0x2 ;  /* 0x0000000600e17c11 */ /* 0x040fe2000f8010ff */
[----:B------:R-:W-:Y:S01]  /*1ee0*/  USEL UR17, URZ, UR17, !UP1 ;  /* 0x000000113f117287 */ /* 0x000fe2000c800000 */
[----:B------:R-:W-:Y:S02]  /*1ef0*/  VIADD R7, R7, UR20 ;  /* 0x0000001407077c36 */ /* 0x000fe40008000000 */
[----:B------:R-:W-:Y:S01]  /*1f00*/  LEA.HI.X R224, R0, UR7, R8, 0x2, P0 ;  /* 0x0000000700e07c11 */ /* 0x000fe200080f1408 */
[----:B------:R-:W-:Y:S01]  /*1f10*/  IMAD.WIDE.U32 R4, R9, UR58, R4 ;  /* 0x0000003a09047c25 */ /* 0x000fe2000f8e0004 */
[----:B------:R-:W-:Y:S01]  /*1f20*/  ULDC.64 UR6, c[0x0][0x210] ;  /* 0x0000840000067ab9 */ /* 0x000fe20000000a00 */
[----:B------:R-:W-:Y:S01]  /*1f30*/  UISETP.GT.AND UP1, UPT, UR45, UR17, UPT ;  /* 0x000000112d00728c */ /* 0x000fe2000bf24270 */
[----:B------:R-:W-:Y:S01]  /*1f40*/  LEA R220, P0, R6, UR6, 0x1 ;  /* 0x0000000606dc7c11 */ /* 0x000fe2000f8008ff */
[----:B------:R-:W-:-:S02]  /*1f50*/  VIADD R5, R5, UR15 ;  /* 0x0000000f05057c36 */ /* 0x000fc40008000000 */
[-C--:B------:R-:W-:Y:S01]  /*1f60*/  IMAD R0, R14, R12.reuse, RZ ;  /* 0x0000000c0e007224 */ /* 0x080fe200078e02ff */
[----:B------:R-:W-:Y:S01]  /*1f70*/  LEA.HI.X R221, R6, UR7, R7, 0x1, P0 ;  /* 0x0000000706dd7c11 */ /* 0x000fe200080f0c07 */
[----:B------:R-:W-:Y:S01]  /*1f80*/  UIADD3 UR14, UR16, UR44, URZ ;  /* 0x0000002c100e7290 */ /* 0x000fe2000fffe03f */
[----:B------:R-:W-:Y:S01]  /*1f90*/  PLOP3.LUT P0, PT, PT, PT, UP1, 0x80, 0x0 ;  /* 0x000000000000781c */ /* 0x000fe20003f0f018 */
[C---:B------:R-:W-:Y:S02]  /*1fa0*/  IMAD R0, R15.reuse, R13, R0 ;  /* 0x0000000d0f007224 */ /* 0x040fe400078e0200 */
[----:B------:R-:W-:Y:S01]  /*1fb0*/  IMAD.WIDE.U32 R4, R15, R12, R4 ;  /* 0x0000000c0f047225 */ /* 0x000fe200078e0004 */
[----:B------:R-:W-:Y:S02]  /*1fc0*/  UIMAD.WIDE UR14, UR14, 0x4, UR40 ;  /* 0x000000040e0e78a5 */ /* 0x000fe4000f8e0228 */
[----:B------:R-:W-:Y:S01]  /*1fd0*/  UIMAD.WIDE UR20, UR33, 0x4, UR42 ;  /* 0x00000004211478a5 */ /* 0x000fe2000f8e022a */
[----:B------:R-:W-:Y:S01]  /*1fe0*/  IMAD.IADD R0, R5, 0x1, R0 ;  /* 0x0000000105007824 */ /* 0x000fe200078e0200 */
[----:B------:R-:W-:Y:S01]  /*1ff0*/  LEA R218, P2, R4, UR12, 0x1 ;  /* 0x0000000c04da7c11 */ /* 0x000fe2000f8408ff */
[----:B------:R-:W-:-:S02]  /*2000*/  UIADD3 UR7, UR45, -0x1, URZ ;  /* 0xffffffff2d077890 */ /* 0x000fc4000fffe03f */
[----:B------:R-:W-:Y:S01]  /*2010*/  UMOV UR12, UR15 ;  /* 0x0000000f000c7c82 */ /* 0x000fe20008000000 */
[----:B------:R-:W-:Y:S01]  /*2020*/  LEA.HI.X R219, R4, UR13, R0, 0x1, P2 ;  /* 0x0000000d04db7c11 */ /* 0x000fe200090f0c00 */
[----:B------:R-:W-:Y:S01]  /*2030*/  UMOV UR13, UR14 ;  /* 0x0000000e000d7c82 */ /* 0x000fe20008000000 */
[----:B------:R-:W-:Y:S01]  /*2040*/  UMOV UR15, UR20 ;  /* 0x00000014000f7c82 */ /* 0x000fe20008000000 */
[----:B------:R-:W-:Y:S01]  /*2050*/  UMOV UR14, UR21 ;  /* 0x00000015000e7c82 */ /* 0x000fe20008000000 */
[----:B-1----:R-:W-:Y:S05]  /*2060*/  @P0 BRA `(.L_x_92) ;  /* 0x0000000400fc0947 */ /* 0x002fea0003800000 */
        /* <DEDUP_REMOVED lines=19> */
.L_x_93:
        /* <DEDUP_REMOVED lines=19> */
.L_x_94:
        /* <DEDUP_REMOVED lines=32> */
.L_x_96:
[----:B------:R-:W-:Y:S05]  /*24d0*/  BSYNC B0 ;  /* 0x0000000000007941 */ /* 0x000fea0003800000 */
.L_x_95:
        /* <DEDUP_REMOVED lines=14> */
.L_x_98:
[----:B------:R-:W-:Y:S05]  /*25c0*/  BSYNC B0 ;  /* 0x0000000000007941 */ /* 0x000fea0003800000 */
.L_x_97:
        /* <DEDUP_REMOVED lines=23> */
[----:B-1----:R-:W-:-:S04]  /*2740*/  LEA R8, P1, R6, UR6, 0x1 ;  /* 0x0000000606087c11 */ /* 0x002fc8000f8208ff */
[----:B------:R-:W-:-:S05]  /*2750*/  LEA.HI.X R9, R6, UR7, R0, 0x1, P1 ;  /* 0x0000000706097c11 */ /* 0x000fca00088f0c00 */
[----:B------:R2:W-:Y:S04]  /*2760*/  STG.E.128 desc[UR8][R8.64], RZ ;  /* 0x000000ff08007986 */ /* 0x0005e8000c101d08 */
.L_x_100:
[----:B------:R-:W-:Y:S05]  /*2770*/  BSYNC B0 ;  /* 0x0000000000007941 */ /* 0x000fea0003800000 */
.L_x_99:
        /* <DEDUP_REMOVED lines=14> */
.L_x_92:
[----:B------:R-:W2:Y:S01]  /*2860*/  LDL R7, [R1+0x38] ;  /* 0x0000380001077983 */ /* 0x000ea20000100800 */
        /* <DEDUP_REMOVED lines=19> */
[----:B------:R-:W-:-:S10]  /*29a0*/  IMAD R10, R3, UR21, R0 ;  /* 0x00000015030a7c24 */ /* 0x000fd4000f8e0200 */
[----:B------:R-:W-:Y:S01]  /*29b0*/  @P0 BAR.SYNC.DEFER_BLOCKING 0x0 ;  /* 0x0000000000000b1d */ /* 0x000fe20000010000 */
[----:B------:R-:W-:Y:S01]  /*29c0*/  UISETP.NE.AND UP0, UPT, UR11, 0x1, UPT ;  /* 0x000000010b00788c */ /* 0x000fe2000bf05270 */
[----:B------:R-:W-:Y:S01]  /*29d0*/  ISETP.GE.AND P4, PT, R6, UR5, PT ;  /* 0x0000000506007c0c */ /* 0x000fe2000bf86270 */
[----:B------:R-:W-:Y:S01]  /*29e0*/  IMAD.WIDE.U32 R4, R3, UR20, R4 ;  /* 0x0000001403047c25 */ /* 0x000fe2000f8e0004 */
[----:B------:R-:W-:-:S03]  /*29f0*/  ISETP.GE.AND P5, PT, R15, UR5, PT ;  /* 0x000000050f007c0c */ /* 0x000fc6000bfa6270 */
[----:B------:R-:W-:Y:S01]  /*2a00*/  PLOP3.LUT P0, PT, PT, PT, UP0, 0x80, 0x0 ;  /* 0x000000000000781c */ /* 0x000fe20003f0f008 */
[----:B------:R-:W-:Y:S01]  /*2a10*/  IMAD.IADD R10, R5, 0x1, R10 ;  /* 0x00000001050a7824 */ /* 0x000fe200078e020a */
[C---:B--2---:R-:W-:Y:S01]  /*2a20*/  LEA R0, R7.reuse, UR4, 0x1 ;  /* 0x0000000407007c11 */ /* 0x044fe2000f8e08ff */
[----:B------:R-:W-:-:S04]  /*2a30*/  VIADD R6, R7, 0x1000 ;  /* 0x0000100007067836 */ /* 0x000fc80000000000 */
[----:B------:R1:W-:Y:S01]  /*2a40*/  @P1 STS [R0+0x8000], RZ ;  /* 0x008000ff00001388 */ /* 0x0003e20000000800 */
[----:B------:R-:W-:-:S03]  /*2a50*/  SEL R165, R6, R7, !P0 ;  /* 0x0000000706a57207 */ /* 0x000fc60004000000 */
        /* <DEDUP_REMOVED lines=22> */
.L_x_103:
[----:B------:R-:W-:Y:S05]  /*2bc0*/  BSYNC B0 ;  /* 0x0000000000007941 */ /* 0x000fea0003800000 */
.L_x_102:
        /* <DEDUP_REMOVED lines=22> */
.L_x_105:
[----:B------:R-:W-:Y:S05]  /*2d30*/  BSYNC B0 ;  /* 0x0000000000007941 */ /* 0x000fea0003800000 */
.L_x_104:
[----:B------:R-:W0:Y:S01]  /*2d40*/  LDGDEPBAR ;  /* 0x00000000000079af */ /* 0x000e220000000000 */
[----:B------:R-:W-:Y:S01]  /*2d50*/  BSSY B0, `(.L_x_106) ;  /* 0x0000011000007945 */ /* 0x000fe20003800000 */
[----:B------:R-:W-:Y:S02]  /*2d60*/  MOV R6, UR24 ;  /* 0x0000001800067c02 */ /* 0x000fe40008000f00 */
        /* <DEDUP_REMOVED lines=15> */
.L_x_107:
[----:B------:R-:W-:Y:S05]  /*2e60*/  BSYNC B0 ;  /* 0x0000000000007941 */ /* 0x000fea0003800000 */
.L_x_106:
[----:B------:R1:W-:Y:S01]  /*2e70*/  @P4 STS.128 [R0+0x5000], RZ ;  /* 0x005000ff00004388 */ /* 0x0003e20000000c00 */
[----:B------:R-:W-:Y:S04]  /*2e80*/  BSSY B0, `(.L_x_108) ;  /* 0x000000c000007945 */ /* 0x000fe80003800000 */
[----:B------:R-:W-:Y:S05]  /*2e90*/  @P4 BRA `(.L_x_109) ;  /* 0x0000000000284947 */ /* 0x000fea0003800000 */
[----:B------:R-:W-:Y:S02]  /*2ea0*/  ULDC UR6, c[0x0][0x2d0] ;  /* 0x0000b40000067ab9 */ /* 0x000fe40000000800 */
[----:B------:R-:W-:-:S13]  /*2eb0*/  ISETP.GE.AND P3, PT, R18, UR6, PT ;  /* 0x0000000612007c0c */ /* 0x000fda000bf66270 */
[----:B------:R1:W-:Y:S01]  /*2ec0*/  @P3 STS.128 [R0+0x5000], RZ ;  /* 0x005000ff00003388 */ /* 0x0003e20000000c00 */
[----:B------:R-:W-:Y:S05]  /*2ed0*/  @P3 BRA `(.L_x_109) ;  /* 0x0000000000183947 */ /* 0x000fea0003800000 */
[----:B---3--:R-:W-:-:S04]  /*2ee0*/  LEA R4, P3, R12, R218, 0x7 ;  /* 0x000000da0c047211 */ /* 0x008fc800078638ff */
[----:B------:R-:W-:-:S05]  /*2ef0*/  LEA.HI.X R5, R12, R219, R13, 0x7, P3 ;  /* 0x000000db0c057211 */ /* 0x000fca00018f3c0d */
[----:B------:R-:W-:Y:S01]  /*2f00*/  @!PT LDS RZ, [RZ] ;  /* 0x00000000fffff984 */ /* 0x000fe20000000800 */
[----:B------:R-:W-:Y:S01]  /*2f10*/  @!PT LDS RZ, [RZ] ;  /* 0x00000000fffff984 */ /* 0x000fe20000000800 */
[----:B------:R-:W-:Y:S01]  /*2f20*/  @!PT LDS RZ, [RZ] ;  /* 0x00000000fffff984 */ /* 0x000fe20000000800 */
[----:B------:R3:W-:Y:S04]  /*2f30*/  LDGSTS.E.BYPASS.LTC128B.128 [R0+0x5000], desc[UR8][R4.64] ;  /* 0x0500000004007fae */ /* 0x0007e8000b901d48 */
.L_x_109:
[----:B------:R-:W-:Y:S05]  /*2f40*/  BSYNC B0 ;  /* 0x0000000000007941 */ /* 0x000fea0003800000 */
.L_x_108:
[----:B------:R1:W-:Y:S01]  /*2f50*/  @P5 STS [R165], RZ ;  /* 0x000000ffa5005388 */ /* 0x0003e20000000800 */
[----:B------:R-:W-:Y:S03]  /*2f60*/  BSSY B0, `(.L_x_110) ;  /* 0x0000010000007945 */ /* 0x000fe60003800000 */
        /* <DEDUP_REMOVED lines=15> */
.L_x_111:
[----:B------:R-:W-:Y:S05]  /*3060*/  BSYNC B0 ;  /* 0x0000000000007941 */ /* 0x000fea0003800000 */
.L_x_110:
        /* <DEDUP_REMOVED lines=13> */
[----:B---3--:R-:W-:Y:S02]  /*3140*/  IMAD.U32 R5, RZ, RZ, UR30 ;  /* 0x0000001eff057e24 */ /* 0x008fe4000f8e00ff */
[----:B------:R-:W-:-:S03]  /*3150*/  IMAD.U32 R7, RZ, RZ, UR31 ;  /* 0x0000001fff077e24 */ /* 0x000fc6000f8e00ff */
[----:B------:R-:W-:-:S04]  /*3160*/  LEA R4, P3, R5, R220, 0x7 ;  /* 0x000000dc05047211 */ /* 0x000fc800078638ff */
[----:B------:R-:W-:-:S05]  /*3170*/  LEA.HI.X R5, R5, R221, R7, 0x7, P3 ;  /* 0x000000dd05057211 */ /* 0x000fca00018f3c07 */
[----:B------:R-:W-:Y:S01]  /*3180*/  @!PT LDS RZ, [RZ] ;  /* 0x00000000fffff984 */ /* 0x000fe20000000800 */
[----:B------:R-:W-:Y:S01]  /*3190*/  @!PT LDS RZ, [RZ] ;  /* 0x00000000fffff984 */ /* 0x000fe20000000800 */
[----:B------:R-:W-:Y:S01]  /*31a0*/  @!PT LDS RZ, [RZ] ;  /* 0x00000000fffff984 */ /* 0x000fe20000000800 */
[----:B------:R3:W-:Y:S04]  /*31b0*/  LDGSTS.E.BYPASS.LTC128B.128 [R165+0x1000], desc[UR8][R4.64] ;  /* 0x0100000004a57fae */ /* 0x0007e8000b901d48 */
.L_x_113:
[----:B------:R-:W-:Y:S05]  /*31c0*/  BSYNC B0 ;  /* 0x0000000000007941 */ /* 0x000fea0003800000 */
.L_x_112:
[----:B------:R-:W5:Y:S01]  /*31d0*/  LDL R12, [R1+0x40] ;  /* 0x00004000010c7983 */ /* 0x000f620000100800 */
[----:B------:R-:W-:Y:S01]  /*31e0*/  UIMAD UR6, UR29, UR24, URZ ;  /* 0x000000181d0672a4 */ /* 0x000fe2000f8e023f */
[----:B---3--:R-:W-:Y:S01]  /*31f0*/  IMAD.WIDE.U32 R4, R6, UR34, R18 ;  /* 0x0000002206047c25 */ /* 0x008fe2000f8e0012 */
[----:B------:R-:W-:Y:S01]  /*3200*/  ULDC.64 UR20, c[0x0][0x260] ;  /* 0x0000980000147ab9 */ /* 0x000fe20000000a00 */
[----:B------:R3:W-:Y:S01]  /*3210*/  @P1 STS [R0+0x6000], RZ ;  /* 0x006000ff00001388 */ /* 0x0007e20000000800 */
[----:B------:R-:W-:Y:S01]  /*3220*/  UIMAD UR6, UR34, UR25, UR6 ;  /* 0x00000019220672a4 */ /* 0x000fe2000f8e0206 */
[----:B------:R-:W-:Y:S01]  /*3230*/  BSSY B0, `(.L_x_114) ;  /* 0x0000025000007945 */ /* 0x000fe20003800000 */
[----:B------:R-:W-:Y:S01]  /*3240*/  IADD3 R4, P3, R4, UR27, RZ ;  /* 0x0000001b04047c10 */ /* 0x000fe2000ff7e0ff */
[----:B------:R3:W-:Y:S03]  /*3250*/  @P1 STS [R0+0x6004], RZ ;  /* 0x006004ff00001388 */ /* 0x0007e60000000800 */
[----:B------:R-:W-:Y:S01]  /*3260*/  IMAD.U32 R6, RZ, RZ, UR6 ;  /* 0x00000006ff067e24 */ /* 0x000fe2000f8e00ff */
[----:B------:R3:W-:Y:S04]  /*3270*/  @P1 STS.64 [R0+0x6008], RZ ;  /* 0x006008ff00001388 */ /* 0x0007e80000000a00 */
[----:B------:R-:W-:Y:S01]  /*3280*/  IADD3.X R5, R5, UR28, R6, P3, !PT ;  /* 0x0000001c05057c10 */ /* 0x000fe20009ffe406 */
[----:B------:R-:W-:-:S04]  /*3290*/  IMAD R6, R11, UR20, RZ ;  /* 0x000000140b067c24 */ /* 0x000fc8000f8e02ff */
[C---:B------:R-:W-:Y:S02]  /*32a0*/  IMAD R6, R3.reuse, UR21, R6 ;  /* 0x0000001503067c24 */ /* 0x040fe4000f8e0206 */
[----:B------:R-:W-:-:S04]  /*32b0*/  IMAD.WIDE.U32 R4, R3, UR20, R4 ;  /* 0x0000001403047c25 */ /* 0x000fc8000f8e0004 */
[----:B------:R-:W-:Y:S02]  /*32c0*/  IMAD.IADD R11, R5, 0x1, R6 ;  /* 0x00000001050b7824 */ /* 0x000fe400078e0206 */
[C---:B-----5:R-:W-:Y:S01]  /*32d0*/  VIADD R7, R12.reuse, 0x40 ;  /* 0x000000400c077836 */ /* 0x060fe20000000000 */
[C---:B------:R-:W-:Y:S02]  /*32e0*/  IADD3 R8, R12.reuse, 0x8, RZ ;  /* 0x000000080c087810 */ /* 0x040fe40007ffe0ff */
[----:B------:R-:W-:Y:S02]  /*32f0*/  IADD3 R10, R12, 0x48, RZ ;  /* 0x000000480c0a7810 */ /* 0x000fe40007ffe0ff */
[----:B------:R-:W-:Y:S02]  /*3300*/  ISETP.GE.AND P5, PT, R8, UR5, PT ;  /* 0x0000000508007c0c */ /* 0x000fe4000bfa6270 */
[----:B------:R-:W-:Y:S02]  /*3310*/  ISETP.GE.AND P4, PT, R7, UR5, PT ;  /* 0x0000000507007c0c */ /* 0x000fe4000bf86270 */
[----:B------:R-:W-:-:S02]  /*3320*/  ISETP.GE.AND P6, PT, R12, UR5, PT ;  /* 0x000000050c007c0c */ /* 0x000fc4000bfc6270 */
[----:B------:R-:W-:Y:S01]  /*3330*/  ISETP.GE.AND P3, PT, R10, UR5, PT ;  /* 0x000000050a007c0c */ /* 0x000fe2000bf66270 */
[----:B---3--:R-:W-:-:S12]  /*3340*/  @P1 BRA `(.L_x_115) ;  /* 0x00000000004c1947 */ /* 0x008fd80003800000 */
        /* <DEDUP_REMOVED lines=19> */
.L_x_115:
[----:B------:R-:W-:Y:S05]  /*3480*/  BSYNC B0 ;  /* 0x0000000000007941 */ /* 0x000fea0003800000 */
.L_x_114:
        /* <DEDUP_REMOVED lines=22> */
.L_x_117:
[----:B------:R-:W-:Y:S05]  /*35f0*/  BSYNC B0 ;  /* 0x0000000000007941 */ /* 0x000fea0003800000 */
.L_x_116:
[----:B------:R-:W0:Y:S01]  /*3600*/  LDGDEPBAR ;  /* 0x00000000000079af */ /* 0x000e220000000000 */
[----:B------:R-:W-:Y:S01]  /*3610*/  ULDC.64 UR22, c[0x0][0x3c8] ;  /* 0x0000f20000167ab9 */ /* 0x000fe20000000a00 */
[----:B-1----:R-:W-:Y:S01]  /*3620*/  IMAD.SHL.U32 R4, R12, 0x4, RZ ;  /* 0x000000040c047824 */ /* 0x002fe200078e00ff */
[----:B------:R-:W-:Y:S01]  /*3630*/  UISETP.NE.U32.AND UP1, UPT, UR22, URZ, UPT ;  /* 0x0000003f1600728c */ /* 0x000fe2000bf25070 */
[----:B------:R-:W-:Y:S01]  /*3640*/  SHF.R.S32.HI R8, RZ, 0x1f, R12 ;  /* 0x0000001fff087819 */ /* 0x000fe2000001140c */
[----:B------:R-:W-:Y:S01]  /*3650*/  IMAD.MOV.U32 R9, RZ, RZ, 0x7f800000 ;  /* 0x7f800000ff097424 */ /* 0x000fe200078e00ff */
[----:B--234-:R-:W-:Y:S01]  /*3660*/  SHF.R.S32.HI R0, RZ, 0x1f, R10 ;  /* 0x0000001fff007819 */ /* 0x01cfe2000001140a */
[----:B------:R-:W-:Y:S01]  /*3670*/  UISETP.NE.AND.EX UP1, UPT, UR23, URZ, UPT, UP1 ;  /* 0x0000003f1700728c */ /* 0x000fe2000bf25310 */
[----:B------:R-:W-:Y:S01]  /*3680*/  IADD3 R4, P2, R4, UR13, RZ ;  /* 0x0000000d04047c10 */ /* 0x000fe2000ff5e0ff */
[----:B------:R-:W-:Y:S01]  /*3690*/  IMAD.MOV.U32 R14, RZ, RZ, 0x7f800000 ;  /* 0x7f800000ff0e7424 */ /* 0x000fe200078e00ff */
[----:B------:R-:W-:Y:S01]  /*36a0*/  @!P3 LEA R6, P1, R10, UR13, 0x2 ;  /* 0x0000000d0a06bc11 */ /* 0x000fe2000f8210ff */
[----:B------:R-:W-:Y:S01]  /*36b0*/  IMAD.MOV.U32 R13, RZ, RZ, 0x7f800000 ;  /* 0x7f800000ff0d7424 */ /* 0x000fe200078e00ff */
[----:B------:R-:W-:Y:S01]  /*36c0*/  SHF.L.U64.HI R3, R12, 0x2, R8 ;  /* 0x000000020c037819 */ /* 0x000fe20000010208 */
[----:B------:R-:W-:Y:S01]  /*36d0*/  IMAD.MOV.U32 R11, RZ, RZ, 0x7f800000 ;  /* 0x7f800000ff0b7424 */ /* 0x000fe200078e00ff */
[----:B------:R-:W-:Y:S01]  /*36e0*/  @!P3 LEA.HI.X R7, R10, UR12, R0, 0x2, P1 ;  /* 0x0000000c0a07bc11 */ /* 0x000fe200088f1400 */
[----:B------:R-:W-:Y:S01]  /*36f0*/  USHF.R.S32.HI UR6, URZ, 0x1f, UR58 ;  /* 0x0000001f3f067899 */ /* 0x000fe2000801143a */
[----:B------:R-:W-:-:S02]  /*3700*/  IADD3.X R5, R3, UR12, RZ, P2, !PT ;  /* 0x0000000c03057c10 */ /* 0x000fc400097fe4ff */
[----:B------:R-:W-:Y:S01]  /*3710*/  @UP1 ULDC.64 UR24, c[0x0][0x3d0] ;  /* 0x0000f40000181ab9 */ /* 0x000fe20000000a00 */
[----:B------:R-:W2:Y:S01]  /*3720*/  @!P3 LDG.E R9, desc[UR8][R6.64] ;  /* 0x000000080609b981 */ /* 0x000ea2000c1e1900 */
[----:B------:R-:W-:Y:S01]  /*3730*/  @UP1 UIMAD UR5, UR59, UR24, URZ ;  /* 0x000000183b0512a4 */ /* 0x000fe2000f8e023f */
[----:B------:R-:W-:Y:S01]  /*3740*/  PLOP3.LUT P1, PT, PT, PT, UP1, 0x80, 0x0 ;  /* 0x000000000000781c */ /* 0x000fe20003f2f018 */
[----:B------:R-:W-:Y:S01]  /*3750*/  @UP1 UMOV UR20, UR58 ;  /* 0x0000003a00141c82 */ /* 0x000fe20008000000 */
[----:B------:R-:W3:Y:S01]  /*3760*/  @!P6 LDG.E R14, desc[UR8][R4.64] ;  /* 0x00000008040ee981 */ /* 0x000ee2000c1e1900 */
[----:B------:R-:W-:-:S04]  /*3770*/  DEPBAR.LE SB0, 0x1 ;  /* 0x000080400000791a */ /* 0x000fc80000000000 */
[----:B------:R-:W4:Y:S01]  /*3780*/  @!P5 LDG.E R13, desc[UR8][R4.64+0x20] ;  /* 0x00002008040dd981 */ /* 0x000f22000c1e1900 */
[----:B------:R-:W-:Y:S01]  /*3790*/  @UP1 UMOV UR21, UR6 ;  /* 0x0000000600151c82 */ /* 0x000fe20008000000 */
[----:B------:R-:W-:Y:S02]  /*37a0*/  @UP1 UIMAD UR5, UR47, UR25, UR5 ;  /* 0x000000192f0512a4 */ /* 0x000fe4000f8e0205 */
[----:B------:R1:W5:Y:S01]  /*37b0*/  @!P4 LDG.E R11, desc[UR8][R4.64+0x100] ;  /* 0x00010008040bc981 */ /* 0x000362000c1e1900 */
[----:B------:R-:W-:Y:S01]  /*37c0*/  @UP1 UIMAD.WIDE.U32 UR20, UR47, UR24, UR20 ;  /* 0x000000182f1412a5 */ /* 0x000fe2000f8e0014 */
[----:B------:R-:W-:Y:S03]  /*37d0*/  BAR.SYNC.DEFER_BLOCKING 0x0 ;  /* 0x0000000000007b1d */ /* 0x000fe60000010000 */
[----:B------:R-:W-:Y:S02]  /*37e0*/  @UP1 ULEA UR22, UP0, UR20, UR22, 0x2 ;  /* 0x0000001614161291 */ /* 0x000fe4000f80103f */
[----:B------:R-:W-:-:S04]  /*37f0*/  @UP1 UIADD3 UR5, UR21, UR5, URZ ;  /* 0x0000000515051290 */ /* 0x000fc8000fffe03f */
[----:B------:R-:W-:Y:S01]  /*3800*/  @UP1 ULEA.HI.X UR23, UR20, UR23, UR5, 0x2, UP0 ;  /* 0x0000001714171291 */ /* 0x000fe200080f1405 */
[----:B------:R-:W-:Y:S02]  /*3810*/  IMAD.U32 R3, RZ, RZ, UR36 ;  /* 0x00000024ff037e24 */ /* 0x000fe4000f8e00ff */
[----:B------:R-:W-:Y:S01]  /*3820*/  @UP1 ULDC UR5, c[0x0][0x2e8] ;  /* 0x0000ba0000051ab9 */ /* 0x000fe20000000800 */
[----:B-1----:R-:W-:Y:S02]  /*3830*/  IMAD.U32 R4, RZ, RZ, UR22 ;  /* 0x00000016ff047e24 */ /* 0x002fe4000f8e00ff */
[----:B------:R-:W-:Y:S01]  /*3840*/  IMAD.U32 R5, RZ, RZ, UR23 ;  /* 0x00000017ff057e24 */ /* 0x000fe2000f8e00ff */
[----:B------:R-:W1:Y:S04]  /*3850*/  LDSM.16.M88.4 R116, [R149+0x8000] ;  /* 0x008000009574783b */ /* 0x000e680000000200 */
[----:B------:R1:W2:Y:S01]  /*3860*/  @P1 LDG.E R4, desc[UR8][R4.64] ;  /* 0x0000000804041981 */ /* 0x0002a2000c1e1900 */
[----:B------:R-:W-:-:S03]  /*3870*/  IMAD.U32 R180, RZ, RZ, UR37 ;  /* 0x00000025ffb47e24 */ /* 0x000fc6000f8e00ff */
[----:B------:R-:W2:Y:S04]  /*3880*/  LDSM.16.M88.4 R120, [R149+0x8400] ;  /* 0x008400009578783b */ /* 0x000ea80000000200 */
[----:B------:R-:W2:Y:S04]  /*3890*/  LDSM.16.M88.4 R124, [R149+0x8800] ;  /* 0x00880000957c783b */ /* 0x000ea80000000200 */
[----:B------:R-:W2:Y:S04]  /*38a0*/  LDSM.16.M88.4 R128, [R149+0x8c00] ;  /* 0x008c00009580783b */ /* 0x000ea80000000200 */
[----:B------:R-:W2:Y:S04]  /*38b0*/  LDSM.16.M88.4 R132, [R150+0x8000] ;  /* 0x008000009684783b */ /* 0x000ea80000000200 */
[----:B------:R-:W2:Y:S04]  /*38c0*/  LDSM.16.M88.4 R136, [R150+0x8400] ;  /* 0x008400009688783b */ /* 0x000ea80000000200 */
[----:B------:R-:W2:Y:S01]  /*38d0*/  LDSM.16.M88.4 R140, [R150+0x8800] ;  /* 0x00880000968c783b */ /* 0x000ea20000000200 */
[----:B-1----:R-:W-:-:S03]  /*38e0*/  VIADD R5, R12, 0x1 ;  /* 0x000000010c057836 */ /* 0x002fc60000000000 */
[----:B------:R-:W1:Y:S02]  /*38f0*/  LDSM.16.M88.4 R144, [R150+0x8c00] ;  /* 0x008c00009690783b */ /* 0x000e640000000200 */
[----:B------:R-:W-:-:S05]  /*3900*/  IADD3 R3, R5, UR10, -R3 ;  /* 0x0000000a05037c10 */ /* 0x000fca000fffe803 */
[----:B------:R1:W-:Y:S04]  /*3910*/  STL [R1+0x34], R3 ;  /* 0x0000340301007387 */ /* 0x0003e80000100800 */
[----:B-1----:R-:W5:Y:S01]  /*3920*/  LDL R3, [R1+0x54] ;  /* 0x0000540001037983 */ /* 0x002f620000100800 */
[----:B------:R-:W2:Y:S01]  /*3930*/  @P1 MUFU.RCP R0, UR5 ;  /* 0x0000000500001d08 */ /* 0x000ea20008001000 */
[----:B------:R-:W-:Y:S02]  /*3940*/  VIADD R6, R156, 0x1000 ;  /* 0x000010009c067836 */ /* 0x000fe40000000000 */
[C---:B------:R-:W-:Y:S01]  /*3950*/  VIADD R148, R161.reuse, 0x1000 ;  /* 0x00001000a1947836 */ /* 0x040fe20000000000 */
[----:B------:R-:W-:Y:S01]  /*3960*/  UIADD3 UR34, UR36, 0x80, UR34 ;  /* 0x0000008024227890 */ /* 0x000fe2000fffe022 */
[----:B------:R-:W-:Y:S01]  /*3970*/  IMAD.SHL.U32 R154, R161, 0x2, RZ ;  /* 0x00000002a19a7824 */ /* 0x000fe200078e00ff */
[----:B------:R-:W-:-:S02]  /*3980*/  CS2R R94, SRZ ;  /* 0x00000000005e7805 */ /* 0x000fc4000001ff00 */
[----:B------:R-:W-:Y:S02]  /*3990*/  CS2R R92, SRZ ;  /* 0x00000000005c7805 */ /* 0x000fe4000001ff00 */
        /* <DEDUP_REMOVED lines=15> */
[----:B------:R-:W-:Y:S01]  /*3a90*/  LEA R148, R148, UR4, 0x1 ;  /* 0x0000000494947c11 */ /* 0x000fe2000f8e08ff */
[----:B------:R-:W-:Y:S01]  /*3aa0*/  UMOV UR5, URZ ;  /* 0x0000003f00057c82 */ /* 0x000fe20008000000 */
[----:B------:R-:W-:-:S02]  /*3ab0*/  UIADD3 UR18, -UR26, URZ, URZ ;  /* 0x0000003f1a127290 */ /* 0x000fc4000fffe13f */
[----:B------:R-:W-:Y:S02]  /*3ac0*/  USHF.L.U32 UR33, UR19, 0x3, URZ ;  /* 0x0000000313217899 */ /* 0x000fe4000800063f */
[----:B------:R-:W-:Y:S02]  /*3ad0*/  USHF.L.U32 UR32, UR19, 0x4, URZ ;  /* 0x0000000413207899 */ /* 0x000fe4000800063f */
[----:B------:R-:W-:Y:S02]  /*3ae0*/  UIMAD UR31, UR19, 0x18, URZ ;  /* 0x00000018131f78a4 */ /* 0x000fe4000f8e023f */
[----:B------:R-:W-:Y:S02]  /*3af0*/  USHF.L.U32 UR30, UR19, 0x5, URZ ;  /* 0x00000005131e7899 */ /* 0x000fe4000800063f */
[----:B------:R-:W-:Y:S02]  /*3b00*/  UIMAD UR29, UR19, 0x28, URZ ;  /* 0x00000028131d78a4 */ /* 0x000fe4000f8e023f */
[----:B------:R-:W-:-:S02]  /*3b10*/  UIMAD UR28, UR19, 0x30, URZ ;  /* 0x00000030131c78a4 */ /* 0x000fc4000f8e023f */
[----:B------:R-:W-:Y:S02]  /*3b20*/  UIMAD UR27, UR19, 0x38, URZ ;  /* 0x00000038131b78a4 */ /* 0x000fe4000f8e023f */
[----:B------:R-:W-:Y:S02]  /*3b30*/  USHF.L.U32 UR26, UR19, 0x6, URZ ;  /* 0x00000006131a7899 */ /* 0x000fe4000800063f */
[----:B------:R-:W-:Y:S02]  /*3b40*/  UIMAD UR25, UR19, 0x48, URZ ;  /* 0x00000048131978a4 */ /* 0x000fe4000f8e023f */
[----:B------:R-:W-:Y:S02]  /*3b50*/  UIMAD UR24, UR19, 0x50, URZ ;  /* 0x00000050131878a4 */ /* 0x000fe4000f8e023f */
[----:B------:R-:W-:Y:S02]  /*3b60*/  UIMAD UR23, UR19, 0x58, URZ ;  /* 0x00000058131778a4 */ /* 0x000fe4000f8e023f */
[----:B------:R-:W-:-:S02]  /*3b70*/  UIMAD UR22, UR19, 0x60, URZ ;  /* 0x00000060131678a4 */ /* 0x000fc4000f8e023f */
[----:B------:R-:W-:Y:S02]  /*3b80*/  UIMAD UR21, UR19, 0x68, URZ ;  /* 0x00000068131578a4 */ /* 0x000fe4000f8e023f */
[----:B------:R-:W-:Y:S02]  /*3b90*/  UIMAD UR20, UR19, 0x70, URZ ;  /* 0x00000070131478a4 */ /* 0x000fe4000f8e023f */
[----:B------:R-:W-:Y:S02]  /*3ba0*/  UIMAD UR19, UR19, 0x78, URZ ;  /* 0x00000078131378a4 */ /* 0x000fe4000f8e023f */
[----:B------:R-:W-:Y:S01]  /*3bb0*/  UIADD3 UR34, UR34, -UR10, URZ ;  /* 0x8000000a22227290 */ /* 0x000fe2000fffe03f */
[----:B------:R-:W-:Y:S01]  /*3bc0*/  ULDC UR36, c[0x0][0x2d0] ;  /* 0x0000b40000247ab9 */ /* 0x000fe20000000800 */
[----:B--2---:R-:W-:Y:S01]  /*3bd0*/  @P1 FMUL.FTZ R0, R4, R0 ;  /* 0x0000000004001220 */ /* 0x004fe20000410000 */
[----:B------:R-:W-:-:S04]  /*3be0*/  IMAD.SHL.U32 R4, R12, 0x4, RZ ;  /* 0x000000040c047824 */ /* 0x000fc800078e00ff */
[----:B------:R-:W-:Y:S01]  /*3bf0*/  @P1 R2UR UR6, R0 ;  /* 0x00000000000612ca */ /* 0x000fe200000e0000 */
[----:B------:R-:W-:Y:S01]  /*3c00*/  VIADD R0, R12, 0xffffff80 ;  /* 0xffffff800c007836 */ /* 0x000fe20000000000 */
[----:B------:R1:W-:Y:S04]  /*3c10*/  STL [R1+0x30], R4 ;  /* 0x0000300401007387 */ /* 0x0003e80000100800 */
[----:B---3--:R-:W-:Y:S04]  /*3c20*/  STL [R1+0x20], R14 ;  /* 0x0000200e01007387 */ /* 0x008fe80000100800 */
[----:B----4-:R-:W-:Y:S04]  /*3c30*/  STL [R1+0x24], R13 ;  /* 0x0000240d01007387 */ /* 0x010fe80000100800 */
[----:B-----5:R-:W-:Y:S04]  /*3c40*/  STL [R1+0x18], R11 ;  /* 0x0000180b01007387 */ /* 0x020fe80000100800 */
[----:B------:R-:W-:Y:S01]  /*3c50*/  STL [R1+0x1c], R9 ;  /* 0x00001c0901007387 */ /* 0x000fe20000100800 */
[----:B-1----:R-:W-:-:S02]  /*3c60*/  IMAD.SHL.U32 R4, R0, 0x4, RZ ;  /* 0x0000000400047824 */ /* 0x002fc400078e00ff */
[----:B------:R-:W-:Y:S01]  /*3c70*/  IMAD R180, R180, 0x80, R3 ;  /* 0x00000080b4b47824 */ /* 0x000fe200078e0203 */
[----:B------:R-:W-:-:S03]  /*3c80*/  SHF.L.U64.HI R3, R12, 0x2, R8 ;  /* 0x000000020c037819 */ /* 0x000fc60000010208 */
[C---:B------:R-:W-:Y:S02]  /*3c90*/  VIADD R0, R180.reuse, 0x9 ;  /* 0x00000009b4007836 */ /* 0x040fe40000000000 */
[----:B------:R1:W-:Y:S03]  /*3ca0*/  STL [R1+0x2c], R3 ;  /* 0x00002c0301007387 */ /* 0x0003e60000100800 */
[----:B------:R-:W-:Y:S01]  /*3cb0*/  I2FP.F32.S32 R0, R0 ;  /* 0x0000000000007245 */ /* 0x000fe20000201400 */
[----:B------:R2:W-:Y:S04]  /*3cc0*/  STL [R1+0x28], R4 ;  /* 0x0000280401007387 */ /* 0x0005e80000100800 */
[----:B------:R3:W-:Y:S01]  /*3cd0*/  STL [R1+0x8], R0 ;  /* 0x0000080001007387 */ /* 0x0007e20000100800 */
[----:B-1----:R-:W-:-:S02]  /*3ce0*/  VIADD R3, R180, 0x8 ;  /* 0x00000008b4037836 */ /* 0x002fc40000000000 */
[----:B--2---:R-:W-:-:S03]  /*3cf0*/  VIADD R4, R180, 0x1 ;  /* 0x00000001b4047836 */ /* 0x004fc60000000000 */
[----:B------:R-:W-:Y:S02]  /*3d00*/  I2FP.F32.S32 R3, R3 ;  /* 0x0000000300037245 */ /* 0x000fe40000201400 */
[----:B---3--:R-:W-:-:S03]  /*3d10*/  I2FP.F32.S32 R0, R4 ;  /* 0x0000000400007245 */ /* 0x008fc60000201400 */
[----:B------:R1:W-:Y:S04]  /*3d20*/  STL [R1+0x4], R3 ;  /* 0x0000040301007387 */ /* 0x0003e80000100800 */
[----:B------:R2:W-:Y:S04]  /*3d30*/  STL [R1], R0 ;  /* 0x0000000001007387 */ /* 0x0005e80000100800 */
[----:B------:R2:W-:Y:S01]  /*3d40*/  STL [R1+0xc], R165 ;  /* 0x00000ca501007387 */ /* 0x0005e20000100800 */
[C---:B------:R-:W-:Y:S02]  /*3d50*/  VIADD R233, R180.reuse, 0x10 ;  /* 0x00000010b4e97836 */ /* 0x040fe40000000000 */
[----:B------:R-:W-:-:S02]  /*3d60*/  VIADD R232, R180, 0x11 ;  /* 0x00000011b4e87836 */ /* 0x000fc40000000000 */
[C---:B------:R-:W-:Y:S02]  /*3d70*/  VIADD R239, R180.reuse, 0x39 ;  /* 0x00000039b4ef7836 */ /* 0x040fe40000000000 */
[C---:B------:R-:W-:Y:S02]  /*3d80*/  VIADD R238, R180.reuse, 0x38 ;  /* 0x00000038b4ee7836 */ /* 0x040fe40000000000 */
[C---:B------:R-:W-:Y:S02]  /*3d90*/  VIADD R235, R180.reuse, 0x31 ;  /* 0x00000031b4eb7836 */ /* 0x040fe40000000000 */
[C---:B------:R-:W-:Y:S02]  /*3da0*/  VIADD R234, R180.reuse, 0x30 ;  /* 0x00000030b4ea7836 */ /* 0x040fe40000000000 */
[C---:B------:R-:W-:Y:S02]  /*3db0*/  VIADD R231, R180.reuse, 0x29 ;  /* 0x00000029b4e77836 */ /* 0x040fe40000000000 */
[----:B------:R-:W-:-:S02]  /*3dc0*/  VIADD R230, R180, 0x28 ;  /* 0x00000028b4e67836 */ /* 0x000fc40000000000 */
[----:B------:R-:W-:Y:S01]  /*3dd0*/  VIADD R229, R180, 0x21 ;  /* 0x00000021b4e57836 */ /* 0x000fe20000000000 */
[----:B-1----:R-:W-:Y:S01]  /*3de0*/  SEL R3, R6, R156, !P0 ;  /* 0x0000009c06037207 */ /* 0x002fe20004000000 */
[C---:B------:R-:W-:Y:S02]  /*3df0*/  VIADD R228, R180.reuse, 0x20 ;  /* 0x00000020b4e47836 */ /* 0x040fe40000000000 */
[C---:B------:R-:W-:Y:S02]  /*3e00*/  VIADD R227, R180.reuse, 0x19 ;  /* 0x00000019b4e37836 */ /* 0x040fe40000000000 */
[----:B------:R-:W-:Y:S01]  /*3e10*/  VIADD R226, R180, 0x18 ;  /* 0x00000018b4e27836 */ /* 0x000fe20000000000 */
[----:B------:R-:W-:Y:S02]  /*3e20*/  I2FP.F32.S32 R252, R180 ;  /* 0x000000b400fc7245 */ /* 0x000fe40000201400 */
[----:B------:R-:W-:Y:S02]  /*3e30*/  I2FP.F32.S32 R251, R233 ;  /* 0x000000e900fb7245 */ /* 0x000fe40000201400 */
[----:B------:R-:W-:-:S02]  /*3e40*/  I2FP.F32.S32 R250, R232 ;  /* 0x000000e800fa7245 */ /* 0x000fc40000201400 */
[----:B------:R-:W-:Y:S02]  /*3e50*/  I2FP.F32.S32 R249, R239 ;  /* 0x000000ef00f97245 */ /* 0x000fe40000201400 */
[----:B------:R-:W-:Y:S02]  /*3e60*/  I2FP.F32.S32 R248, R238 ;  /* 0x000000ee00f87245 */ /* 0x000fe40000201400 */
[----:B------:R-:W-:Y:S02]  /*3e70*/  I2FP.F32.S32 R247, R235 ;  /* 0x000000eb00f77245 */ /* 0x000fe40000201400 */
[----:B------:R-:W-:Y:S02]  /*3e80*/  I2FP.F32.S32 R246, R234 ;  /* 0x000000ea00f67245 */ /* 0x000fe40000201400 */
[----:B------:R-:W-:Y:S02]  /*3e90*/  I2FP.F32.S32 R245, R231 ;  /* 0x000000e700f57245 */ /* 0x000fe40000201400 */
[----:B------:R-:W-:-:S02]  /*3ea0*/  I2FP.F32.S32 R244, R230 ;  /* 0x000000e600f47245 */ /* 0x000fc40000201400 */
[----:B------:R-:W-:Y:S02]  /*3eb0*/  I2FP.F32.S32 R243, R229 ;  /* 0x000000e500f37245 */ /* 0x000fe40000201400 */
[----:B------:R-:W-:Y:S02]  /*3ec0*/  I2FP.F32.S32 R242, R228 ;  /* 0x000000e400f27245 */ /* 0x000fe40000201400 */
[----:B------:R-:W-:Y:S02]  /*3ed0*/  I2FP.F32.S32 R241, R227 ;  /* 0x000000e300f17245 */ /* 0x000fe40000201400 */
[----:B------:R-:W-:Y:S02]  /*3ee0*/  I2FP.F32.S32 R240, R226 ;  /* 0x000000e200f07245 */ /* 0x000fe40000201400 */
[----:B------:R-:W-:Y:S01]  /*3ef0*/  LEA R3, R3, UR4, 0x1 ;  /* 0x0000000403037c11 */ /* 0x000fe2000f8e08ff */
[----:B------:R-:W-:Y:S01]  /*3f00*/  @UP1 UMOV UR5, UR6 ;  /* 0x0000000600051c82 */ /* 0x000fe20008000000 */
[----:B--2---:R-:W-:-:S05]  /*3f10*/  ULDC UR6, c[0x0][0x2ec] ;  /* 0x0000bb0000067ab9 */ /* 0x004fca0000000800 */
.L_x_120:
[----:B------:R-:W2:Y:S01]  /*3f20*/  LDL R0, [R1+0x34] ;  /* 0x0000340001007983 */ /* 0x000ea20000100800 */
[----:B------:R-:W-:Y:S01]  /*3f30*/  IMAD.IADD R112, R155, 0x1, R148 ;  /* 0x000000019b707824 */ /* 0x000fe200078e0294 */
[----:B------:R-:W-:Y:S01]  /*3f40*/  USHF.L.U32 UR11, UR7, 0x7, URZ ;  /* 0x00000007070b7899 */ /* 0x000fe2000800063f */
[----:B------:R-:W-:Y:S01]  /*3f50*/  IMAD.MOV.U32 R168, RZ, RZ, 0x8 ;  /* 0x00000008ffa87424 */ /* 0x000fe200078e00ff */
[----:B------:R-:W3:Y:S01]  /*3f60*/  LDL R164, [R1+0x20] ;  /* 0x0000200001a47983 */ /* 0x000ee20000100800 */
[----:B------:R-:W-:Y:S02]  /*3f70*/  USHF.L.U32 UR16, UR37, 0x7, URZ ;  /* 0x0000000725107899 */ /* 0x000fe4000800063f */
[----:B------:R-:W-:Y:S01]  /*3f80*/  UISETP.GE.AND UP0, UPT, UR11, UR34, UPT ;  /* 0x000000220b00728c */ /* 0x000fe2000bf06270 */
[----:B------:R-:W4:Y:S01]  /*3f90*/  LDL R169, [R1+0x24] ;  /* 0x0000240001a97983 */ /* 0x000f220000100800 */
[----:B------:R-:W-:Y:S02]  /*3fa0*/  UIADD3 UR16, UR16, 0x80, URZ ;  /* 0x0000008010107890 */ /* 0x000fe4000fffe03f */
[----:B------:R-:W-:Y:S01]  /*3fb0*/  UISETP.GT.AND UP3, UPT, UR7, UR17, UPT ;  /* 0x000000110700728c */ /* 0x000fe2000bf64270 */
[----:B------:R-:W4:Y:S01]  /*3fc0*/  LDL R167, [R1+0x18] ;  /* 0x0000180001a77983 */ /* 0x000f220000100800 */
[----:B------:R-:W-:Y:S03]  /*3fd0*/  UISETP.LT.AND UP0, UPT, UR16, UR10, UP0 ;  /* 0x0000000a1000728c */ /* 0x000fe60008701270 */
[----:B------:R-:W4:Y:S03]  /*3fe0*/  LDL R166, [R1] ;  /* 0x0000000001a67983 */ /* 0x000f260000100800 */
[----:B------:R-:W-:Y:S01]  /*3ff0*/  PLOP3.LUT P0, PT, PT, PT, UP0, 0x80, 0x0 ;  /* 0x000000000000781c */ /* 0x000fe20003f0f008 */
[----:B------:R-:W-:Y:S04]  /*4000*/  STL [R1+0x7c], R75 ;  /* 0x00007c4b01007387 */ /* 0x000fe80000100800 */
[----:B------:R-:W-:Y:S04]  /*4010*/  STL [R1+0x78], R74 ;  /* 0x0000784a01007387 */ /* 0x000fe80000100800 */
[----:B------:R-:W-:Y:S04]  /*4020*/  STL [R1+0x74], R73 ;  /* 0x0000744901007387 */ /* 0x000fe80000100800 */
[----:B------:R-:W-:Y:S04]  /*4030*/  STL [R1+0x70], R72 ;  /* 0x0000704801007387 */ /* 0x000fe80000100800 */
[----:B------:R-:W-:Y:S04]  /*4040*/  STL [R1+0x6c], R71 ;  /* 0x00006c4701007387 */ /* 0x000fe80000100800 */
[----:B------:R-:W-:Y:S04]  /*4050*/  STL [R1+0x68], R70 ;  /* 0x0000684601007387 */ /* 0x000fe80000100800 */
[----:B------:R1:W-:Y:S04]  /*4060*/  STL [R1+0x64], R69 ;  /* 0x0000644501007387 */ /* 0x0003e80000100800 */
[----:B------:R1:W-:Y:S04]  /*4070*/  STL [R1+0x60], R68 ;  /* 0x0000604401007387 */ /* 0x0003e80000100800 */
[----:B------:R1:W-:Y:S04]  /*4080*/  STL [R1+0x5c], R3 ;  /* 0x00005c0301007387 */ /* 0x0003e80000100800 */
[----:B------:R1:W-:Y:S04]  /*4090*/  STL [R1+0x58], R2 ;  /* 0x0000580201007387 */ /* 0x0003e80000100800 */
[----:B------:R-:W0:Y:S01]  /*40a0*/  LDGDEPBAR ;  /* 0x00000000000079af */ /* 0x000e220000000000 */
[----:B-1----:R-:W-:Y:S07]  /*40b0*/  IMAD.MOV.U32 R69, RZ, RZ, 0x48 ;  /* 0x00000048ff457424 */ /* 0x002fee00078e00ff */
[----:B------:R-:W4:Y:S04]  /*40c0*/  LDL R68, [R1+0x1c] ;  /* 0x00001c0001447983 */ /* 0x000f280000100800 */
[----:B------:R-:W4:Y:S04]  /*40d0*/  LDL R3, [R1+0x4] ;  /* 0x0000040001037983 */ /* 0x000f280000100800 */
[----:B------:R-:W4:Y:S01]  /*40e0*/  LDL R2, [R1+0x8] ;  /* 0x0000080001027983 */ /* 0x000f220000100800 */
[----:B------:R-:W-:Y:S04]  /*40f0*/  DEPBAR.LE SB0, 0x0 ;  /* 0x000080000000791a */ /* 0x000fe80000000000 */
[----:B------:R-:W-:Y:S06]  /*4100*/  BAR.SYNC.DEFER_BLOCKING 0x0 ;  /* 0x0000000000007b1d */ /* 0x000fec0000010000 */
[----:B------:R-:W-:Y:S08]  /*4110*/  LDSM.16.M88.4 R64, [R148] ;  /* 0x000000009440783b */ /* 0x000ff00000000200 */
[----:B------:R-:W1:Y:S08]  /*4120*/  LDSM.16.M88.4 R16, [R149+0x6000] ;  /* 0x006000009510783b */ /* 0x000e700000000200 */
[----:B------:R-:W1:Y:S08]  /*4130*/  LDSM.16.M88.4 R60, [R148+0x1000] ;  /* 0x00100000943c783b */ /* 0x000e700000000200 */
[----:B------:R-:W1:Y:S08]  /*4140*/  LDSM.16.M88.4 R32, [R149+0x6400] ;  /* 0x006400009520783b */ /* 0x000e700000000200 */
[----:B------:R-:W1:Y:S08]  /*4150*/  LDSM.16.M88.4 R48, [R149+0x6800] ;  /* 0x006800009530783b */ /* 0x000e700000000200 */
[----:B------:R-:W1:Y:S02]  /*4160*/  LDSM.16.M88.4 R100, [R149+0x6c00] ;  /* 0x006c00009564783b */ /* 0x000e640000000200 */
[-C--:B-1----:R-:W-:Y:S06]  /*4170*/  HMMA.16816.F32 R4, R64, R16.reuse, RZ ;  /* 0x000000104004723c */ /* 0x082fec00000018ff */
[----:B------:R-:W-:Y:S01]  /*4180*/  LDSM.16.M88.4 R104, [R112] ;  /* 0x000000007068783b */ /* 0x000fe20000000200 */
[C---:B------:R-:W-:Y:S07]  /*4190*/  HMMA.16816.F32 R8, R60.reuse, R16, RZ ;  /* 0x000000103c08723c */ /* 0x040fee00000018ff */
[----:B------:R-:W1:Y:S01]  /*41a0*/  LDSM.16.M88.4 R108, [R150+0x6000] ;  /* 0x00600000966c783b */ /* 0x000e620000000200 */
[-C--:B------:R-:W-:Y:S07]  /*41b0*/  HMMA.16816.F32 R12, R60, R18.reuse, RZ ;  /* 0x000000123c0c723c */ /* 0x080fee00000018ff */
[----:B------:R-:W1:Y:S01]  /*41c0*/  LDSM.16.M88.4 R112, [R112+0x1000] ;  /* 0x001000007070783b */ /* 0x000e620000000200 */
        /* <DEDUP_REMOVED lines=13> */
[-C--:B-1----:R-:W-:Y:S06]  /*42a0*/  HMMA.16816.F32 R4, R104, R108.reuse, R4 ;  /* 0x0000006c6804723c */ /* 0x082fec0000001804 */
[C---:B------:R-:W-:Y:S06]  /*42b0*/  HMMA.16816.F32 R8, R112.reuse, R108, R8 ;  /* 0x0000006c7008723c */ /* 0x040fec0000001808 */
[-C--:B------:R-:W-:Y:S06]  /*42c0*/  HMMA.16816.F32 R12, R112, R110.reuse, R12 ;  /* 0x0000006e700c723c */ /* 0x080fec000000180c */
[C---:B------:R-:W-:Y:S06]  /*42d0*/  HMMA.16816.F32 R16, R104.reuse, R110, R16 ;  /* 0x0000006e6810723c */ /* 0x040fec0000001810 */
[C---:B------:R-:W-:Y:S01]  /*42e0*/  FFMA.FTZ R4, R252.reuse, UR5, R4 ;  /* 0x00000005fc047c23 */ /* 0x040fe20008010004 */
[C---:B------:R-:W-:Y:S05]  /*42f0*/  FFMA.FTZ R6, R252.reuse, UR5, R6 ;  /* 0x00000005fc067c23 */ /* 0x040fea0008010006 */
[C---:B------:R-:W-:Y:S01]  /*4300*/  FFMA.FTZ R8, R252.reuse, UR5, R8 ;  /* 0x00000005fc087c23 */ /* 0x040fe20008010008 */
[----:B------:R-:W-:Y:S01]  /*4310*/  FFMA.FTZ R10, R252, UR5, R10 ;  /* 0x00000005fc0a7c23 */ /* 0x000fe2000801000a */
[----:B--2---:R-:W-:Y:S02]  /*4320*/  @!P0 VIADD R0, R0, UR11 ;  /* 0x0000000b00008c36 */ /* 0x004fe40008000000 */
[----:B---3--:R-:W-:Y:S03]  /*4330*/  FMUL.FTZ R163, R164, 1.4426950216293334961 ;  /* 0x3fb8aa3ba4a37820 */ /* 0x008fe60000410000 */
[----:B------:R-:W-:Y:S02]  /*4340*/  @!P0 VIMNMX R162, R0, UR10, PT ;  /* 0x0000000a00a28c48 */ /* 0x000fe4000bfe0100 */
[----:B------:R-:W-:Y:S01]  /*4350*/  FSETP.NEU.FTZ.AND P1, PT, R164, -INF , PT ;  /* 0xff800000a400780b */ /* 0x000fe20003f3d000 */
[C---:B------:R-:W-:Y:S01]  /*4360*/  @!P0 VIADD R164, R180.reuse, 0x1 ;  /* 0x00000001b4a48836 */ /* 0x040fe20000000000 */
[----:B------:R-:W-:Y:S01]  /*4370*/  @!P0 ISETP.GE.AND P2, PT, R180, R162, PT ;  /* 0x000000a2b400820c */ /* 0x000fe20003f46270 */
[----:B----4-:R-:W-:Y:S01]  /*4380*/  FMUL.FTZ R108, R169, 1.4426950216293334961 ;  /* 0x3fb8aa3ba96c7820 */ /* 0x010fe20000410000 */
[----:B------:R-:W-:Y:S01]  /*4390*/  @!P0 VIADDMNMX R102, R0, R168, UR10, PT ;  /* 0x0000000a00668e46 */ /* 0x000fe2000b8001a8 */
[----:B------:R-:W-:Y:S01]  /*43a0*/  IMAD.MOV.U32 R168, RZ, RZ, 0x40 ;  /* 0x00000040ffa87424 */ /* 0x000fe200078e00ff */
[----:B------:R-:W-:Y:S01]  /*43b0*/  @!P0 FSEL R4, R4, -INF , !P2 ;  /* 0xff80000004048808 */ /* 0x000fe20005000000 */
[----:B------:R-:W-:Y:S01]  /*43c0*/  FMUL.FTZ R103, R167, 1.4426950216293334961 ;  /* 0x3fb8aa3ba7677820 */ /* 0x000fe20000410000 */
[----:B------:R-:W-:Y:S01]  /*43d0*/  @!P0 ISETP.GE.AND P2, PT, R164, R162, PT ;  /* 0x000000a2a400820c */ /* 0x000fe20003f46270 */
[C---:B------:R-:W-:Y:S01]  /*43e0*/  FFMA.FTZ R5, R166.reuse, UR5, R5 ;  /* 0x00000005a6057c23 */ /* 0x040fe20008010005 */
[----:B------:R-:W-:Y:S01]  /*43f0*/  FFMA.FTZ R7, R166, UR5, R7 ;  /* 0x00000005a6077c23 */ /* 0x000fe20008010007 */
[----:B------:R-:W-:Y:S01]  /*4400*/  @!P0 VIADDMNMX R101, R0, R168, UR10, PT ;  /* 0x0000000a00658e46 */ /* 0x000fe2000b8001a8 */
[C---:B------:R-:W-:Y:S01]  /*4410*/  FFMA.FTZ R9, R166.reuse, UR5, R9 ;  /* 0x00000005a6097c23 */ /* 0x040fe20008010009 */
[----:B------:R-:W-:Y:S01]  /*4420*/  FSEL R163, R163, RZ, P1 ;  /* 0x000000ffa3a37208 */ /* 0x000fe20000800000 */
[----:B------:R-:W-:Y:S01]  /*4430*/  FFMA.FTZ R11, R166, UR5, R11 ;  /* 0x00000005a60b7c23 */ /* 0x000fe2000801000b */
[----:B------:R-:W-:Y:S02]  /*4440*/  @!P0 FSEL R5, R5, -INF , !P2 ;  /* 0xff80000005058808 */ /* 0x000fe40005000000 */
[-C--:B------:R-:W-:Y:S01]  /*4450*/  @!P0 ISETP.GE.AND P2, PT, R180, R102.reuse, PT ;  /* 0x00000066b400820c */ /* 0x080fe20003f46270 */
[--C-:B------:R-:W-:Y:S01]  /*4460*/  FFMA.FTZ R4, R4, UR6, -R163.reuse ;  /* 0x0000000604047c23 */ /* 0x100fe200080108a3 */
[----:B------:R-:W-:Y:S01]  /*4470*/  FSETP.NEU.FTZ.AND P1, PT, R169, -INF , PT ;  /* 0xff800000a900780b */ /* 0x000fe20003f3d000 */
[----:B------:R-:W-:Y:S01]  /*4480*/  FFMA.FTZ R5, R5, UR6, -R163 ;  /* 0x0000000605057c23 */ /* 0x000fe200080108a3 */
[----:B------:R-:W-:Y:S01]  /*4490*/  @!P0 FSEL R6, R6, -INF , !P2 ;  /* 0xff80000006068808 */ /* 0x000fe20005000000 */
[----:B------:R-:W-:Y:S01]  /*44a0*/  MUFU.EX2 R75, R4 ;  /* 0x00000004004b7308 */ /* 0x000fe20000000800 */
[----:B------:R-:W-:Y:S02]  /*44b0*/  @!P0 ISETP.GE.AND P2, PT, R164, R102, PT ;  /* 0x00000066a400820c */ /* 0x000fe40003f46270 */
[----:B------:R-:W-:Y:S02]  /*44c0*/  FSEL R108, R108, RZ, P1 ;  /* 0x000000ff6c6c7208 */ /* 0x000fe40000800000 */
[----:B------:R-:W-:Y:S02]  /*44d0*/  @!P0 FSEL R7, R7, -INF , !P2 ;  /* 0xff80000007078808 */ /* 0x000fe40005000000 */
[-C--:B------:R-:W-:Y:S03]  /*44e0*/  @!P0 ISETP.GE.AND P2, PT, R180, R101.reuse, PT ;  /* 0x00000065b400820c */ /* 0x080fe60003f46270 */
[----:B------:R-:W1:Y:S01]  /*44f0*/  MUFU.EX2 R74, R5 ;  /* 0x00000005004a7308 */ /* 0x000e620000000800 */
[----:B------:R-:W-:Y:S01]  /*4500*/  FSETP.NEU.FTZ.AND P1, PT, R167, -INF , PT ;  /* 0xff800000a700780b */ /* 0x000fe20003f3d000 */
[--C-:B------:R-:W-:Y:S01]  /*4510*/  FFMA.FTZ R6, R6, UR6, -R108.reuse ;  /* 0x0000000606067c23 */ /* 0x100fe2000801086c */
[----:B------:R-:W-:Y:S01]  /*4520*/  @!P0 FSEL R8, R8, -INF , !P2 ;  /* 0xff80000008088808 */ /* 0x000fe20005000000 */
[----:B------:R-:W-:Y:S01]  /*4530*/  FFMA.FTZ R7, R7, UR6, -R108 ;  /* 0x0000000607077c23 */ /* 0x000fe2000801086c */
[----:B------:R-:W-:Y:S02]  /*4540*/  @!P0 ISETP.GE.AND P2, PT, R164, R101, PT ;  /* 0x00000065a400820c */ /* 0x000fe40003f46270 */
[----:B------:R-:W-:Y:S03]  /*4550*/  FSEL R103, R103, RZ, P1 ;  /* 0x000000ff67677208 */ /* 0x000fe60000800000 */
[----:B------:R-:W-:Y:S01]  /*4560*/  MUFU.EX2 R200, R6 ;  /* 0x0000000600c87308 */ /* 0x000fe20000000800 */
[----:B------:R-:W-:Y:S02]  /*4570*/  @!P0 FSEL R9, R9, -INF , !P2 ;  /* 0xff80000009098808 */ /* 0x000fe40005000000 */
[----:B------:R-:W-:Y:S01]  /*4580*/  @!P0 VIADDMNMX R0, R0, R69, UR10, PT ;  /* 0x0000000a00008e46 */ /* 0x000fe2000b800145 */
[--C-:B------:R-:W-:Y:S01]  /*4590*/  FFMA.FTZ R8, R8, UR6, -R103.reuse ;  /* 0x0000000608087c23 */ /* 0x100fe20008010867 */
[-C--:B------:R-:W-:Y:S01]  /*45a0*/  @!P0 ISETP.GE.AND P4, PT, R234, R101.reuse, PT ;  /* 0x00000065ea00820c */ /* 0x080fe20003f86270 */
[----:B------:R-:W-:Y:S01]  /*45b0*/  FFMA.FTZ R9, R9, UR6, -R103 ;  /* 0x0000000609097c23 */ /* 0x000fe20008010867 */
[-C--:B------:R-:W-:Y:S03]  /*45c0*/  @!P0 ISETP.GE.AND P3, PT, R235, R101.reuse, PT ;  /* 0x00000065eb00820c */ /* 0x080fe60003f66270 */
[----:B------:R2:W-:Y:S01]  /*45d0*/  MUFU.EX2 R212, R8 ;  /* 0x0000000800d47308 */ /* 0x0005e20000000800 */
[----:B------:R-:W-:Y:S02]  /*45e0*/  @!P0 ISETP.GE.AND P2, PT, R180, R0, PT ;  /* 0x00000000b400820c */ /* 0x000fe40003f46270 */
[----:B------:R-:W-:Y:S02]  /*45f0*/  @!P0 ISETP.GE.AND P6, PT, R238, R162, PT ;  /* 0x000000a2ee00820c */ /* 0x000fe40003fc6270 */
[----:B------:R-:W-:Y:S02]  /*4600*/  @!P0 FSEL R10, R10, -INF , !P2 ;  /* 0xff8000000a0a8808 */ /* 0x000fe40005000000 */
[----:B------:R-:W-:Y:S03]  /*4610*/  @!P0 ISETP.GE.AND P2, PT, R229, R0, PT ;  /* 0x00000000e500820c */ /* 0x000fe60003f46270 */
[----:B------:R3:W-:Y:S01]  /*4620*/  MUFU.EX2 R211, R9 ;  /* 0x0000000900d37308 */ /* 0x0007e20000000800 */
[----:B------:R-:W-:Y:S09]  /*4630*/  @!P0 ISETP.GE.AND P5, PT, R239, R162, PT ;  /* 0x000000a2ef00820c */ /* 0x000ff20003fa6270 */
[----:B------:R4:W-:Y:S01]  /*4640*/  MUFU.EX2 R198, R7 ;  /* 0x0000000700c67308 */ /* 0x0009e20000000800 */
[----:B--2---:R-:W-:Y:S02]  /*4650*/  @!P0 VIADD R8, R180, 0x9 ;  /* 0x00000009b4088836 */ /* 0x004fe40000000000 */
[C---:B------:R-:W-:Y:S01]  /*4660*/  FMUL.FTZ R100, R68.reuse, 1.4426950216293334961 ;  /* 0x3fb8aa3b44647820 */ /* 0x040fe20000410000 */
[----:B------:R-:W-:Y:S01]  /*4670*/  FSETP.NEU.FTZ.AND P1, PT, R68, -INF , PT ;  /* 0xff8000004400780b */ /* 0x000fe20003f3d000 */
[C---:B------:R-:W-:Y:S03]  /*4680*/  FFMA.FTZ R12, R3.reuse, UR5, R12 ;  /* 0x00000005030c7c23 */ /* 0x040fe6000801000c */
[----:B------:R-:W-:Y:S01]  /*4690*/  FSEL R100, R100, RZ, P1 ;  /* 0x000000ff64647208 */ /* 0x000fe20000800000 */
[----:B---3--:R-:W-:Y:S01]  /*46a0*/  @!P0 VIADD R9, R180, 0x8 ;  /* 0x00000008b4098836 */ /* 0x008fe20000000000 */
[-C--:B------:R-:W-:Y:S01]  /*46b0*/  @!P0 ISETP.GE.AND P1, PT, R164, R0.reuse, PT ;  /* 0x00000000a400820c */ /* 0x080fe20003f26270 */
[C---:B------:R-:W-:Y:S01]  /*46c0*/  FFMA.FTZ R13, R2.reuse, UR5, R13 ;  /* 0x00000005020d7c23 */ /* 0x040fe2000801000d */
[----:B------:R-:W-:Y:S01]  /*46d0*/  FFMA.FTZ R14, R3, UR5, R14 ;  /* 0x00000005030e7c23 */ /* 0x000fe2000801000e */
[C---:B------:R-:W-:Y:S01]  /*46e0*/  FFMA.FTZ R15, R2.reuse, UR5, R15 ;  /* 0x00000005020f7c23 */ /* 0x040fe2000801000f */
[----:B------:R-:W-:Y:S01]  /*46f0*/  @!P0 FSEL R11, R11, -INF , !P1 ;  /* 0xff8000000b0b8808 */ /* 0x000fe20004800000 */
[----:B------:R-:W-:Y:S01]  /*4700*/  FFMA.FTZ R16, R3, UR5, R16 ;  /* 0x0000000503107c23 */ /* 0x000fe20008010010 */
[-C--:B------:R-:W-:Y:S01]  /*4710*/  @!P0 ISETP.GE.AND P1, PT, R9, R101.reuse, PT ;  /* 0x000000650900820c */ /* 0x080fe20003f26270 */
[----:B----4-:R-:W2:Y:S01]  /*4720*/  LDSM.16.M88.4 R4, [R150+0x6400] ;  /* 0x006400009604783b */ /* 0x010ea20000000200 */
[----:B------:R-:W-:Y:S01]  /*4730*/  FFMA.FTZ R17, R2, UR5, R17 ;  /* 0x0000000502117c23 */ /* 0x000fe20008010011 */
[----:B------:R-:W-:Y:S01]  /*4740*/  FFMA.FTZ R18, R3, UR5, R18 ;  /* 0x0000000503127c23 */ /* 0x000fe20008010012 */
[----:B------:R-:W-:Y:S01]  /*4750*/  @!P0 FSEL R12, R12, -INF , !P1 ;  /* 0xff8000000c0c8808 */ /* 0x000fe20004800000 */
[--C-:B------:R-:W-:Y:S01]  /*4760*/  FFMA.FTZ R10, R10, UR6, -R100.reuse ;  /* 0x000000060a0a7c23 */ /* 0x100fe20008010864 */
[-C--:B------:R-:W-:Y:S01]  /*4770*/  @!P0 ISETP.GE.AND P1, PT, R8, R101.reuse, PT ;  /* 0x000000650800820c */ /* 0x080fe20003f26270 */
[--C-:B------:R-:W-:Y:S01]  /*4780*/  FFMA.FTZ R11, R11, UR6, -R100.reuse ;  /* 0x000000060b0b7c23 */ /* 0x100fe20008010864 */
[----:B------:R-:W-:Y:S01]  /*4790*/  FFMA.FTZ R19, R2, UR5, R19 ;  /* 0x0000000502137c23 */ /* 0x000fe20008010013 */
[----:B------:R-:W-:Y:S01]  /*47a0*/  MUFU.EX2 R216, R10 ;  /* 0x0000000a00d87308 */ /* 0x000fe20000000800 */
[----:B------:R-:W-:Y:S01]  /*47b0*/  @!P0 FSEL R13, R13, -INF , !P1 ;  /* 0xff8000000d0d8808 */ /* 0x000fe20004800000 */
[--C-:B------:R-:W-:Y:S01]  /*47c0*/  FFMA.FTZ R12, R12, UR6, -R103.reuse ;  /* 0x000000060c0c7c23 */ /* 0x100fe20008010867 */
[-C--:B------:R-:W-:Y:S03]  /*47d0*/  @!P0 ISETP.GE.AND P1, PT, R9, R0.reuse, PT ;  /* 0x000000000900820c */ /* 0x080fe60003f26270 */
[----:B------:R-:W-:Y:S01]  /*47e0*/  FFMA.FTZ R13, R13, UR6, -R103 ;  /* 0x000000060d0d7c23 */ /* 0x000fe20008010867 */
[----:B------:R-:W-:Y:S03]  /*47f0*/  @!P0 FSEL R14, R14, -INF , !P1 ;  /* 0xff8000000e0e8808 */ /* 0x000fe60004800000 */
[----:B------:R3:W-:Y:S01]  /*4800*/  MUFU.EX2 R210, R12 ;  /* 0x0000000c00d27308 */ /* 0x0007e20000000800 */
        /* <DEDUP_REMOVED lines=8> */
[----:B------:R4:W-:Y:S01]  /*4890*/  MUFU.EX2 R201, R13 ;  /* 0x0000000d00c97308 */ /* 0x0009e20000000800 */
[----:B---3--:R-:W3:Y:S01]  /*48a0*/  LDL R12, [R1+0x2c] ;  /* 0x00002c00010c7983 */ /* 0x008ee20000100800 */
[----:B------:R-:W-:Y:S01]  /*48b0*/  @!P0 FSEL R17, R17, -INF , !P1 ;  /* 0xff80000011118808 */ /* 0x000fe20004800000 */
[--C-:B------:R-:W-:Y:S01]  /*48c0*/  FFMA.FTZ R16, R16, UR6, -R163.reuse ;  /* 0x0000000610107c23 */ /* 0x100fe200080108a3 */
[-C--:B------:R-:W-:Y:S03]  /*48d0*/  @!P0 ISETP.GE.AND P1, PT, R9, R102.reuse, PT ;  /* 0x000000660900820c */ /* 0x080fe60003f26270 */
[----:B------:R-:W-:Y:S03]  /*48e0*/  FFMA.FTZ R17, R17, UR6, -R163 ;  /* 0x0000000611117c23 */ /* 0x000fe600080108a3 */
[----:B------:R-:W-:Y:S01]  /*48f0*/  MUFU.EX2 R73, R16 ;  /* 0x0000001000497308 */ /* 0x000fe20000000800 */
[-C--:B--2---:R-:W-:Y:S03]  /*4900*/  HMMA.16816.F32 R20, R104, R4.reuse, R20 ;  /* 0x000000046814723c */ /* 0x084fe60000001814 */
[----:B------:R-:W-:Y:S02]  /*4910*/  @!P0 FSEL R18, R18, -INF , !P1 ;  /* 0xff80000012128808 */ /* 0x000fe40004800000 */
[----:B------:R-:W-:Y:S01]  /*4920*/  @!P0 ISETP.GE.AND P1, PT, R8, R102, PT ;  /* 0x000000660800820c */ /* 0x000fe20003f26270 */
[C---:B------:R-:W-:Y:S03]  /*4930*/  HMMA.16816.F32 R24, R112.reuse, R4, R24 ;  /* 0x000000047018723c */ /* 0x040fe60000001818 */
[----:B------:R-:W2:Y:S01]  /*4940*/  MUFU.EX2 R72, R17 ;  /* 0x0000001100487308 */ /* 0x000ea20000000800 */
[----:B----4-:R-:W4:Y:S01]  /*4950*/  LDL R13, [R1+0x30] ;  /* 0x00003000010d7983 */ /* 0x010f220000100800 */
[----:B------:R-:W-:Y:S03]  /*4960*/  @!P0 FSEL R19, R19, -INF , !P1 ;  /* 0xff80000013138808 */ /* 0x000fe60004800000 */
[----:B------:R-:W1:Y:S01]  /*4970*/  LDSM.16.M88.4 R8, [R150+0x6800] ;  /* 0x006800009608783b */ /* 0x000e620000000200 */
[-C--:B------:R-:W-:Y:S01]  /*4980*/  @!P0 ISETP.GE.AND P1, PT, R233, R162.reuse, PT ;  /* 0x000000a2e900820c */ /* 0x080fe20003f26270 */
[-C--:B------:R-:W-:Y:S03]  /*4990*/  HMMA.16816.F32 R28, R112, R6.reuse, R28 ;  /* 0x00000006701c723c */ /* 0x080fe6000000181c */
[----:B------:R-:W-:Y:S01]  /*49a0*/  MUFU.EX2 R214, R14 ;  /* 0x0000000e00d67308 */ /* 0x000fe20000000800 */
[--C-:B------:R-:W-:Y:S01]  /*49b0*/  FFMA.FTZ R18, R18, UR6, -R108.reuse ;  /* 0x0000000612127c23 */ /* 0x100fe2000801086c */
[----:B------:R-:W-:Y:S01]  /*49c0*/  FFMA.FTZ R19, R19, UR6, -R108 ;  /* 0x0000000613137c23 */ /* 0x000fe2000801086c */
[C---:B------:R-:W-:Y:S01]  /*49d0*/  HMMA.16816.F32 R32, R104.reuse, R6, R32 ;  /* 0x000000066820723c */ /* 0x040fe20000001820 */
[----:B------:R-:W2:Y:S06]  /*49e0*/  LDSM.16.M88.4 R4, [R150+0x6c00] ;  /* 0x006c00009604783b */ /* 0x000eac0000000200 */
[----:B------:R-:W-:Y:S01]  /*49f0*/  MUFU.EX2 R192, R18 ;  /* 0x0000001200c07308 */ /* 0x000fe20000000800 */
[C---:B------:R-:W-:Y:S03]  /*4a00*/  FFMA.FTZ R20, R251.reuse, UR5, R20 ;  /* 0x00000005fb147c23 */ /* 0x040fe60008010014 */
[C---:B------:R-:W-:Y:S01]  /*4a10*/  FFMA.FTZ R21, R250.reuse, UR5, R21 ;  /* 0x00000005fa157c23 */ /* 0x040fe20008010015 */
[C---:B------:R-:W-:Y:S01]  /*4a20*/  FFMA.FTZ R22, R251.reuse, UR5, R22 ;  /* 0x00000005fb167c23 */ /* 0x040fe20008010016 */
[----:B------:R-:W-:Y:S04]  /*4a30*/  FFMA.FTZ R23, R250, UR5, R23 ;  /* 0x00000005fa177c23 */ /* 0x000fe80008010017 */
[----:B------:R-:W-:Y:S01]  /*4a40*/  MUFU.EX2 R188, R19 ;  /* 0x0000001300bc7308 */ /* 0x000fe20000000800 */
[----:B------:R-:W-:Y:S01]  /*4a50*/  @!P0 FSEL R20, R20, -INF , !P1 ;  /* 0xff80000014148808 */ /* 0x000fe20004800000 */
[C---:B------:R-:W-:Y:S01]  /*4a60*/  FFMA.FTZ R24, R251.reuse, UR5, R24 ;  /* 0x00000005fb187c23 */ /* 0x040fe20008010018 */
[----:B------:R-:W-:Y:S01]  /*4a70*/  @!P0 ISETP.GE.AND P1, PT, R232, R162, PT ;  /* 0x000000a2e800820c */ /* 0x000fe20003f26270 */
[C---:B------:R-:W-:Y:S01]  /*4a80*/  FFMA.FTZ R25, R250.reuse, UR5, R25 ;  /* 0x00000005fa197c23 */ /* 0x040fe20008010019 */
[----:B------:R-:W-:Y:S01]  /*4a90*/  FFMA.FTZ R26, R251, UR5, R26 ;  /* 0x00000005fb1a7c23 */ /* 0x000fe2000801001a */
[----:B------:R-:W-:Y:S01]  /*4aa0*/  FFMA.FTZ R27, R250, UR5, R27 ;  /* 0x00000005fa1b7c23 */ /* 0x000fe2000801001b */
[----:B------:R-:W-:Y:S03]  /*4ab0*/  @!P0 FSEL R21, R21, -INF , !P1 ;  /* 0xff80000015158808 */ /* 0x000fe60004800000 */
[----:B------:R-:W-:Y:S01]  /*4ac0*/  MUFU.EX2 R213, R15 ;  /* 0x0000000f00d57308 */ /* 0x000fe20000000800 */
[-C--:B------:R-:W-:Y:S01]  /*4ad0*/  @!P0 ISETP.GE.AND P1, PT, R233, R102.reuse, PT ;  /* 0x00000066e900820c */ /* 0x080fe20003f26270 */
[C---:B------:R-:W-:Y:S01]  /*4ae0*/  FFMA.FTZ R28, R240.reuse, UR5, R28 ;  /* 0x00000005f01c7c23 */ /* 0x040fe2000801001c */
[C---:B------:R-:W-:Y:S01]  /*4af0*/  FFMA.FTZ R29, R241.reuse, UR5, R29 ;  /* 0x00000005f11d7c23 */ /* 0x040fe2000801001d */
[----:B------:R-:W-:Y:S01]  /*4b00*/  FFMA.FTZ R30, R240, UR5, R30 ;  /* 0x00000005f01e7c23 */ /* 0x000fe2000801001e */
[----:B------:R-:W-:Y:S01]  /*4b10*/  @!P0 FSEL R22, R22, -INF , !P1 ;  /* 0xff80000016168808 */ /* 0x000fe20004800000 */
[C---:B------:R-:W-:Y:S01]  /*4b20*/  FFMA.FTZ R31, R241.reuse, UR5, R31 ;  /* 0x00000005f11f7c23 */ /* 0x040fe2000801001f */
[----:B------:R-:W-:Y:S01]  /*4b30*/  @!P0 ISETP.GE.AND P1, PT, R232, R102, PT ;  /* 0x00000066e800820c */ /* 0x000fe20003f26270 */
[C---:B------:R-:W-:Y:S01]  /*4b40*/  FFMA.FTZ R32, R240.reuse, UR5, R32 ;  /* 0x00000005f0207c23 */ /* 0x040fe20008010020 */
[----:B------:R-:W-:Y:S01]  /*4b50*/  FFMA.FTZ R33, R241, UR5, R33 ;  /* 0x00000005f1217c23 */ /* 0x000fe20008010021 */
[----:B------:R-:W-:Y:S01]  /*4b60*/  FFMA.FTZ R34, R240, UR5, R34 ;  /* 0x00000005f0227c23 */ /* 0x000fe20008010022 */
[----:B------:R-:W-:Y:S01]  /*4b70*/  @!P0 FSEL R23, R23, -INF , !P1 ;  /* 0xff80000017178808 */ /* 0x000fe20004800000 */
[----:B------:R-:W-:Y:S01]  /*4b80*/  FFMA.FTZ R35, R241, UR5, R35 ;  /* 0x00000005f1237c23 */ /* 0x000fe20008010023 */
[-C--:B------:R-:W-:Y:S01]  /*4b90*/  @!P0 ISETP.GE.AND P1, PT, R233, R101.reuse, PT ;  /* 0x00000065e900820c */ /* 0x080fe20003f26270 */
[-C--:B-1----:R-:W-:Y:S03]  /*4ba0*/  HMMA.16816.F32 R36, R104, R8.reuse, R36 ;  /* 0x000000086824723c */ /* 0x082fe60000001824 */
[----:B------:R-:W-:Y:S01]  /*4bb0*/  @!P0 FSEL R24, R24, -INF , !P1 ;  /* 0xff80000018188808 */ /* 0x000fe20004800000 */
[--C-:B------:R-:W-:Y:S01]  /*4bc0*/  FFMA.FTZ R20, R20, UR6, -R163.reuse ;  /* 0x0000000614147c23 */ /* 0x100fe200080108a3 */
[-C--:B------:R-:W-:Y:S01]  /*4bd0*/  @!P0 ISETP.GE.AND P1, PT, R232, R101.reuse, PT ;  /* 0x00000065e800820c */ /* 0x080fe20003f26270 */
[C---:B------:R-:W-:Y:S02]  /*4be0*/  HMMA.16816.F32 R40, R112.reuse, R8, R40 ;  /* 0x000000087028723c */ /* 0x040fe40000001828 */
[----:B------:R-:W-:Y:S03]  /*4bf0*/  MUFU.EX2 R71, R20 ;  /* 0x0000001400477308 */ /* 0x000fe60000000800 */
[----:B------:R-:W-:Y:S01]  /*4c00*/  @!P0 FSEL R25, R25, -INF , !P1 ;  /* 0xff80000019198808 */ /* 0x000fe20004800000 */
[-C--:B------:R-:W-:Y:S03]  /*4c10*/  HMMA.16816.F32 R44, R112, R10.reuse, R44 ;  /* 0x0000000a702c723c */ /* 0x080fe6000000182c */
[-C--:B------:R-:W-:Y:S02]  /*4c20*/  @!P0 ISETP.GE.AND P1, PT, R233, R0.reuse, PT ;  /* 0x00000000e900820c */ /* 0x080fe40003f26270 */
[----:B------:R-:W-:Y:S01]  /*4c30*/  FFMA.FTZ R21, R21, UR6, -R163 ;  /* 0x0000000615157c23 */ /* 0x000fe200080108a3 */
[C---:B------:R-:W-:Y:S03]  /*4c40*/  HMMA.16816.F32 R48, R104.reuse, R10, R48 ;  /* 0x0000000a6830723c */ /* 0x040fe60000001830 */
[----:B------:R-:W-:Y:S02]  /*4c50*/  MUFU.EX2 R70, R21 ;  /* 0x0000001500467308 */ /* 0x000fe40000000800 */
[----:B------:R-:W-:Y:S01]  /*4c60*/  @!P0 FSEL R26, R26, -INF , !P1 ;  /* 0xff8000001a1a8808 */ /* 0x000fe20004800000 */
[----:B------:R-:W-:Y:S01]  /*4c70*/  FFMA.FTZ R36, R242, UR5, R36 ;  /* 0x00000005f2247c23 */ /* 0x000fe20008010024 */
[-C--:B------:R-:W-:Y:S01]  /*4c80*/  @!P0 ISETP.GE.AND P1, PT, R232, R0.reuse, PT ;  /* 0x00000000e800820c */ /* 0x080fe20003f26270 */
[----:B------:R-:W-:Y:S01]  /*4c90*/  FFMA.FTZ R37, R243, UR5, R37 ;  /* 0x00000005f3257c23 */ /* 0x000fe20008010025 */
[-C--:B--2---:R-:W-:Y:S03]  /*4ca0*/  HMMA.16816.F32 R52, R104, R4.reuse, R52 ;  /* 0x000000046834723c */ /* 0x084fe60000001834 */
[----:B------:R-:W-:Y:S01]  /*4cb0*/  @!P0 FSEL R27, R27, -INF , !P1 ;  /* 0xff8000001b1b8808 */ /* 0x000fe20004800000 */
[----:B------:R-:W-:Y:S01]  /*4cc0*/  FFMA.FTZ R38, R242, UR5, R38 ;  /* 0x00000005f2267c23 */ /* 0x000fe20008010026 */
[-C--:B------:R-:W-:Y:S01]  /*4cd0*/  @!P0 ISETP.GE.AND P1, PT, R226, R101.reuse, PT ;  /* 0x00000065e200820c */ /* 0x080fe20003f26270 */
[C---:B------:R-:W-:Y:S01]  /*4ce0*/  FFMA.FTZ R39, R243.reuse, UR5, R39 ;  /* 0x00000005f3277c23 */ /* 0x040fe20008010027 */
[----:B------:R-:W-:Y:S01]  /*4cf0*/  FFMA.FTZ R40, R242, UR5, R40 ;  /* 0x00000005f2287c23 */ /* 0x000fe20008010028 */
[----:B------:R-:W-:Y:S01]  /*4d00*/  FFMA.FTZ R41, R243, UR5, R41 ;  /* 0x00000005f3297c23 */ /* 0x000fe20008010029 */
[C---:B------:R-:W-:Y:S04]  /*4d10*/  HMMA.16816.F32 R56, R112.reuse, R4, R56 ;  /* 0x000000047038723c */ /* 0x040fe80000001838 */
[----:B------:R-:W-:Y:S01]  /*4d20*/  @!P0 FSEL R28, R28, -INF , !P1 ;  /* 0xff8000001c1c8808 */ /* 0x000fe20004800000 */
[----:B------:R-:W-:Y:S01]  /*4d30*/  FFMA.FTZ R42, R242, UR5, R42 ;  /* 0x00000005f22a7c23 */ /* 0x000fe2000801002a */
[----:B------:R-:W-:Y:S01]  /*4d40*/  @!P0 ISETP.GE.AND P1, PT, R227, R101, PT ;  /* 0x00000065e300820c */ /* 0x000fe20003f26270 */
[C---:B------:R-:W-:Y:S01]  /*4d50*/  FFMA.FTZ R44, R244.reuse, UR5, R44 ;  /* 0x00000005f42c7c23 */ /* 0x040fe2000801002c */
[----:B------:R-:W-:Y:S01]  /*4d60*/  FFMA.FTZ R45, R245, UR5, R45 ;  /* 0x00000005f52d7c23 */ /* 0x000fe2000801002d */
[-C--:B------:R-:W-:Y:S03]  /*4d70*/  HMMA.16816.F32 R60, R112, R6.reuse, R60 ;  /* 0x00000006703c723c */ /* 0x080fe6000000183c */
[----:B------:R-:W-:Y:S01]  /*4d80*/  @!P0 FSEL R29, R29, -INF , !P1 ;  /* 0xff8000001d1d8808 */ /* 0x000fe20004800000 */
[----:B------:R-:W-:Y:S01]  /*4d90*/  FFMA.FTZ R46, R244, UR5, R46 ;  /* 0x00000005f42e7c23 */ /* 0x000fe2000801002e */
[-C--:B------:R-:W-:Y:S01]  /*4da0*/  @!P0 ISETP.GE.AND P1, PT, R226, R0.reuse, PT ;  /* 0x00000000e200820c */ /* 0x080fe20003f26270 */
[C---:B------:R-:W-:Y:S01]  /*4db0*/  FFMA.FTZ R47, R245.reuse, UR5, R47 ;  /* 0x00000005f52f7c23 */ /* 0x040fe2000801002f */
[----:B------:R-:W-:Y:S01]  /*4dc0*/  FFMA.FTZ R48, R244, UR5, R48 ;  /* 0x00000005f4307c23 */ /* 0x000fe20008010030 */
[----:B------:R-:W-:Y:S01]  /*4dd0*/  FFMA.FTZ R49, R245, UR5, R49 ;  /* 0x00000005f5317c23 */ /* 0x000fe20008010031 */
[----:B------:R-:W-:Y:S04]  /*4de0*/  HMMA.16816.F32 R64, R104, R6, R64 ;  /* 0x000000066840723c */ /* 0x000fe80000001840 */
[----:B------:R-:W-:Y:S01]  /*4df0*/  @!P0 FSEL R30, R30, -INF , !P1 ;  /* 0xff8000001e1e8808 */ /* 0x000fe20004800000 */
[----:B------:R-:W-:Y:S01]  /*4e00*/  FFMA.FTZ R50, R244, UR5, R50 ;  /* 0x00000005f4327c23 */ /* 0x000fe20008010032 */
[----:B------:R-:W-:Y:S01]  /*4e10*/  @!P0 ISETP.GE.AND P1, PT, R227, R0, PT ;  /* 0x00000000e300820c */ /* 0x000fe20003f26270 */
[----:B------:R-:W-:Y:S01]  /*4e20*/  FFMA.FTZ R51, R245, UR5, R51 ;  /* 0x00000005f5337c23 */ /* 0x000fe20008010033 */
[----:B------:R-:W-:Y:S03]  /*4e30*/  FFMA.FTZ R52, R246, UR5, R52 ;  /* 0x00000005f6347c23 */ /* 0x000fe60008010034 */
[----:B------:R-:W-:Y:S01]  /*4e40*/  @!P0 FSEL R31, R31, -INF , !P1 ;  /* 0xff8000001f1f8808 */ /* 0x000fe20004800000 */
[----:B------:R-:W-:Y:S01]  /*4e50*/  FFMA.FTZ R53, R247, UR5, R53 ;  /* 0x00000005f7357c23 */ /* 0x000fe20008010035 */
[-C--:B------:R-:W-:Y:S01]  /*4e60*/  @!P0 ISETP.GE.AND P1, PT, R226, R162.reuse, PT ;  /* 0x000000a2e200820c */ /* 0x080fe20003f26270 */
[----:B------:R-:W-:Y:S01]  /*4e70*/  FFMA.FTZ R54, R246, UR5, R54 ;  /* 0x00000005f6367c23 */ /* 0x000fe20008010036 */
[----:B------:R-:W-:Y:S01]  /*4e80*/  F2FP.F16.F32.PACK_AB R4, R74, R75 ;  /* 0x0000004b4a04723e */ /* 0x000fe200000000ff */
[----:B------:R-:W-:Y:S01]  /*4e90*/  FFMA.FTZ R43, R243, UR5, R43 ;  /* 0x00000005f32b7c23 */ /* 0x000fe2000801002b */
[----:B------:R-:W-:Y:S01]  /*4ea0*/  @!P0 FSEL R32, R32, -INF , !P1 ;  /* 0xff80000020208808 */ /* 0x000fe20004800000 */
[----:B------:R-:W-:Y:S01]  /*4eb0*/  FFMA.FTZ R55, R247, UR5, R55 ;  /* 0x00000005f7377c23 */ /* 0x000fe20008010037 */
[----:B------:R-:W-:Y:S01]  /*4ec0*/  @!P0 ISETP.GE.AND P1, PT, R227, R162, PT ;  /* 0x000000a2e300820c */ /* 0x000fe20003f26270 */
[----:B------:R1:W-:Y:S01]  /*4ed0*/  STS [R208+0x10000], R4 ;  /* 0x01000004d0007388 */ /* 0x0003e20000000800 */
[----:B------:R-:W-:Y:S01]  /*4ee0*/  @!P0 FSEL R43, R43, -INF , !P2 ;  /* 0xff8000002b2b8808 */ /* 0x000fe20005000000 */
[----:B------:R-:W-:Y:S01]  /*4ef0*/  FFMA.FTZ R61, R249, UR5, R61 ;  /* 0x00000005f93d7c23 */ /* 0x000fe2000801003d */
[----:B------:R-:W-:Y:S01]  /*4f00*/  @!P0 FSEL R33, R33, -INF , !P1 ;  /* 0xff80000021218808 */ /* 0x000fe20004800000 */
[----:B------:R-:W-:Y:S01]  /*4f10*/  FFMA.FTZ R60, R248, UR5, R60 ;  /* 0x00000005f83c7c23 */ /* 0x000fe2000801003c */
[-C--:B------:R-:W-:Y:S01]  /*4f20*/  @!P0 ISETP.GE.AND P1, PT, R226, R102.reuse, PT ;  /* 0x00000066e200820c */ /* 0x080fe20003f26270 */
[----:B------:R-:W-:Y:S01]  /*4f30*/  FFMA.FTZ R56, R246, UR5, R56 ;  /* 0x00000005f6387c23 */ /* 0x000fe20008010038 */
[----:B------:R-:W-:Y:S01]  /*4f40*/  FFMA.FTZ R57, R247, UR5, R57 ;  /* 0x00000005f7397c23 */ /* 0x000fe20008010039 */
[-C--:B------:R-:W-:Y:S01]  /*4f50*/  @!P0 ISETP.GE.AND P2, PT, R238, R101.reuse, PT ;  /* 0x00000065ee00820c */ /* 0x080fe20003f46270 */
[--C-:B------:R-:W-:Y:S01]  /*4f60*/  FFMA.FTZ R22, R22, UR6, -R108.reuse ;  /* 0x0000000616167c23 */ /* 0x100fe2000801086c */
[----:B------:R-:W-:Y:S01]  /*4f70*/  @!P0 FSEL R34, R34, -INF , !P1 ;  /* 0xff80000022228808 */ /* 0x000fe20004800000 */
[--C-:B------:R-:W-:Y:S01]  /*4f80*/  FFMA.FTZ R23, R23, UR6, -R108.reuse ;  /* 0x0000000617177c23 */ /* 0x100fe2000801086c */
[----:B------:R-:W-:Y:S01]  /*4f90*/  @!P0 ISETP.GE.AND P1, PT, R227, R102, PT ;  /* 0x00000066e300820c */ /* 0x000fe20003f26270 */
[----:B------:R-:W-:Y:S01]  /*4fa0*/  MUFU.EX2 R186, R22 ;  /* 0x0000001600ba7308 */ /* 0x000fe20000000800 */
[----:B------:R-:W-:Y:S01]  /*4fb0*/  @!P0 FSEL R60, R60, -INF , !P2 ;  /* 0xff8000003c3c8808 */ /* 0x000fe20005000000 */
[--C-:B------:R-:W-:Y:S01]  /*4fc0*/  FFMA.FTZ R32, R32, UR6, -R163.reuse ;  /* 0x0000000620207c23 */ /* 0x100fe200080108a3 */
[----:B------:R-:W-:Y:S01]  /*4fd0*/  @!P0 FSEL R35, R35, -INF , !P1 ;  /* 0xff80000023238808 */ /* 0x000fe20004800000 */
[----:B------:R-:W-:Y:S01]  /*4fe0*/  FFMA.FTZ R33, R33, UR6, -R163 ;  /* 0x0000000621217c23 */ /* 0x000fe200080108a3 */
[-C--:B------:R-:W-:Y:S01]  /*4ff0*/  @!P0 ISETP.GE.AND P1, PT, R228, R162.reuse, PT ;  /* 0x000000a2e400820c */ /* 0x080fe20003f26270 */
[--C-:B------:R-:W-:Y:S01]  /*5000*/  FFMA.FTZ R60, R60, UR6, -R103.reuse ;  /* 0x000000063c3c7c23 */ /* 0x100fe20008010867 */
[----:B------:R-:W-:Y:S03]  /*5010*/  @!P0 FSEL R56, R56, -INF , !P4 ;  /* 0xff80000038388808 */ /* 0x000fe60006000000 */
[----:B------:R-:W-:Y:S01]  /*5020*/  MUFU.EX2 R185, R23 ;  /* 0x0000001700b97308 */ /* 0x000fe20000000800 */
[----:B------:R-:W-:Y:S01]  /*5030*/  @!P0 FSEL R36, R36, -INF , !P1 ;  /* 0xff80000024248808 */ /* 0x000fe20004800000 */
[--C-:B------:R-:W-:Y:S01]  /*5040*/  FFMA.FTZ R34, R34, UR6, -R108.reuse ;  /* 0x0000000622227c23 */ /* 0x100fe2000801086c */
[----:B------:R-:W-:Y:S01]  /*5050*/  @!P0 ISETP.GE.AND P1, PT, R229, R162, PT ;  /* 0x000000a2e500820c */ /* 0x000fe20003f26270 */
[----:B------:R-:W-:Y:S01]  /*5060*/  FFMA.FTZ R35, R35, UR6, -R108 ;  /* 0x0000000623237c23 */ /* 0x000fe2000801086c */
[----:B------:R-:W-:Y:S01]  /*5070*/  @!P0 FSEL R57, R57, -INF , !P3 ;  /* 0xff80000039398808 */ /* 0x000fe20005800000 */
[--C-:B------:R-:W-:Y:S01]  /*5080*/  FFMA.FTZ R24, R24, UR6, -R103.reuse ;  /* 0x0000000618187c23 */ /* 0x100fe20008010867 */
[----:B------:R-:W-:Y:S03]  /*5090*/  @!P0 FSEL R37, R37, -INF , !P1 ;  /* 0xff80000025258808 */ /* 0x000fe60004800000 */
[----:B------:R-:W-:Y:S01]  /*50a0*/  MUFU.EX2 R166, R60 ;  /* 0x0000003c00a67308 */ /* 0x000fe20000000800 */
[----:B------:R-:W-:Y:S01]  /*50b0*/  @!P0 ISETP.GE.AND P1, PT, R228, R102, PT ;  /* 0x00000066e400820c */ /* 0x000fe20003f26270 */
[--C-:B------:R-:W-:Y:S01]  /*50c0*/  FFMA.FTZ R25, R25, UR6, -R103.reuse ;  /* 0x0000000619197c23 */ /* 0x100fe20008010867 */
[----:B------:R-:W-:Y:S01]  /*50d0*/  @!P0 ISETP.GE.AND P4, PT, R234, R0, PT ;  /* 0x00000000ea00820c */ /* 0x000fe20003f86270 */
[--C-:B------:R-:W-:Y:S01]  /*50e0*/  FFMA.FTZ R26, R26, UR6, -R100.reuse ;  /* 0x000000061a1a7c23 */ /* 0x100fe20008010864 */
[----:B------:R-:W-:Y:S01]  /*50f0*/  @!P0 FSEL R38, R38, -INF , !P1 ;  /* 0xff80000026268808 */ /* 0x000fe20004800000 */
[--C-:B------:R-:W-:Y:S01]  /*5100*/  FFMA.FTZ R27, R27, UR6, -R100.reuse ;  /* 0x000000061b1b7c23 */ /* 0x100fe20008010864 */
[----:B------:R-:W-:Y:S03]  /*5110*/  @!P0 ISETP.GE.AND P1, PT, R229, R102, PT ;  /* 0x00000066e500820c */ /* 0x000fe60003f26270 */
[----:B------:R-:W-:Y:S01]  /*5120*/  MUFU.EX2 R69, R32 ;  /* 0x0000002000457308 */ /* 0x000fe20000000800 */
[-C--:B------:R-:W-:Y:S01]  /*5130*/  @!P0 ISETP.GE.AND P3, PT, R235, R0.reuse, PT ;  /* 0x00000000eb00820c */ /* 0x080fe20003f66270 */
[--C-:B------:R-:W-:Y:S01]  /*5140*/  FFMA.FTZ R28, R28, UR6, -R103.reuse ;  /* 0x000000061c1c7c23 */ /* 0x100fe20008010867 */
[----:B------:R-:W-:Y:S01]  /*5150*/  @!P0 FSEL R39, R39, -INF , !P1 ;  /* 0xff80000027278808 */ /* 0x000fe20004800000 */
[----:B------:R-:W-:Y:S01]  /*5160*/  FFMA.FTZ R29, R29, UR6, -R103 ;  /* 0x000000061d1d7c23 */ /* 0x000fe20008010867 */
[-C--:B------:R-:W-:Y:S01]  /*5170*/  @!P0 ISETP.GE.AND P1, PT, R228, R101.reuse, PT ;  /* 0x00000065e400820c */ /* 0x080fe20003f26270 */
[--C-:B------:R-:W-:Y:S01]  /*5180*/  FFMA.FTZ R30, R30, UR6, -R100.reuse ;  /* 0x000000061e1e7c23 */ /* 0x100fe20008010864 */
[-C--:B------:R-:W-:Y:S03]  /*5190*/  @!P0 ISETP.GE.AND P2, PT, R238, R0.reuse, PT ;  /* 0x00000000ee00820c */ /* 0x080fe60003f46270 */
[----:B------:R-:W-:Y:S01]  /*51a0*/  MUFU.EX2 R68, R33 ;  /* 0x0000002100447308 */ /* 0x000fe20000000800 */
[----:B------:R-:W-:Y:S01]  /*51b0*/  @!P0 FSEL R40, R40, -INF , !P1 ;  /* 0xff80000028288808 */ /* 0x000fe20004800000 */
[----:B------:R-:W-:Y:S01]  /*51c0*/  FFMA.FTZ R31, R31, UR6, -R100 ;  /* 0x000000061f1f7c23 */ /* 0x000fe20008010864 */
[----:B------:R-:W-:Y:S01]  /*51d0*/  @!P0 ISETP.GE.AND P1, PT, R229, R101, PT ;  /* 0x00000065e500820c */ /* 0x000fe20003f26270 */
[--C-:B------:R-:W-:Y:S01]  /*51e0*/  FFMA.FTZ R36, R36, UR6, -R163.reuse ;  /* 0x0000000624247c23 */ /* 0x100fe200080108a3 */
[----:B-1----:R-:W-:Y:S01]  /*51f0*/  F2FP.F16.F32.PACK_AB R4, R72, R73 ;  /* 0x000000494804723e */ /* 0x002fe200000000ff */
[----:B------:R-:W-:Y:S01]  /*5200*/  FFMA.FTZ R37, R37, UR6, -R163 ;  /* 0x0000000625257c23 */ /* 0x000fe200080108a3 */
[----:B------:R-:W-:Y:S03]  /*5210*/  @!P0 FSEL R41, R41, -INF , !P1 ;  /* 0xff80000029298808 */ /* 0x000fe60004800000 */
[----:B------:R-:W-:Y:S01]  /*5220*/  MUFU.EX2 R177, R34 ;  /* 0x0000002200b17308 */ /* 0x000fe20000000800 */
[----:B------:R-:W-:Y:S01]  /*5230*/  @!P0 ISETP.GE.AND P1, PT, R228, R0, PT ;  /* 0x00000000e400820c */ /* 0x000fe20003f26270 */
[--C-:B------:R-:W-:Y:S01]  /*5240*/  FFMA.FTZ R38, R38, UR6, -R108.reuse ;  /* 0x0000000626267c23 */ /* 0x100fe2000801086c */
[----:B------:R-:W-:Y:S01]  /*5250*/  F2FP.F16.F32.PACK_AB R6, R211, R212 ;  /* 0x000000d4d306723e */ /* 0x000fe200000000ff */
[----:B------:R-:W-:Y:S01]  /*5260*/  FFMA.FTZ R39, R39, UR6, -R108 ;  /* 0x0000000627277c23 */ /* 0x000fe2000801086c */
[----:B------:R-:W-:Y:S01]  /*5270*/  @!P0 FSEL R42, R42, -INF , !P1 ;  /* 0xff8000002a2a8808 */ /* 0x000fe20004800000 */
[--C-:B------:R-:W-:Y:S01]  /*5280*/  FFMA.FTZ R40, R40, UR6, -R103.reuse ;  /* 0x0000000628287c23 */ /* 0x100fe20008010867 */
[----:B------:R-:W-:Y:S03]  /*5290*/  F2FP.F16.F32.PACK_AB R5, R215, R216 ;  /* 0x000000d8d705723e */ /* 0x000fe600000000ff */
[----:B------:R-:W-:Y:S01]  /*52a0*/  MUFU.EX2 R176, R35 ;  /* 0x0000002300b07308 */ /* 0x000fe20000000800 */
[----:B------:R-:W-:Y:S01]  /*52b0*/  FFMA.FTZ R41, R41, UR6, -R103 ;  /* 0x0000000629297c23 */ /* 0x000fe20008010867 */
[--C-:B------:R-:W-:Y:S01]  /*52c0*/  FFMA.FTZ R42, R42, UR6, -R100.reuse ;  /* 0x000000062a2a7c23 */ /* 0x100fe20008010864 */
[----:B------:R-:W-:Y:S01]  /*52d0*/  FFMA.FTZ R43, R43, UR6, -R100 ;  /* 0x000000062b2b7c23 */ /* 0x000fe20008010864 */
[C---:B------:R-:W-:Y:S01]  /*52e0*/  FFMA.FTZ R65, R249.reuse, UR5, R65 ;  /* 0x00000005f9417c23 */ /* 0x040fe20008010041 */
[C---:B------:R-:W-:Y:S01]  /*52f0*/  FFMA.FTZ R67, R249.reuse, UR5, R67 ;  /* 0x00000005f9437c23 */ /* 0x040fe20008010043 */
[----:B------:R-:W-:Y:S01]  /*5300*/  FFMA.FTZ R63, R249, UR5, R63 ;  /* 0x00000005f93f7c23 */ /* 0x000fe2000801003f */
[--C-:B------:R-:W-:Y:S03]  /*5310*/  FFMA.FTZ R56, R56, UR6, -R103.reuse ;  /* 0x0000000638387c23 */ /* 0x100fe60008010867 */
[----:B------:R-:W-:Y:S01]  /*5320*/  MUFU.EX2 R194, R24 ;  /* 0x0000001800c27308 */ /* 0x000fe20000000800 */
[----:B------:R-:W-:Y:S01]  /*5330*/  @!P0 FSEL R65, R65, -INF , !P5 ;  /* 0xff80000041418808 */ /* 0x000fe20006800000 */
[----:B------:R-:W-:Y:S01]  /*5340*/  FFMA.FTZ R57, R57, UR6, -R103 ;  /* 0x0000000639397c23 */ /* 0x000fe20008010867 */
[----:B------:R-:W-:Y:S01]  /*5350*/  FFMA.FTZ R64, R248, UR5, R64 ;  /* 0x00000005f8407c23 */ /* 0x000fe20008010040 */
[----:B------:R-:W-:Y:S01]  /*5360*/  FFMA.FTZ R58, R246, UR5, R58 ;  /* 0x00000005f63a7c23 */ /* 0x000fe2000801003a */
[----:B------:R-:W-:Y:S01]  /*5370*/  FFMA.FTZ R59, R247, UR5, R59 ;  /* 0x00000005f73b7c23 */ /* 0x000fe2000801003b */
[C---:B------:R-:W-:Y:S01]  /*5380*/  FFMA.FTZ R66, R248.reuse, UR5, R66 ;  /* 0x00000005f8427c23 */ /* 0x040fe20008010042 */
[----:B------:R-:W-:Y:S03]  /*5390*/  FFMA.FTZ R62, R248, UR5, R62 ;  /* 0x00000005f83e7c23 */ /* 0x000fe6000801003e */
[----:B------:R-:W-:Y:S01]  /*53a0*/  MUFU.EX2 R193, R25 ;  /* 0x0000001900c17308 */ /* 0x000fe20000000800 */
[----:B------:R-:W-:Y:S01]  /*53b0*/  @!P0 FSEL R64, R64, -INF , !P6 ;  /* 0xff80000040408808 */ /* 0x000fe20007000000 */
[----:B------:R-:W-:Y:S01]  /*53c0*/  IMAD.U32 R104, RZ, RZ, UR4 ;  /* 0x00000004ff687e24 */ /* 0x000fe2000f8e00ff */
[----:B------:R-:W-:Y:S02]  /*53d0*/  @!P0 FSEL R58, R58, -INF , !P4 ;  /* 0xff8000003a3a8808 */ /* 0x000fe40006000000 */
[-C--:B------:R-:W-:Y:S01]  /*53e0*/  @!P0 ISETP.GE.AND P4, PT, R238, R102.reuse, PT ;  /* 0x00000066ee00820c */ /* 0x080fe20003f86270 */
[----:B------:R-:W-:Y:S01]  /*53f0*/  FFMA.FTZ R64, R64, UR6, -R163 ;  /* 0x0000000640407c23 */ /* 0x000fe200080108a3 */
[----:B------:R-:W-:Y:S03]  /*5400*/  @!P0 FSEL R59, R59, -INF , !P3 ;  /* 0xff8000003b3b8808 */ /* 0x000fe60005800000 */
[----:B------:R-:W-:Y:S01]  /*5410*/  MUFU.EX2 R199, R26 ;  /* 0x0000001a00c77308 */ /* 0x000fe20000000800 */
[----:B------:R-:W-:Y:S01]  /*5420*/  @!P0 ISETP.GE.AND P3, PT, R239, R102, PT ;  /* 0x00000066ef00820c */ /* 0x000fe20003f66270 */
[--C-:B------:R-:W-:Y:S01]  /*5430*/  FFMA.FTZ R58, R58, UR6, -R100.reuse ;  /* 0x000000063a3a7c23 */ /* 0x100fe20008010864 */
[----:B------:R-:W-:Y:S01]  /*5440*/  @!P0 FSEL R66, R66, -INF , !P4 ;  /* 0xff80000042428808 */ /* 0x000fe20006000000 */
[----:B------:R-:W-:Y:S01]  /*5450*/  FFMA.FTZ R59, R59, UR6, -R100 ;  /* 0x000000063b3b7c23 */ /* 0x000fe20008010864 */
[----:B------:R-:W-:Y:S02]  /*5460*/  @!P0 FSEL R67, R67, -INF , !P3 ;  /* 0xff80000043438808 */ /* 0x000fe40005800000 */
[----:B------:R-:W-:Y:S03]  /*5470*/  @!P0 FSEL R62, R62, -INF , !P2 ;  /* 0xff8000003e3e8808 */ /* 0x000fe60005000000 */
[----:B------:R-:W-:Y:S01]  /*5480*/  MUFU.EX2 R217, R64 ;  /* 0x0000004000d97308 */ /* 0x000fe20000000800 */
[----:B------:R-:W-:Y:S01]  /*5490*/  FFMA.FTZ R66, R66, UR6, -R108 ;  /* 0x0000000642427c23 */ /* 0x000fe2000801086c */
[----:B------:R-:W-:Y:S01]  /*54a0*/  IADD3 R104, R154, 0x4000, R104 ;  /* 0x000040009a687810 */ /* 0x000fe20007ffe068 */
[--C-:B------:R-:W-:Y:S04]  /*54b0*/  FFMA.FTZ R62, R62, UR6, -R100.reuse ;  /* 0x000000063e3e7c23 */ /* 0x100fe80008010864 */
[----:B------:R-:W-:Y:S03]  /*54c0*/  IMAD.IADD R104, R104, 0x1, R155 ;  /* 0x0000000168687824 */ /* 0x000fe600078e029b */
[----:B------:R-:W-:Y:S10]  /*54d0*/  MUFU.EX2 R112, R66 ;  /* 0x0000004200707308 */ /* 0x000ff40000000800 */
        /* <DEDUP_REMOVED lines=8> */
[----:B------:R-:W-:Y:S01]  /*5560*/  MUFU.EX2 R175, R38 ;  /* 0x0000002600af7308 */ /* 0x000fe20000000800 */
[----:B----4-:R-:W-:Y:S09]  /*5570*/  IADD3 R8, P1, R13, UR15, RZ ;  /* 0x0000000f0d087c10 */ /* 0x010ff2000ff3e0ff */
[----:B------:R-:W-:Y:S01]  /*5580*/  MUFU.EX2 R174, R39 ;  /* 0x0000002700ae7308 */ /* 0x000fe20000000800 */
[----:B---3--:R-:W-:Y:S02]  /*5590*/  IADD3.X R9, R12, UR14, RZ, P1, !PT ;  /* 0x0000000e0c097c10 */ /* 0x008fe40008ffe4ff */
[-C--:B------:R-:W-:Y:S03]  /*55a0*/  @!P0 ISETP.GE.AND P1, PT, R230, R101.reuse, PT ;  /* 0x00000065e600820c */ /* 0x080fe60003f26270 */
[----:B------:R-:W2:Y:S01]  /*55b0*/  LDG.E R164, desc[UR8][R8.64] ;  /* 0x0000000808a47981 */ /* 0x000ea2000c1e1900 */
[----:B------:R-:W-:Y:S03]  /*55c0*/  @!P0 FSEL R44, R44, -INF , !P1 ;  /* 0xff8000002c2c8808 */ /* 0x000fe60004800000 */
[----:B------:R-:W-:Y:S01]  /*55d0*/  MUFU.EX2 R182, R40 ;  /* 0x0000002800b67308 */ /* 0x000fe20000000800 */
[-C--:B------:R-:W-:Y:S01]  /*55e0*/  @!P0 ISETP.GE.AND P1, PT, R231, R101.reuse, PT ;  /* 0x00000065e700820c */ /* 0x080fe20003f26270 */
[----:B------:R-:W3:Y:S01]  /*55f0*/  LDG.E R111, desc[UR8][R8.64+0x20] ;  /* 0x00002008086f7981 */ /* 0x000ee2000c1e1900 */
[--C-:B------:R-:W-:Y:S02]  /*5600*/  FFMA.FTZ R44, R44, UR6, -R103.reuse ;  /* 0x000000062c2c7c23 */ /* 0x100fe40008010867 */
[----:B------:R-:W-:Y:S01]  /*5610*/  @!P0 FSEL R45, R45, -INF , !P1 ;  /* 0xff8000002d2d8808 */ /* 0x000fe20004800000 */
[----:B------:R-:W5:Y:S01]  /*5620*/  LDG.E R110, desc[UR8][R8.64+0x100] ;  /* 0x00010008086e7981 */ /* 0x000f62000c1e1900 */
[-C--:B------:R-:W-:Y:S03]  /*5630*/  @!P0 ISETP.GE.AND P1, PT, R230, R0.reuse, PT ;  /* 0x00000000e600820c */ /* 0x080fe60003f26270 */
[----:B------:R-:W-:Y:S01]  /*5640*/  MUFU.EX2 R181, R41 ;  /* 0x0000002900b57308 */ /* 0x000fe20000000800 */
[----:B------:R1:W5:Y:S01]  /*5650*/  LDG.E R109, desc[UR8][R8.64+0x120] ;  /* 0x00012008086d7981 */ /* 0x000362000c1e1900 */
[----:B------:R-:W-:Y:S01]  /*5660*/  @!P0 FSEL R46, R46, -INF , !P1 ;  /* 0xff8000002e2e8808 */ /* 0x000fe20004800000 */
[----:B------:R-:W-:Y:S01]  /*5670*/  FFMA.FTZ R45, R45, UR6, -R103 ;  /* 0x000000062d2d7c23 */ /* 0x000fe20008010867 */
        /* <DEDUP_REMOVED lines=15> */
[----:B------:R-:W-:Y:S03]  /*5770*/  @!P0 ISETP.GE.AND P1, PT, R231, R102, PT ;  /* 0x00000066e700820c */ /* 0x000fe60003f26270 */
[--C-:B------:R-:W-:Y:S01]  /*5780*/  FFMA.FTZ R50, R50, UR6, -R108.reuse ;  /* 0x0000000632327c23 */ /* 0x100fe2000801086c */
[----:B------:R-:W-:Y:S02]  /*5790*/  @!P0 FSEL R51, R51, -INF , !P1 ;  /* 0xff80000033338808 */ /* 0x000fe40004800000 */
[----:B------:R-:W-:Y:S01]  /*57a0*/  MUFU.EX2 R236, R49 ;  /* 0x0000003100ec7308 */ /* 0x000fe20000000800 */
[-C--:B------:R-:W-:Y:S02]  /*57b0*/  @!P0 ISETP.GE.AND P1, PT, R234, R162.reuse, PT ;  /* 0x000000a2ea00820c */ /* 0x080fe40003f26270 */
[--C-:B------:R-:W-:Y:S02]  /*57c0*/  FFMA.FTZ R51, R51, UR6, -R108.reuse ;  /* 0x0000000633337c23 */ /* 0x100fe4000801086c */
[----:B------:R-:W-:Y:S02]  /*57d0*/  @!P0 FSEL R52, R52, -INF , !P1 ;  /* 0xff80000034348808 */ /* 0x000fe40004800000 */
[----:B------:R-:W-:Y:S03]  /*57e0*/  @!P0 ISETP.GE.AND P1, PT, R235, R162, PT ;  /* 0x000000a2eb00820c */ /* 0x000fe60003f26270 */
[----:B------:R-:W-:Y:S01]  /*57f0*/  MUFU.EX2 R168, R50 ;  /* 0x0000003200a87308 */ /* 0x000fe20000000800 */
[--C-:B------:R-:W-:Y:S01]  /*5800*/  FFMA.FTZ R52, R52, UR6, -R163.reuse ;  /* 0x0000000634347c23 */ /* 0x100fe200080108a3 */
[----:B------:R-:W-:Y:S02]  /*5810*/  @!P0 FSEL R53, R53, -INF , !P1 ;  /* 0xff80000035358808 */ /* 0x000fe40004800000 */
[-C--:B------:R-:W-:Y:S06]  /*5820*/  @!P0 ISETP.GE.AND P1, PT, R234, R102.reuse, PT ;  /* 0x00000066ea00820c */ /* 0x080fec0003f26270 */
[----:B------:R-:W-:Y:S01]  /*5830*/  MUFU.EX2 R167, R51 ;  /* 0x0000003300a77308 */ /* 0x000fe20000000800 */
[----:B------:R-:W-:Y:S01]  /*5840*/  @!P0 FSEL R54, R54, -INF , !P1 ;  /* 0xff80000036368808 */ /* 0x000fe20004800000 */
[--C-:B------:R-:W-:Y:S01]  /*5850*/  FFMA.FTZ R53, R53, UR6, -R163.reuse ;  /* 0x0000000635357c23 */ /* 0x100fe200080108a3 */
[----:B------:R-:W-:Y:S01]  /*5860*/  @!P0 ISETP.GE.AND P1, PT, R235, R102, PT ;  /* 0x00000066eb00820c */ /* 0x000fe20003f26270 */
[----:B------:R-:W-:Y:S02]  /*5870*/  FFMA.FTZ R163, R65, UR6, -R163 ;  /* 0x0000000641a37c23 */ /* 0x000fe400080108a3 */
[--C-:B------:R-:W-:Y:S01]  /*5880*/  FFMA.FTZ R54, R54, UR6, -R108.reuse ;  /* 0x0000000636367c23 */ /* 0x100fe2000801086c */
[----:B------:R-:W-:Y:S03]  /*5890*/  @!P0 FSEL R55, R55, -INF , !P1 ;  /* 0xff80000037378808 */ /* 0x000fe60004800000 */
[----:B------:R-:W-:Y:S01]  /*58a0*/  MUFU.EX2 R179, R44 ;  /* 0x0000002c00b37308 */ /* 0x000fe20000000800 */
[----:B------:R-:W-:Y:S01]  /*58b0*/  @!P0 ISETP.GE.AND P1, PT, R239, R101, PT ;  /* 0x00000065ef00820c */ /* 0x000fe20003f26270 */
[--C-:B------:R-:W-:Y:S03]  /*58c0*/  FFMA.FTZ R55, R55, UR6, -R108.reuse ;  /* 0x0000000637377c23 */ /* 0x100fe6000801086c */
[----:B------:R-:W-:Y:S01]  /*58d0*/  @!P0 FSEL R61, R61, -INF , !P1 ;  /* 0xff8000003d3d8808 */ /* 0x000fe20004800000 */
[----:B------:R-:W-:Y:S01]  /*58e0*/  FFMA.FTZ R108, R67, UR6, -R108 ;  /* 0x00000006436c7c23 */ /* 0x000fe2000801086c */
[----:B------:R-:W-:Y:S03]  /*58f0*/  @!P0 ISETP.GE.AND P1, PT, R239, R0, PT ;  /* 0x00000000ef00820c */ /* 0x000fe60003f26270 */
[----:B------:R-:W4:Y:S01]  /*5900*/  MUFU.EX2 R178, R45 ;  /* 0x0000002d00b27308 */ /* 0x000f220000000800 */
[----:B------:R-:W-:Y:S01]  /*5910*/  F2FP.F16.F32.PACK_AB R0, R198, R200 ;  /* 0x000000c8c600723e */ /* 0x000fe200000000ff */
[----:B------:R-:W-:Y:S01]  /*5920*/  FFMA.FTZ R103, R61, UR6, -R103 ;  /* 0x000000063d677c23 */ /* 0x000fe20008010867 */
[----:B------:R-:W-:Y:S02]  /*5930*/  @!P0 FSEL R63, R63, -INF , !P1 ;  /* 0xff8000003f3f8808 */ /* 0x000fe40004800000 */
[----:B------:R-:W-:Y:S01]  /*5940*/  PLOP3.LUT P1, PT, PT, PT, UP3, 0x80, 0x0 ;  /* 0x000000000000781c */ /* 0x000fe20003f2f038 */
[----:B------:R1:W-:Y:S02]  /*5950*/  STS [R208+0x10400], R0 ;  /* 0x01040000d0007388 */ /* 0x0003e40000000800 */
[----:B------:R-:W-:Y:S02]  /*5960*/  FFMA.FTZ R100, R63, UR6, -R100 ;  /* 0x000000063f647c23 */ /* 0x000fe40008010864 */
[----:B------:R-:W-:Y:S01]  /*5970*/  MUFU.EX2 R115, R103 ;  /* 0x0000006700737308 */ /* 0x000fe20000000800 */
[----:B------:R1:W-:Y:S09]  /*5980*/  STS [R207+0x10000], R4 ;  /* 0x01000004cf007388 */ /* 0x0003f20000000800 */
[----:B------:R-:W-:Y:S01]  /*5990*/  MUFU.EX2 R184, R46 ;  /* 0x0000002e00b87308 */ /* 0x000fe20000000800 */
[----:B----4-:R-:W-:Y:S09]  /*59a0*/  F2FP.F16.F32.PACK_AB R7, R178, R179 ;  /* 0x000000b3b207723e */ /* 0x010ff200000000ff */
[----:B------:R-:W4:Y:S01]  /*59b0*/  MUFU.EX2 R183, R47 ;  /* 0x0000002f00b77308 */ /* 0x000f220000000800 */
[----:B-1----:R-:W-:Y:S09]  /*59c0*/  F2FP.F16.F32.PACK_AB R0, R188, R192 ;  /* 0x000000c0bc00723e */ /* 0x002ff200000000ff */
[----:B------:R-:W-:Y:S01]  /*59d0*/  MUFU.EX2 R162, R100 ;  /* 0x0000006400a27308 */ /* 0x000fe20000000800 */
[----:B------:R-:W-:Y:S01]  /*59e0*/  F2FP.F16.F32.PACK_AB R4, R201, R210 ;  /* 0x000000d2c904723e */ /* 0x000fe200000000ff */
[----:B------:R1:W-:Y:S04]  /*59f0*/  STS [R207+0x10400], R0 ;  /* 0x01040000cf007388 */ /* 0x0003e80000000800 */
[----:B------:R4:W-:Y:S04]  /*5a00*/  STS [R208+0x12000], R6 ;  /* 0x01200006d0007388 */ /* 0x0009e80000000800 */
[----:B------:R-:W-:Y:S01]  /*5a10*/  MUFU.EX2 R223, R52 ;  /* 0x0000003400df7308 */ /* 0x000fe20000000800 */
[----:B------:R4:W-:Y:S04]  /*5a20*/  STS [R208+0x12400], R5 ;  /* 0x01240005d0007388 */ /* 0x0009e80000000800 */
[----:B------:R4:W-:Y:S05]  /*5a30*/  STS [R207+0x12000], R4 ;  /* 0x01200004cf007388 */ /* 0x0009ea0000000800 */
[----:B------:R-:W2:Y:S10]  /*5a40*/  MUFU.EX2 R222, R53 ;  /* 0x0000003500de7308 */ /* 0x000eb40000000800 */
[----:B------:R-:W-:Y:S01]  /*5a50*/  MUFU.EX2 R114, R54 ;  /* 0x0000003600727308 */ /* 0x000fe20000000800 */
[----:B-1----:R-:W-:Y:S02]  /*5a60*/  F2FP.F16.F32.PACK_AB R0, R213, R214 ;  /* 0x000000d6d500723e */ /* 0x002fe400000000ff */
[----:B----4-:R-:W-:Y:S03]  /*5a70*/  F2FP.F16.F32.PACK_AB R6, R236, R237 ;  /* 0x000000edec06723e */ /* 0x010fe600000000ff */
[----:B------:R1:W-:Y:S04]  /*5a80*/  STS [R207+0x12400], R0 ;  /* 0x01240000cf007388 */ /* 0x0003e80000000800 */
[----:B------:R-:W-:Y:S01]  /*5a90*/  MUFU.EX2 R113, R55 ;  /* 0x0000003700717308 */ /* 0x000fe20000000800 */
[----:B------:R-:W-:Y:S02]  /*5aa0*/  F2FP.F16.F32.PACK_AB R5, R195, R196 ;  /* 0x000000c4c305723e */ /* 0x000fe400000000ff */
[----:B------:R-:W-:Y:S07]  /*5ab0*/  F2FP.F16.F32.PACK_AB R4, R70, R71 ;  /* 0x000000474604723e */ /* 0x000fee00000000ff */
[----:B------:R-:W4:Y:S01]  /*5ac0*/  MUFU.EX2 R163, R163 ;  /* 0x000000a300a37308 */ /* 0x000f220000000800 */
[----:B------:R4:W-:Y:S09]  /*5ad0*/  STS [R209+0x10000], R4 ;  /* 0x01000004d1007388 */ /* 0x0009f20000000800 */
[----:B------:R-:W-:Y:S01]  /*5ae0*/  MUFU.EX2 R108, R108 ;  /* 0x0000006c006c7308 */ /* 0x000fe20000000800 */
[----:B-1----:R-:W-:Y:S09]  /*5af0*/  F2FP.F16.F32.PACK_AB R0, R185, R186 ;  /* 0x000000bab900723e */ /* 0x002ff200000000ff */
[----:B------:R-:W-:Y:S01]  /*5b00*/  MUFU.EX2 R170, R56 ;  /* 0x0000003800aa7308 */ /* 0x000fe20000000800 */
[----:B------:R1:W-:Y:S09]  /*5b10*/  STS [R209+0x10400], R0 ;  /* 0x01040000d1007388 */ /* 0x0003f20000000800 */
[----:B------:R-:W2:Y:S01]  /*5b20*/  MUFU.EX2 R169, R57 ;  /* 0x0000003900a97308 */ /* 0x000ea20000000800 */
[----:B----4-:R-:W-:Y:S05]  /*5b30*/  F2FP.F16.F32.PACK_AB R4, R68, R69 ;  /* 0x000000454404723e */ /* 0x010fea00000000ff */
[----:B------:R4:W-:Y:S04]  /*5b40*/  STS [R206+0x10000], R4 ;  /* 0x01000004ce007388 */ /* 0x0009e80000000800 */
[----:B------:R-:W-:Y:S10]  /*5b50*/  MUFU.EX2 R173, R58 ;  /* 0x0000003a00ad7308 */ /* 0x000ff40000000800 */
[----:B------:R-:W2:Y:S01]  /*5b60*/  MUFU.EX2 R172, R59 ;  /* 0x0000003b00ac7308 */ /* 0x000ea20000000800 */
[----:B-1----:R-:W-:Y:S05]  /*5b70*/  F2FP.F16.F32.PACK_AB R0, R176, R177 ;  /* 0x000000b1b000723e */ /* 0x002fea00000000ff */
[----:B------:R1:W-:Y:S01]  /*5b80*/  STS [R206+0x10400], R0 ;  /* 0x01040000ce007388 */ /* 0x0003e20000000800 */
[----:B----4-:R-:W-:Y:S05]  /*5b90*/  F2FP.F16.F32.PACK_AB R4, R193, R194 ;  /* 0x000000c2c104723e */ /* 0x010fea00000000ff */
[----:B------:R4:W-:Y:S01]  /*5ba0*/  STS [R209+0x12000], R4 ;  /* 0x01200004d1007388 */ /* 0x0009e20000000800 */
[----:B-1----:R-:W-:Y:S05]  /*5bb0*/  F2FP.F16.F32.PACK_AB R0, R197, R199 ;  /* 0x000000c7c500723e */ /* 0x002fea00000000ff */
[----:B------:R1:W-:Y:S04]  /*5bc0*/  STS [R209+0x12400], R0 ;  /* 0x01240000d1007388 */ /* 0x0003e80000000800 */
[----:B------:R2:W-:Y:S01]  /*5bd0*/  STS [R206+0x12400], R5 ;  /* 0x01240005ce007388 */ /* 0x0005e20000000800 */
[----:B----4-:R-:W-:Y:S05]  /*5be0*/  F2FP.F16.F32.PACK_AB R4, R190, R191 ;  /* 0x000000bfbe04723e */ /* 0x010fea00000000ff */
[----:B------:R4:W-:Y:S01]  /*5bf0*/  STS [R206+0x12000], R4 ;  /* 0x01200004ce007388 */ /* 0x0009e20000000800 */
[----:B-1----:R-:W-:Y:S02]  /*5c00*/  F2FP.F16.F32.PACK_AB R0, R174, R175 ;  /* 0x000000afae00723e */ /* 0x002fe400000000ff */
[----:B--2---:R-:W-:Y:S03]  /*5c10*/  F2FP.F16.F32.PACK_AB R5, R167, R168 ;  /* 0x000000a8a705723e */ /* 0x004fe600000000ff */
[----:B------:R1:W-:Y:S01]  /*5c20*/  STS [R203+0x10400], R0 ;  /* 0x01040000cb007388 */ /* 0x0003e20000000800 */
[----:B----4-:R-:W-:Y:S05]  /*5c30*/  F2FP.F16.F32.PACK_AB R4, R2, R3 ;  /* 0x000000030204723e */ /* 0x010fea00000000ff */
[----:B------:R2:W-:Y:S04]  /*5c40*/  STS [R203+0x10000], R4 ;  /* 0x01000004cb007388 */ /* 0x0005e80000000800 */
[----:B------:R4:W-:Y:S04]  /*5c50*/  STS [R202+0x10000], R6 ;  /* 0x01000006ca007388 */ /* 0x0009e80000000800 */
[----:B------:R3:W-:Y:S01]  /*5c60*/  STS [R202+0x10400], R5 ;  /* 0x01040005ca007388 */ /* 0x0007e20000000800 */
[----:B-1----:R-:W-:Y:S05]  /*5c70*/  F2FP.F16.F32.PACK_AB R0, R187, R189 ;  /* 0x000000bdbb00723e */ /* 0x002fea00000000ff */
[----:B------:R1:W-:Y:S01]  /*5c80*/  STS [R203+0x12400], R0 ;  /* 0x01240000cb007388 */ /* 0x0003e20000000800 */
[----:B--2---:R-:W-:Y:S02]  /*5c90*/  F2FP.F16.F32.PACK_AB R4, R181, R182 ;  /* 0x000000b6b504723e */ /* 0x004fe400000000ff */
[----:B----4-:R-:W-:Y:S03]  /*5ca0*/  F2FP.F16.F32.PACK_AB R6, R183, R184 ;  /* 0x000000b8b706723e */ /* 0x010fe600000000ff */
[----:B------:R2:W-:Y:S01]  /*5cb0*/  STS [R203+0x12000], R4 ;  /* 0x01200004cb007388 */ /* 0x0005e20000000800 */
[----:B---3--:R-:W-:Y:S03]  /*5cc0*/  F2FP.F16.F32.PACK_AB R5, R222, R223 ;  /* 0x000000dfde05723e */ /* 0x008fe600000000ff */
[----:B------:R3:W-:Y:S04]  /*5cd0*/  STS [R202+0x12000], R7 ;  /* 0x01200007ca007388 */ /* 0x0007e80000000800 */
[----:B------:R4:W-:Y:S04]  /*5ce0*/  STS [R202+0x12400], R6 ;  /* 0x01240006ca007388 */ /* 0x0009e80000000800 */
[----:B------:R4:W-:Y:S01]  /*5cf0*/  STS [R205+0x10000], R5 ;  /* 0x01000005cd007388 */ /* 0x0009e20000000800 */
[----:B-1----:R-:W-:Y:S02]  /*5d00*/  F2FP.F16.F32.PACK_AB R0, R163, R217 ;  /* 0x000000d9a300723e */ /* 0x002fe400000000ff */
[----:B--2---:R-:W-:Y:S02]  /*5d10*/  F2FP.F16.F32.PACK_AB R4, R113, R114 ;  /* 0x000000727104723e */ /* 0x004fe400000000ff */
[----:B---3--:R-:W-:Y:S03]  /*5d20*/  F2FP.F16.F32.PACK_AB R7, R169, R170 ;  /* 0x000000aaa907723e */ /* 0x008fe600000000ff */
[----:B------:R1:W-:Y:S01]  /*5d30*/  STS [R205+0x10400], R4 ;  /* 0x01040004cd007388 */ /* 0x0003e20000000800 */
[----:B----4-:R-:W-:Y:S03]  /*5d40*/  F2FP.F16.F32.PACK_AB R6, R172, R173 ;  /* 0x000000adac06723e */ /* 0x010fe600000000ff */
[----:B------:R2:W-:Y:S01]  /*5d50*/  STS [R204+0x10000], R0 ;  /* 0x01000000cc007388 */ /* 0x0005e20000000800 */
[----:B------:R-:W-:Y:S05]  /*5d60*/  F2FP.F16.F32.PACK_AB R5, R108, R112 ;  /* 0x000000706c05723e */ /* 0x000fea00000000ff */
[----:B------:R-:W-:Y:S04]  /*5d70*/  STS [R204+0x10400], R5 ;  /* 0x01040005cc007388 */ /* 0x000fe80000000800 */
[----:B------:R-:W-:Y:S04]  /*5d80*/  STS [R205+0x12000], R7 ;  /* 0x01200007cd007388 */ /* 0x000fe80000000800 */
[----:B------:R-:W-:Y:S01]  /*5d90*/  STS [R205+0x12400], R6 ;  /* 0x01240006cd007388 */ /* 0x000fe20000000800 */
[----:B-1----:R-:W-:Y:S02]  /*5da0*/  F2FP.F16.F32.PACK_AB R4, R115, R166 ;  /* 0x000000a67304723e */ /* 0x002fe400000000ff */
[----:B--2---:R-:W-:Y:S03]  /*5db0*/  F2FP.F16.F32.PACK_AB R0, R162, R171 ;  /* 0x000000aba200723e */ /* 0x004fe600000000ff */
[----:B------:R-:W-:Y:S04]  /*5dc0*/  STS [R204+0x12000], R4 ;  /* 0x01200004cc007388 */ /* 0x000fe80000000800 */
        /* <DEDUP_REMOVED lines=36> */
[----:B------:R-:W-:Y:S01]  /*6010*/  FMUL.FTZ R5, R71, R5 ;  /* 0x0000000547057220 */ /* 0x000fe20000410000 */
[-C--:B------:R-:W-:Y:S05]  /*6020*/  HMMA.16816.F32 R44, R104, R142.reuse, R44 ;  /* 0x0000008e682c723c */ /* 0x080fea000000182c */
[C---:B------:R-:W-:Y:S01]  /*6030*/  FADD.FTZ R21, -R164.reuse, R21 ;  /* 0x00000015a4157221 */ /* 0x040fe20000010100 */
        /* <DEDUP_REMOVED lines=9> */
[----:B------:R-:W-:Y:S02]  /*60d0*/  FADD.FTZ R20, -R164, R48 ;  /* 0x00000030a4147221 */ /* 0x000fe40000010100 */
[----:B------:R-:W-:Y:S01]  /*60e0*/  FMUL.FTZ R101, R75, R4 ;  /* 0x000000044b657220 */ /* 0x000fe20000410000 */
[----:B------:R-:W-:Y:S01]  /*60f0*/  FMUL.FTZ R100, R70, R21 ;  /* 0x0000001546647220 */ /* 0x000fe20000410000 */
[----:B------:R1:W5:Y:S02]  /*6100*/  LDL.LU R75, [R1+0x7c] ;  /* 0x00007c00014b7983 */ /* 0x0003640000300800 */
[----:B------:R-:W-:Y:S01]  /*6110*/  FADD.FTZ R4, -R164, R16 ;  /* 0x00000010a4047221 */ /* 0x000fe20000010100 */
[----:B------:R-:W-:Y:S01]  /*6120*/  F2FP.F16.F32.PACK_AB R0, R0, R101 ;  /* 0x000000650000723e */ /* 0x000fe200000000ff */
[----:B------:R1:W5:Y:S01]  /*6130*/  LDL.LU R74, [R1+0x78] ;  /* 0x00007800014a7983 */ /* 0x0003620000300800 */
[----:B------:R-:W-:Y:S01]  /*6140*/  FADD.FTZ R16, -R164, R17 ;  /* 0x00000011a4107221 */ /* 0x000fe20000010100 */
[----:B------:R-:W-:Y:S01]  /*6150*/  FMUL.FTZ R4, R73, R4 ;  /* 0x0000000449047220 */ /* 0x000fe20000410000 */
[----:B------:R-:W-:Y:S01]  /*6160*/  FMUL.FTZ R101, R69, R32 ;  /* 0x0000002045657220 */ /* 0x000fe20000410000 */
[----:B------:R1:W5:Y:S01]  /*6170*/  LDL.LU R73, [R1+0x74] ;  /* 0x0000740001497983 */ /* 0x0003620000300800 */
[----:B------:R-:W-:Y:S01]  /*6180*/  FMUL.FTZ R16, R72, R16 ;  /* 0x0000001048107220 */ /* 0x000fe20000410000 */
[C---:B------:R-:W-:Y:S01]  /*6190*/  FADD.FTZ R21, -R164.reuse, R33 ;  /* 0x00000021a4157221 */ /* 0x040fe20000010100 */
[----:B------:R-:W-:Y:S01]  /*61a0*/  FADD.FTZ R17, -R164, R36 ;  /* 0x00000024a4117221 */ /* 0x000fe20000010100 */
[----:B------:R1:W5:Y:S01]  /*61b0*/  LDL.LU R72, [R1+0x70] ;  /* 0x0000700001487983 */ /* 0x0003620000300800 */
[----:B------:R-:W-:Y:S01]  /*61c0*/  F2FP.F16.F32.PACK_AB R100, R100, R5 ;  /* 0x000000056464723e */ /* 0x000fe200000000ff */
[----:B------:R-:W-:Y:S01]  /*61d0*/  FMUL.FTZ R21, R68, R21 ;  /* 0x0000001544157220 */ /* 0x000fe20000410000 */
[----:B------:R-:W-:Y:S01]  /*61e0*/  FMUL.FTZ R17, R3, R17 ;  /* 0x0000001103117220 */ /* 0x000fe20000410000 */
[----:B------:R1:W5:Y:S01]  /*61f0*/  LDL.LU R71, [R1+0x6c] ;  /* 0x00006c0001477983 */ /* 0x0003620000300800 */
[----:B------:R-:W-:Y:S01]  /*6200*/  F2FP.F16.F32.PACK_AB R16, R16, R4 ;  /* 0x000000041010723e */ /* 0x000fe200000000ff */
[C---:B------:R-:W-:Y:S01]  /*6210*/  FADD.FTZ R36, -R164.reuse, R49 ;  /* 0x00000031a4247221 */ /* 0x040fe20000010100 */
[C---:B------:R-:W-:Y:S01]  /*6220*/  FADD.FTZ R4, -R164.reuse, R52 ;  /* 0x00000034a4047221 */ /* 0x040fe20000010100 */
[----:B------:R1:W5:Y:S01]  /*6230*/  LDL.LU R70, [R1+0x68] ;  /* 0x0000680001467983 */ /* 0x0003620000300800 */
[C---:B------:R-:W-:Y:S01]  /*6240*/  FADD.FTZ R33, -R164.reuse, R53 ;  /* 0x00000035a4217221 */ /* 0x040fe20000010100 */
[C---:B------:R-:W-:Y:S01]  /*6250*/  FADD.FTZ R5, -R164.reuse, R64 ;  /* 0x00000040a4057221 */ /* 0x040fe20000010100 */
[----:B------:R-:W-:Y:S01]  /*6260*/  FADD.FTZ R32, -R164, R65 ;  /* 0x00000041a4207221 */ /* 0x000fe20000010100 */
[----:B------:R1:W5:Y:S01]  /*6270*/  LDL.LU R69, [R1+0x64] ;  /* 0x0000640001457983 */ /* 0x0003620000300800 */
[----:B------:R-:W-:Y:S01]  /*6280*/  FMUL.FTZ R20, R237, R20 ;  /* 0x00000014ed147220 */ /* 0x000fe20000410000 */
[----:B------:R-:W-:Y:S01]  /*6290*/  FMUL.FTZ R36, R236, R36 ;  /* 0x00000024ec247220 */ /* 0x000fe20000410000 */
[----:B------:R-:W-:Y:S01]  /*62a0*/  FMUL.FTZ R4, R223, R4 ;  /* 0x00000004df047220 */ /* 0x000fe20000410000 */
[----:B------:R1:W5:Y:S01]  /*62b0*/  LDL.LU R68, [R1+0x60] ;  /* 0x0000600001447983 */ /* 0x0003620000300800 */
[----:B------:R-:W-:Y:S01]  /*62c0*/  FMUL.FTZ R33, R222, R33 ;  /* 0x00000021de217220 */ /* 0x000fe20000410000 */
[----:B------:R-:W-:Y:S01]  /*62d0*/  FMUL.FTZ R5, R217, R5 ;  /* 0x00000005d9057220 */ /* 0x000fe20000410000 */
[----:B------:R-:W-:Y:S01]  /*62e0*/  FMUL.FTZ R32, R163, R32 ;  /* 0x00000020a3207220 */ /* 0x000fe20000410000 */
[----:B------:R1:W5:Y:S01]  /*62f0*/  LDL.LU R3, [R1+0x5c] ;  /* 0x00005c0001037983 */ /* 0x0003620000300800 */
[----:B------:R-:W-:Y:S02]  /*6300*/  F2FP.F16.F32.PACK_AB R48, R21, R101 ;  /* 0x000000651530723e */ /* 0x000fe400000000ff */
[----:B------:R-:W-:Y:S01]  /*6310*/  F2FP.F16.F32.PACK_AB R37, R37, R17 ;  /* 0x000000112525723e */ /* 0x000fe200000000ff */
[----:B------:R1:W5:Y:S01]  /*6320*/  LDL.LU R2, [R1+0x58] ;  /* 0x0000580001027983 */ /* 0x0003620000300800 */
[----:B------:R-:W-:Y:S02]  /*6330*/  F2FP.F16.F32.PACK_AB R36, R36, R20 ;  /* 0x000000142424723e */ /* 0x000fe400000000ff */
[----:B------:R-:W-:Y:S01]  /*6340*/  F2FP.F16.F32.PACK_AB R33, R33, R4 ;  /* 0x000000042121723e */ /* 0x000fe200000000ff */
[----:B------:R1:W5:Y:S01]  /*6350*/  LDL.64 R102, [R1+0x10] ;  /* 0x0000100001667983 */ /* 0x0003620000100a00 */
[----:B------:R-:W-:Y:S01]  /*6360*/  F2FP.F16.F32.PACK_AB R32, R32, R5 ;  /* 0x000000052020723e */ /* 0x000fe200000000ff */
[----:B------:R-:W-:Y:S06]  /*6370*/  @!P1 BRA `(.L_x_118) ;  /* 0x00000000008c9947 */ /* 0x000fec0003800000 */
[----:B------:R-:W2:Y:S01]  /*6380*/  LDL.LU R49, [R1+0xc] ;  /* 0x00000c0001317983 */ /* 0x000ea20000300800 */
[----:B------:R-:W3:Y:S01]  /*6390*/  LDC R20, c[0x0][0x240] ;  /* 0x00009000ff147b82 */ /* 0x000ee20000000800 */
[----:B-----5:R-:W-:Y:S01]  /*63a0*/  ISETP.GE.AND P2, PT, R102, UR36, PT ;  /* 0x0000002466007c0c */ /* 0x020fe2000bf46270 */
[----:B------:R-:W-:Y:S04]  /*63b0*/  ULOP3.LUT UR11, UR7, 0x1, URZ, 0xc0, !UPT ;  /* 0x00000001070b7892 */ /* 0x000fe8000f8ec03f */
[----:B------:R-:W-:Y:S04]  /*63c0*/  UISETP.NE.U32.AND UP0, UPT, UR11, 0x1, UPT ;  /* 0x000000010b00788c */ /* 0x000fe8000bf05070 */
[----:B------:R-:W-:Y:S04]  /*63d0*/  USEL UR11, UR61, 0x2000, !UP0 ;  /* 0x000020003d0b7887 */ /* 0x000fe8000c000000 */
[----:B------:R-:W4:Y:S02]  /*63e0*/  @!P2 LDC R17, c[0x0][0x244] ;  /* 0x00009100ff11ab82 */ /* 0x000f240000000800 */
[----:B------:R-:W-:Y:S01]  /*63f0*/  VIADD R165, R165, UR11 ;  /* 0x0000000ba5a57c36 */ /* 0x000fe20008000000 */
[----:B------:R-:W-:Y:S04]  /*6400*/  IADD3 R148, R148, UR11, RZ ;  /* 0x0000000b94947c10 */ /* 0x000fe8000fffe0ff */
[----:B------:R1:W-:Y:S04]  /*6410*/  @P2 STS [R165], RZ ;  /* 0x000000ffa5002388 */ /* 0x0003e80000000800 */
[----:B------:R1:W-:Y:S04]  /*6420*/  @P2 STS [R165+0x4], RZ ;  /* 0x000004ffa5002388 */ /* 0x0003e80000000800 */
[----:B------:R1:W-:Y:S04]  /*6430*/  @P2 STS [R165+0x8], RZ ;  /* 0x000008ffa5002388 */ /* 0x0003e80000000800 */
[----:B------:R1:W-:Y:S01]  /*6440*/  @P2 STS [R165+0xc], RZ ;  /* 0x00000cffa5002388 */ /* 0x0003e20000000800 */
[----:B--2---:R-:W-:Y:S02]  /*6450*/  VIADD R49, R49, UR11 ;  /* 0x0000000b31317c36 */ /* 0x004fe40008000000 */
[----:B---3--:R-:W-:Y:S03]  /*6460*/  IMAD.U32 R4, R20, -0x80, RZ ;  /* 0xffffff8014047824 */ /* 0x008fe600078e00ff */
[----:B------:R1:W-:Y:S02]  /*6470*/  STL [R1+0xc], R49 ;  /* 0x00000c3101007387 */ /* 0x0003e40000100800 */
        /* <DEDUP_REMOVED lines=9> */
[----:B----4-:R-:W-:Y:S03]  /*6510*/  @!P2 LEA.HI.X R5, R20, R221, R17, 0x7, P0 ;  /* 0x000000dd1405a211 */ /* 0x010fe600000f3c11 */
        /* <DEDUP_REMOVED lines=9> */
.L_x_118:
[----:B-1----:R-:W2:Y:S01]  /*65b0*/  LDL R49, [R1+0x38] ;  /* 0x0000380001317983 */ /* 0x002ea20000100800 */
[C---:B-----5:R-:W-:Y:S01]  /*65c0*/  FADD.FTZ R15, -R109.reuse, R15 ;  /* 0x0000000f6d0f7221 */ /* 0x060fe20000010100 */
[----:B------:R-:W-:Y:S01]  /*65d0*/  FADD.FTZ R25, -R110, R25 ;  /* 0x000000196e197221 */ /* 0x000fe20000010100 */
[----:B------:R-:W-:Y:S01]  /*65e0*/  FADD.FTZ R27, -R109, R27 ;  /* 0x0000001b6d1b7221 */ /* 0x000fe20000010100 */
[----:B------:R1:W-:Y:S01]  /*65f0*/  STS [R208+0x8000], R0 ;  /* 0x00800000d0007388 */ /* 0x0003e20000000800 */
[----:B------:R-:W-:Y:S01]  /*6600*/  FMUL.FTZ R6, R200, R6 ;  /* 0x00000006c8067220 */ /* 0x000fe20000410000 */
[----:B------:R-:W-:Y:S01]  /*6610*/  FMUL.FTZ R4, R198, R7 ;  /* 0x00000007c6047220 */ /* 0x000fe20000410000 */
[C---:B------:R-:W-:Y:S01]  /*6620*/  FADD.FTZ R19, -R111.reuse, R19 ;  /* 0x000000136f137221 */ /* 0x040fe20000010100 */
[----:B------:R-:W-:Y:S01]  /*6630*/  FADD.FTZ R18, -R111, R18 ;  /* 0x000000126f127221 */ /* 0x000fe20000010100 */
[C---:B------:R-:W-:Y:S01]  /*6640*/  FADD.FTZ R12, -R110.reuse, R12 ;  /* 0x0000000c6e0c7221 */ /* 0x040fe20000010100 */
[----:B------:R-:W-:Y:S01]  /*6650*/  FADD.FTZ R13, -R110, R13 ;  /* 0x0000000d6e0d7221 */ /* 0x000fe20000010100 */
[----:B------:R-:W-:Y:S01]  /*6660*/  F2FP.F16.F32.PACK_AB R4, R4, R6 ;  /* 0x000000060404723e */ /* 0x000fe200000000ff */
[----:B------:R-:W-:Y:S01]  /*6670*/  FMUL.FTZ R18, R192, R18 ;  /* 0x00000012c0127220 */ /* 0x000fe20000410000 */
[----:B------:R-:W-:Y:S01]  /*6680*/  FMUL.FTZ R12, R210, R12 ;  /* 0x0000000cd20c7220 */ /* 0x000fe20000410000 */
[----:B------:R-:W-:Y:S01]  /*6690*/  FMUL.FTZ R13, R201, R13 ;  /* 0x0000000dc90d7220 */ /* 0x000fe20000410000 */
[C---:B------:R-:W-:Y:S01]  /*66a0*/  FADD.FTZ R14, -R109.reuse, R14 ;  /* 0x0000000e6d0e7221 */ /* 0x040fe20000010100 */
[----:B------:R3:W-:Y:S01]  /*66b0*/  STS [R208+0x8400], R4 ;  /* 0x00840004d0007388 */ /* 0x0007e20000000800 */
[C---:B------:R-:W-:Y:S01]  /*66c0*/  FADD.FTZ R8, -R110.reuse, R8 ;  /* 0x000000086e087221 */ /* 0x040fe20000010100 */
[----:B------:R-:W-:Y:S01]  /*66d0*/  FADD.FTZ R9, -R110, R9 ;  /* 0x000000096e097221 */ /* 0x000fe20000010100 */
[----:B------:R-:W-:Y:S01]  /*66e0*/  FADD.FTZ R10, -R109, R10 ;  /* 0x0000000a6d0a7221 */ /* 0x000fe20000010100 */
[----:B------:R-:W-:Y:S01]  /*66f0*/  STS [R207+0x8000], R16 ;  /* 0x00800010cf007388 */ /* 0x000fe20000000800 */
[----:B------:R-:W-:Y:S01]  /*6700*/  FMUL.FTZ R8, R212, R8 ;  /* 0x00000008d4087220 */ /* 0x000fe20000410000 */
[----:B------:R-:W-:Y:S01]  /*6710*/  FMUL.FTZ R9, R211, R9 ;  /* 0x00000009d3097220 */ /* 0x000fe20000410000 */
[----:B------:R-:W-:Y:S01]  /*6720*/  FMUL.FTZ R10, R216, R10 ;  /* 0x0000000ad80a7220 */ /* 0x000fe20000410000 */
[C---:B------:R-:W-:Y:S01]  /*6730*/  FADD.FTZ R22, -R111.reuse, R22 ;  /* 0x000000166f167221 */ /* 0x040fe20000010100 */
[C---:B------:R-:W-:Y:S01]  /*6740*/  FADD.FTZ R23, -R111.reuse, R23 ;  /* 0x000000176f177221 */ /* 0x040fe20000010100 */
[----:B------:R-:W-:Y:S01]  /*6750*/  FMUL.FTZ R14, R214, R14 ;  /* 0x0000000ed60e7220 */ /* 0x000fe20000410000 */
[----:B------:R-:W-:Y:S01]  /*6760*/  FADD.FTZ R34, -R111, R34 ;  /* 0x000000226f227221 */ /* 0x000fe20000010100 */
[----:B------:R-:W-:Y:S01]  /*6770*/  FMUL.FTZ R22, R186, R22 ;  /* 0x00000016ba167220 */ /* 0x000fe20000410000 */
[----:B-1----:R-:W-:Y:S01]  /*6780*/  FMUL.FTZ R0, R188, R19 ;  /* 0x00000013bc007220 */ /* 0x002fe20000410000 */
[----:B------:R-:W-:Y:S01]  /*6790*/  F2FP.F16.F32.PACK_AB R19, R13, R12 ;  /* 0x0000000c0d13723e */ /* 0x000fe200000000ff */
[----:B------:R-:W-:Y:S01]  /*67a0*/  FADD.FTZ R12, -R110, R57 ;  /* 0x000000396e0c7221 */ /* 0x000fe20000010100 */
[----:B------:R-:W-:Y:S01]  /*67b0*/  FMUL.FTZ R23, R185, R23 ;  /* 0x00000017b9177220 */ /* 0x000fe20000410000 */
[----:B------:R-:W-:Y:S01]  /*67c0*/  FADD.FTZ R35, -R111, R35 ;  /* 0x000000236f237221 */ /* 0x000fe20000010100 */
[----:B------:R-:W-:Y:S01]  /*67d0*/  F2FP.F16.F32.PACK_AB R0, R0, R18 ;  /* 0x000000120000723e */ /* 0x000fe200000000ff */
[----:B------:R-:W-:Y:S01]  /*67e0*/  FMUL.FTZ R18, R193, R25 ;  /* 0x00000019c1127220 */ /* 0x000fe20000410000 */
[----:B------:R-:W-:Y:S01]  /*67f0*/  FMUL.FTZ R12, R169, R12 ;  /* 0x0000000ca90c7220 */ /* 0x000fe20000410000 */
[----:B------:R-:W-:Y:S01]  /*6800*/  F2FP.F16.F32.PACK_AB R23, R23, R22 ;  /* 0x000000161717723e */ /* 0x000fe200000000ff */
[----:B------:R-:W-:Y:S01]  /*6810*/  FMUL.FTZ R34, R177, R34 ;  /* 0x00000022b1227220 */ /* 0x000fe20000410000 */
[----:B------:R1:W-:Y:S01]  /*6820*/  STS [R207+0x8400], R0 ;  /* 0x00840000cf007388 */ /* 0x0003e20000000800 */
[C---:B------:R-:W-:Y:S01]  /*6830*/  FADD.FTZ R17, -R111.reuse, R54 ;  /* 0x000000366f117221 */ /* 0x040fe20000010100 */
[----:B---3--:R-:W-:Y:S01]  /*6840*/  FADD.FTZ R4, -R110, R56 ;  /* 0x000000386e047221 */ /* 0x008fe20000010100 */
[C---:B------:R-:W-:Y:S01]  /*6850*/  FADD.FTZ R7, -R111.reuse, R55 ;  /* 0x000000376f077221 */ /* 0x040fe20000010100 */
[C---:B------:R-:W-:Y:S01]  /*6860*/  FADD.FTZ R6, -R111.reuse, R66 ;  /* 0x000000426f067221 */ /* 0x040fe20000010100 */
[----:B------:R-:W-:Y:S01]  /*6870*/  FADD.FTZ R5, -R111, R67 ;  /* 0x000000436f057221 */ /* 0x000fe20000010100 */
[----:B------:R-:W-:Y:S01]  /*6880*/  FMUL.FTZ R4, R170, R4 ;  /* 0x00000004aa047220 */ /* 0x000fe20000410000 */
[----:B------:R-:W-:Y:S01]  /*6890*/  FMUL.FTZ R22, R176, R35 ;  /* 0x00000023b0167220 */ /* 0x000fe20000410000 */
[----:B------:R-:W-:Y:S01]  /*68a0*/  FADD.FTZ R24, -R110, R24 ;  /* 0x000000186e187221 */ /* 0x000fe20000010100 */
[C---:B------:R-:W-:Y:S01]  /*68b0*/  FADD.FTZ R26, -R109.reuse, R26 ;  /* 0x0000001a6d1a7221 */ /* 0x040fe20000010100 */
[----:B------:R-:W-:Y:S01]  /*68c0*/  FMUL.FTZ R17, R114, R17 ;  /* 0x0000001172117220 */ /* 0x000fe20000410000 */
[----:B------:R-:W-:Y:S01]  /*68d0*/  F2FP.F16.F32.PACK_AB R12, R12, R4 ;  /* 0x000000040c0c723e */ /* 0x000fe200000000ff */
[----:B------:R-:W-:Y:S01]  /*68e0*/  FADD.FTZ R4, -R109, R11 ;  /* 0x0000000b6d047221 */ /* 0x000fe20000010100 */
[----:B------:R-:W-:Y:S01]  /*68f0*/  FMUL.FTZ R7, R113, R7 ;  /* 0x0000000771077220 */ /* 0x000fe20000410000 */
[----:B------:R-:W-:Y:S01]  /*6900*/  FMUL.FTZ R6, R112, R6 ;  /* 0x0000000670067220 */ /* 0x000fe20000410000 */
[----:B------:R-:W-:Y:S01]  /*6910*/  FMUL.FTZ R5, R108, R5 ;  /* 0x000000056c057220 */ /* 0x000fe20000410000 */
[----:B------:R-:W-:Y:S01]  /*6920*/  FMUL.FTZ R4, R215, R4 ;  /* 0x00000004d7047220 */ /* 0x000fe20000410000 */
[----:B------:R-:W-:Y:S01]  /*6930*/  FMUL.FTZ R24, R194, R24 ;  /* 0x00000018c2187220 */ /* 0x000fe20000410000 */
[----:B------:R-:W-:Y:S01]  /*6940*/  FMUL.FTZ R26, R199, R26 ;  /* 0x0000001ac71a7220 */ /* 0x000fe20000410000 */
[C---:B------:R-:W-:Y:S01]  /*6950*/  FADD.FTZ R28, -R110.reuse, R28 ;  /* 0x0000001c6e1c7221 */ /* 0x040fe20000010100 */
[----:B------:R-:W-:Y:S01]  /*6960*/  FADD.FTZ R29, -R110, R29 ;  /* 0x0000001d6e1d7221 */ /* 0x000fe20000010100 */
[----:B------:R-:W-:Y:S01]  /*6970*/  F2FP.F16.F32.PACK_AB R10, R4, R10 ;  /* 0x0000000a040a723e */ /* 0x000fe200000000ff */
[----:B------:R-:W-:Y:S01]  /*6980*/  FADD.FTZ R30, -R109, R30 ;  /* 0x0000001e6d1e7221 */ /* 0x000fe20000010100 */
[----:B------:R-:W-:Y:S01]  /*6990*/  F2FP.F16.F32.PACK_AB R22, R22, R34 ;  /* 0x000000221616723e */ /* 0x000fe200000000ff */
[----:B------:R-:W-:Y:S01]  /*69a0*/  FMUL.FTZ R28, R191, R28 ;  /* 0x0000001cbf1c7220 */ /* 0x000fe20000410000 */
        /* <DEDUP_REMOVED lines=11> */
[----:B------:R-:W-:Y:S01]  /*6a60*/  FMUL.FTZ R30, R196, R30 ;  /* 0x0000001ec41e7220 */ /* 0x000fe20000410000 */
[----:B------:R-:W-:Y:S01]  /*6a70*/  F2FP.F16.F32.PACK_AB R8, R8, R26 ;  /* 0x0000001a0808723e */ /* 0x000fe200000000ff */
[----:B------:R-:W-:Y:S01]  /*6a80*/  STS [R207+0xa400], R9 ;  /* 0x00a40009cf007388 */ /* 0x000fe20000000800 */
[----:B------:R-:W-:Y:S01]  /*6a90*/  FADD.FTZ R31, -R109, R31 ;  /* 0x0000001f6d1f7221 */ /* 0x000fe20000010100 */
[----:B------:R-:W-:Y:S01]  /*6aa0*/  F2FP.F16.F32.PACK_AB R17, R17, R28 ;  /* 0x0000001c1111723e */ /* 0x000fe200000000ff */
[C---:B------:R-:W-:Y:S01]  /*6ab0*/  FADD.FTZ R40, -R110.reuse, R40 ;  /* 0x000000286e287221 */ /* 0x040fe20000010100 */
[----:B------:R-:W-:Y:S01]  /*6ac0*/  STS [R209+0x8000], R100 ;  /* 0x00800064d1007388 */ /* 0x000fe20000000800 */
[----:B------:R-:W-:Y:S01]  /*6ad0*/  FMUL.FTZ R6, R195, R31 ;  /* 0x0000001fc3067220 */ /* 0x000fe20000410000 */
[----:B------:R-:W-:Y:S01]  /*6ae0*/  FADD.FTZ R41, -R110, R41 ;  /* 0x000000296e297221 */ /* 0x000fe20000010100 */
        /* <DEDUP_REMOVED lines=12> */
[----:B------:R-:W-:Y:S01]  /*6bb0*/  FADD.FTZ R42, -R109, R42 ;  /* 0x0000002a6d2a7221 */ /* 0x000fe20000010100 */
[----:B------:R-:W-:Y:S01]  /*6bc0*/  STS [R209+0xa000], R18 ;  /* 0x00a00012d1007388 */ /* 0x000fe20000000800 */
[----:B------:R-:W-:Y:S01]  /*6bd0*/  FMUL.FTZ R50, R168, R50 ;  /* 0x00000032a8327220 */ /* 0x000fe20000410000 */
[----:B------:R-:W-:Y:S01]  /*6be0*/  FMUL.FTZ R51, R167, R51 ;  /* 0x00000033a7337220 */ /* 0x000fe20000410000 */
[----:B------:R-:W-:Y:S01]  /*6bf0*/  FADD.FTZ R43, -R109, R43 ;  /* 0x0000002b6d2b7221 */ /* 0x000fe20000010100 */
        /* <DEDUP_REMOVED lines=8> */
[----:B------:R-:W-:Y:S01]  /*6c80*/  STS [R206+0xa400], R6 ;  /* 0x00a40006ce007388 */ /* 0x000fe20000000800 */
[----:B------:R-:W-:Y:S01]  /*6c90*/  FADD.FTZ R47, -R109, R47 ;  /* 0x0000002f6d2f7221 */ /* 0x000fe20000010100 */
[----:B------:R-:W-:Y:S01]  /*6ca0*/  F2FP.F16.F32.PACK_AB R50, R51, R50 ;  /* 0x000000323332723e */ /* 0x000fe200000000ff */
[----:B------:R-:W-:Y:S01]  /*6cb0*/  FMUL.FTZ R44, R179, R44 ;  /* 0x0000002cb32c7220 */ /* 0x000fe20000410000 */
[----:B------:R-:W-:Y:S01]  /*6cc0*/  STS [R203+0x8000], R37 ;  /* 0x00800025cb007388 */ /* 0x000fe20000000800 */
[----:B------:R-:W-:Y:S01]  /*6cd0*/  FMUL.FTZ R13, R178, R45 ;  /* 0x0000002db20d7220 */ /* 0x000fe20000410000 */
[----:B------:R-:W-:Y:S01]  /*6ce0*/  FMUL.FTZ R46, R184, R46 ;  /* 0x0000002eb82e7220 */ /* 0x000fe20000410000 */
[----:B------:R-:W-:Y:S01]  /*6cf0*/  FMUL.FTZ R4, R183, R47 ;  /* 0x0000002fb7047220 */ /* 0x000fe20000410000 */
[----:B------:R-:W-:Y:S01]  /*6d00*/  STS [R203+0x8400], R38 ;  /* 0x00840026cb007388 */ /* 0x000fe20000000800 */
[----:B------:R-:W-:Y:S01]  /*6d10*/  F2FP.F16.F32.PACK_AB R16, R16, R40 ;  /* 0x000000281010723e */ /* 0x000fe200000000ff */
[----:B------:R-:W-:Y:S01]  /*6d20*/  FADD.FTZ R58, -R109, R58 ;  /* 0x0000003a6d3a7221 */ /* 0x000fe20000010100 */
        /* <DEDUP_REMOVED lines=24> */
[----:B------:R-:W-:Y:S02]  /*6eb0*/  MOV R52, R225 ;  /* 0x000000e100347202 */ /* 0x000fe40000000f00 */
[----:B------:R-:W-:Y:S01]  /*6ec0*/  MOV R53, R224 ;  /* 0x000000e000357202 */ /* 0x000fe20000000f00 */
[----:B------:R-:W-:Y:S04]  /*6ed0*/  STS [R205+0x8400], R21 ;  /* 0x00840015cd007388 */ /* 0x000fe80000000800 */
        /* <DEDUP_REMOVED lines=10> */
[----:B------:R-:W3:Y:S04]  /*6f80*/  LDSM.16.MT88.4 R12, [R2+0x14000] ;  /* 0x01400000020c783b */ /* 0x000ee80000004200 */
[----:B------:R-:W-:Y:S04]  /*6f90*/  LDSM.16.MT88.4 R16, [R2+0x10800] ;  /* 0x010800000210783b */ /* 0x000fe80000004200 */
[----:B------:R-:W4:Y:S04]  /*6fa0*/  LDSM.16.MT88.4 R20, [R0+0x4400] ;  /* 0x004400000014783b */ /* 0x000f280000004200 */
[----:B------:R-:W4:Y:S01]  /*6fb0*/  LDSM.16.MT88.4 R24, [R2+0x14800] ;  /* 0x014800000218783b */ /* 0x000f220000004200 */
[-C--:B-1----:R-:W-:Y:S06]  /*6fc0*/  HMMA.16816.F32 R68, R4, R8.reuse, R68 ;  /* 0x000000080444723c */ /* 0x082fec0000001844 */
[C---:B---3--:R-:W-:Y:S06]  /*6fd0*/  HMMA.16816.F32 R72, R12.reuse, R8, R72 ;  /* 0x000000080c48723c */ /* 0x048fec0000001848 */
[-C--:B------:R-:W-:Y:S01]  /*6fe0*/  HMMA.16816.F32 R76, R12, R10.reuse, R76 ;  /* 0x0000000a0c4c723c */ /* 0x080fe2000000184c */
[----:B------:R-:W-:Y:S05]  /*6ff0*/  LDSM.16.MT88.4 R12, [R2+0x15000] ;  /* 0x01500000020c783b */ /* 0x000fea0000004200 */
[----:B------:R-:W-:Y:S01]  /*7000*/  HMMA.16816.F32 R80, R4, R10, R80 ;  /* 0x0000000a0450723c */ /* 0x000fe20000001850 */
[----:B------:R-:W-:Y:S04]  /*7010*/  LDSM.16.MT88.4 R4, [R2+0x11000] ;  /* 0x011000000204783b */ /* 0x000fe80000004200 */
[----:B------:R-:W1:Y:S01]  /*7020*/  LDSM.16.MT88.4 R8, [R0+0x4800] ;  /* 0x004800000008783b */ /* 0x000e620000004200 */
[-C--:B----4-:R-:W-:Y:S06]  /*7030*/  HMMA.16816.F32 R68, R16, R20.reuse, R68 ;  /* 0x000000141044723c */ /* 0x090fec0000001844 */
[C---:B------:R-:W-:Y:S06]  /*7040*/  HMMA.16816.F32 R72, R24.reuse, R20, R72 ;  /* 0x000000141848723c */ /* 0x040fec0000001848 */
[-C--:B------:R-:W-:Y:S01]  /*7050*/  HMMA.16816.F32 R76, R24, R22.reuse, R76 ;  /* 0x00000016184c723c */ /* 0x080fe2000000184c */
[----:B------:R-:W-:Y:S05]  /*7060*/  LDSM.16.MT88.4 R24, [R2+0x15800] ;  /* 0x015800000218783b */ /* 0x000fea0000004200 */
[----:B------:R-:W-:Y:S01]  /*7070*/  HMMA.16816.F32 R80, R16, R22, R80 ;  /* 0x000000161050723c */ /* 0x000fe20000001850 */
[----:B------:R-:W-:Y:S04]  /*7080*/  LDSM.16.MT88.4 R16, [R2+0x11800] ;  /* 0x011800000210783b */ /* 0x000fe80000004200 */
[----:B------:R-:W3:Y:S01]  /*7090*/  LDSM.16.MT88.4 R20, [R0+0x4c00] ;  /* 0x004c00000014783b */ /* 0x000ee20000004200 */
[----:B--2---:R-:W-:Y:S01]  /*70a0*/  LEA R59, R49, UR4, 0x1 ;  /* 0x00000004313b7c11 */ /* 0x004fe2000f8e08ff */
[-C--:B-1----:R-:W-:Y:S06]  /*70b0*/  HMMA.16816.F32 R68, R4, R8.reuse, R68 ;  /* 0x000000080444723c */ /* 0x082fec0000001844 */
[C---:B------:R-:W-:Y:S06]  /*70c0*/  HMMA.16816.F32 R72, R12.reuse, R8, R72 ;  /* 0x000000080c48723c */ /* 0x040fec0000001848 */
[-C--:B------:R-:W-:Y:S01]  /*70d0*/  HMMA.16816.F32 R76, R12, R10.reuse, R76 ;  /* 0x0000000a0c4c723c */ /* 0x080fe2000000184c */
[----:B------:R-:W-:Y:S05]  /*70e0*/  LDSM.16.MT88.4 R12, [R2+0x16000] ;  /* 0x01600000020c783b */ /* 0x000fea0000004200 */
[----:B------:R-:W-:Y:S01]  /*70f0*/  HMMA.16816.F32 R80, R4, R10, R80 ;  /* 0x0000000a0450723c */ /* 0x000fe20000001850 */
[----:B------:R-:W-:Y:S04]  /*7100*/  LDSM.16.MT88.4 R4, [R2+0x12000] ;  /* 0x012000000204783b */ /* 0x000fe80000004200 */
[----:B------:R-:W1:Y:S01]  /*7110*/  LDSM.16.MT88.4 R8, [R0+0x5000] ;  /* 0x005000000008783b */ /* 0x000e620000004200 */
[-C--:B---3--:R-:W-:Y:S06]  /*7120*/  HMMA.16816.F32 R68, R16, R20.reuse, R68 ;  /* 0x000000141044723c */ /* 0x088fec0000001844 */
        /* <DEDUP_REMOVED lines=56> */
.L_x_119:
[----:B------:R-:W3:Y:S01]  /*74b0*/  LDL R60, [R1+0x28] ;  /* 0x00002800013c7983 */ /* 0x000ee20000100800 */
[----:B------:R-:W-:Y:S02]  /*74c0*/  ULOP3.LUT UR11, UR7, 0x1, URZ, 0xc0, !UPT ;  /* 0x00000001070b7892 */ /* 0x000fe4000f8ec03f */
[----:B------:R-:W-:Y:S01]  /*74d0*/  UISETP.GT.AND UP2, UPT, UR7, UR17, UPT ;  /* 0x000000110700728c */ /* 0x000fe2000bf44270 */
[----:B------:R-:W4:Y:S01]  /*74e0*/  LDL R58, [R1+0x3c] ;  /* 0x00003c00013a7983 */ /* 0x000f220000100800 */
[----:B------:R-:W-:Y:S02]  /*74f0*/  UISETP.NE.U32.AND UP0, UPT, UR11, 0x1, UPT ;  /* 0x000000010b00788c */ /* 0x000fe4000bf05070 */
[----:B------:R-:W-:Y:S01]  /*7500*/  UIADD3 UR7, UR7, -0x1, URZ ;  /* 0xffffffff07077890 */ /* 0x000fe2000fffe03f */
[----:B------:R-:W5:Y:S04]  /*7510*/  LDL R57, [R1+0x20] ;  /* 0x0000200001397983 */ /* 0x000f680000100800 */
[----:B------:R-:W5:Y:S04]  /*7520*/  LDL R56, [R1+0x24] ;  /* 0x0000240001387983 */ /* 0x000f680000100800 */
[----:B------:R-:W5:Y:S04]  /*7530*/  LDL R55, [R1+0x18] ;  /* 0x0000180001377983 */ /* 0x000f680000100800 */
[----:B------:R-:W5:Y:S04]  /*7540*/  LDL R54, [R1+0x1c] ;  /* 0x00001c0001367983 */ /* 0x000f680000100800 */
[----:B------:R-:W-:Y:S04]  /*7550*/  LDSM.16.M88.4 R16, [R151] ;  /* 0x000000009710783b */ /* 0x000fe80000000200 */
[----:B------:R-:W2:Y:S04]  /*7560*/  LDSM.16.MT88.4 R20, [R0+0x6000] ;  /* 0x006000000014783b */ /* 0x000ea80000004200 */
[----:B------:R-:W1:Y:S04]  /*7570*/  LDSM.16.M88.4 R12, [R151+0x2000] ;  /* 0x00200000970c783b */ /* 0x000e680000000200 */
[----:B------:R-:W-:Y:S04]  /*7580*/  LDSM.16.M88.4 R24, [R157] ;  /* 0x000000009d18783b */ /* 0x000fe80000000200 */
[----:B------:R-:W1:Y:S04]  /*7590*/  LDSM.16.MT88.4 R28, [R0+0x6400] ;  /* 0x00640000001c783b */ /* 0x000e680000004200 */
[----:B------:R-:W1:Y:S04]  /*75a0*/  LDSM.16.M88.4 R32, [R160] ;  /* 0x00000000a020783b */ /* 0x000e680000000200 */
[----:B------:R-:W-:Y:S04]  /*75b0*/  LDSM.16.M88.4 R36, [R153] ;  /* 0x000000009924783b */ /* 0x000fe80000000200 */
[----:B------:R-:W1:Y:S04]  /*75c0*/  LDSM.16.MT88.4 R40, [R0+0x6800] ;  /* 0x006800000028783b */ /* 0x000e680000004200 */
[----:B------:R-:W1:Y:S04]  /*75d0*/  LDSM.16.M88.4 R44, [R153+0x2000] ;  /* 0x00200000992c783b */ /* 0x000e680000000200 */
[----:B------:R-:W-:Y:S01]  /*75e0*/  LDSM.16.MT88.4 R48, [R0+0x6c00] ;  /* 0x006c00000030783b */ /* 0x000fe20000004200 */
[-C--:B--2---:R-:W-:Y:S06]  /*75f0*/  HMMA.16816.F32 R4, R16, R20.reuse, RZ ;  /* 0x000000141004723c */ /* 0x084fec00000018ff */
[C---:B-1----:R-:W-:Y:S06]  /*7600*/  HMMA.16816.F32 R8, R12.reuse, R20, RZ ;  /* 0x000000140c08723c */ /* 0x042fec00000018ff */
[-C--:B------:R-:W-:Y:S06]  /*7610*/  HMMA.16816.F32 R12, R12, R22.reuse, RZ ;  /* 0x000000160c0c723c */ /* 0x080fec00000018ff */
[----:B------:R-:W-:Y:S01]  /*7620*/  HMMA.16816.F32 R16, R16, R22, RZ ;  /* 0x000000161010723c */ /* 0x000fe200000018ff */
[----:B------:R-:W1:Y:S05]  /*7630*/  LDSM.16.M88.4 R20, [R152] ;  /* 0x000000009814783b */ /* 0x000e6a0000000200 */
[-C--:B------:R-:W-:Y:S06]  /*7640*/  HMMA.16816.F32 R4, R24, R28.reuse, R4 ;  /* 0x0000001c1804723c */ /* 0x080fec0000001804 */
[C---:B------:R-:W-:Y:S06]  /*7650*/  HMMA.16816.F32 R8, R32.reuse, R28, R8 ;  /* 0x0000001c2008723c */ /* 0x040fec0000001808 */
[-C--:B------:R-:W-:Y:S01]  /*7660*/  HMMA.16816.F32 R12, R32, R30.reuse, R12 ;  /* 0x0000001e200c723c */ /* 0x080fe2000000180c */
[----:B------:R-:W2:Y:S05]  /*7670*/  LDSM.16.M88.4 R32, [R152+0x2000] ;  /* 0x002000009820783b */ /* 0x000eaa0000000200 */
[----:B------:R-:W-:Y:S01]  /*7680*/  HMMA.16816.F32 R16, R24, R30, R16 ;  /* 0x0000001e1810723c */ /* 0x000fe20000001810 */
[----:B------:R-:W-:Y:S04]  /*7690*/  LDSM.16.M88.4 R24, [R151+0x4000] ;  /* 0x004000009718783b */ /* 0x000fe80000000200 */
[----:B------:R-:W2:Y:S01]  /*76a0*/  LDSM.16.MT88.4 R28, [R0+0x7000] ;  /* 0x00700000001c783b */ /* 0x000ea20000004200 */
[-C--:B------:R-:W-:Y:S06]  /*76b0*/  HMMA.16816.F32 R4, R36, R40.reuse, R4 ;  /* 0x000000282404723c */ /* 0x080fec0000001804 */
[C---:B------:R-:W-:Y:S06]  /*76c0*/  HMMA.16816.F32 R8, R44.reuse, R40, R8 ;  /* 0x000000282c08723c */ /* 0x040fec0000001808 */
[-C--:B------:R-:W-:Y:S01]  /*76d0*/  HMMA.16816.F32 R12, R44, R42.reuse, R12 ;  /* 0x0000002a2c0c723c */ /* 0x080fe2000000180c */
[----:B------:R-:W2:Y:S05]  /*76e0*/  LDSM.16.M88.4 R44, [R151+0x6000] ;  /* 0x00600000972c783b */ /* 0x000eaa0000000200 */
[----:B------:R-:W-:Y:S01]  /*76f0*/  HMMA.16816.F32 R16, R36, R42, R16 ;  /* 0x0000002a2410723c */ /* 0x000fe20000001810 */
[----:B------:R-:W-:Y:S04]  /*7700*/  LDSM.16.M88.4 R36, [R159] ;  /* 0x000000009f24783b */ /* 0x000fe80000000200 */
[----:B------:R-:W2:Y:S01]  /*7710*/  LDSM.16.MT88.4 R40, [R0+0x7400] ;  /* 0x007400000028783b */ /* 0x000ea20000004200 */
[-C--:B-1----:R-:W-:Y:S06]  /*7720*/  HMMA.16816.F32 R4, R20, R48.reuse, R4 ;  /* 0x000000301404723c */ /* 0x082fec0000001804 */
[C---:B--2---:R-:W-:Y:S06]  /*7730*/  HMMA.16816.F32 R8, R32.reuse, R48, R8 ;  /* 0x000000302008723c */ /* 0x044fec0000001808 */
[-C--:B------:R-:W-:Y:S01]  /*7740*/  HMMA.16816.F32 R12, R32, R50.reuse, R12 ;  /* 0x00000032200c723c */ /* 0x080fe2000000180c */
[----:B------:R-:W1:Y:S05]  /*7750*/  LDSM.16.M88.4 R32, [R158] ;  /* 0x000000009e20783b */ /* 0x000e6a0000000200 */
        /* <DEDUP_REMOVED lines=8> */
[----:B------:R2:W-:Y:S04]  /*77e0*/  LDSM.16.MT88.4 R28, [R0+0x7c00] ;  /* 0x007c0000001c783b */ /* 0x0005e80000004200 */
[----:B------:R-:W2:Y:S01]  /*77f0*/  LDSM.16.M88.4 R24, [R152+0x4000] ;  /* 0x004000009818783b */ /* 0x000ea20000000200 */
[-C--:B------:R-:W-:Y:S06]  /*7800*/  HMMA.16816.F32 R4, R36, R40.reuse, R4 ;  /* 0x000000282404723c */ /* 0x080fec0000001804 */
[C---:B-1----:R-:W-:Y:S06]  /*7810*/  HMMA.16816.F32 R8, R32.reuse, R40, R8 ;  /* 0x000000282008723c */ /* 0x042fec0000001808 */
[-C--:B------:R-:W-:Y:S01]  /*7820*/  HMMA.16816.F32 R12, R32, R42.reuse, R12 ;  /* 0x0000002a200c723c */ /* 0x080fe2000000180c */
[----:B------:R-:W1:Y:S01]  /*7830*/  LDSM.16.M88.4 R32, [R152+0x6000] ;  /* 0x006000009820783b */ /* 0x000e620000000200 */
[----:B------:R-:W-:Y:S04]  /*7840*/  IMAD.U32 R40, RZ, RZ, UR28 ;  /* 0x0000001cff287e24 */ /* 0x000fe8000f8e00ff */
[----:B------:R-:W-:Y:S01]  /*7850*/  HMMA.16816.F32 R16, R36, R42, R16 ;  /* 0x0000002a2410723c */ /* 0x000fe20000001810 */
[----:B--2---:R-:W-:Y:S05]  /*7860*/  IMAD.U32 R0, RZ, RZ, UR18 ;  /* 0x00000012ff007e24 */ /* 0x004fea000f8e00ff */
[-C--:B------:R-:W-:Y:S01]  /*7870*/  HMMA.16816.F32 R4, R20, R48.reuse, R4 ;  /* 0x000000301404723c */ /* 0x080fe20000001804 */
[----:B------:R-:W-:Y:S04]  /*7880*/  IMAD.U32 R42, RZ, RZ, UR29 ;  /* 0x0000001dff2a7e24 */ /* 0x000fe8000f8e00ff */
[----:B------:R-:W-:Y:S01]  /*7890*/  IMAD.U32 R38, RZ, RZ, UR27 ;  /* 0x0000001bff267e24 */ /* 0x000fe2000f8e00ff */
[C---:B------:R-:W-:Y:S01]  /*78a0*/  HMMA.16816.F32 R8, R44.reuse, R48, R8 ;  /* 0x000000302c08723c */ /* 0x040fe20000001808 */
        /* <DEDUP_REMOVED lines=8> */
[----:B------:R-:W-:Y:S01]  /*7930*/  IMAD.U32 R50, RZ, RZ, UR33 ;  /* 0x00000021ff327e24 */ /* 0x000fe2000f8e00ff */
[C---:B-1----:R-:W-:Y:S01]  /*7940*/  HMMA.16816.F32 R8, R32.reuse, R28, R8 ;  /* 0x0000001c2008723c */ /* 0x042fe20000001808 */
[----:B------:R-:W-:Y:S04]  /*7950*/  IMAD.U32 R22, RZ, RZ, UR32 ;  /* 0x00000020ff167e24 */ /* 0x000fe8000f8e00ff */
[----:B------:R-:W-:Y:S01]  /*7960*/  LEA R225, P0, R21, R52, 0x2 ;  /* 0x0000003415e17211 */ /* 0x000fe200078010ff */
[-C--:B------:R-:W-:Y:S01]  /*7970*/  HMMA.16816.F32 R12, R32, R30.reuse, R12 ;  /* 0x0000001e200c723c */ /* 0x080fe2000000180c */
[----:B------:R-:W-:Y:S01]  /*7980*/  MOV R28, UR22 ;  /* 0x00000016001c7c02 */ /* 0x000fe20008000f00 */
[----:B------:R-:W-:Y:S03]  /*7990*/  IMAD.U32 R23, RZ, RZ, UR31 ;  /* 0x0000001fff177e24 */ /* 0x000fe6000f8e00ff */
[----:B------:R-:W-:Y:S01]  /*79a0*/  LEA.HI.X.SX32 R224, R0, R53, 0x2, P0 ;  /* 0x0000003500e07211 */ /* 0x000fe200000f16ff */
[----:B------:R-:W-:Y:S01]  /*79b0*/  HMMA.16816.F32 R16, R24, R30, R16 ;  /* 0x0000001e1810723c */ /* 0x000fe20000001810 */
[----:B------:R-:W-:Y:S04]  /*79c0*/  IMAD.U32 R0, RZ, RZ, UR33 ;  /* 0x00000021ff007e24 */ /* 0x000fe8000f8e00ff */
[----:B------:R-:W-:Y:S02]  /*79d0*/  IMAD.U32 R34, RZ, RZ, UR25 ;  /* 0x00000019ff227e24 */ /* 0x000fe4000f8e00ff */
[----:B------:R-:W-:Y:S04]  /*79e0*/  IMAD.U32 R24, RZ, RZ, UR30 ;  /* 0x0000001eff187e24 */ /* 0x000fe8000f8e00ff */
        /* <DEDUP_REMOVED lines=10> */
[----:B------:R-:W-:Y:S01]  /*7a90*/  IMAD.U32 R52, RZ, RZ, UR19 ;  /* 0x00000013ff347e24 */ /* 0x000fe2000f8e00ff */
[----:B---3--:R-:W-:Y:S01]  /*7aa0*/  @P1 IADD3 R20, P2, R60, UR13, RZ ;  /* 0x0000000d3c141c10 */ /* 0x008fe2000ff5e0ff */
[----:B------:R-:W-:Y:S03]  /*7ab0*/  @UP3 UIADD3 UR13, UP1, UR13, -0x200, URZ ;  /* 0xfffffe000d0d3890 */ /* 0x000fe6000ff3e03f */
[----:B----4-:R-:W-:Y:S01]  /*7ac0*/  @P1 IADD3.X R21, R58, UR12, RZ, P2, !PT ;  /* 0x0000000c3a151c10 */ /* 0x010fe200097fe4ff */
[----:B------:R-:W-:Y:S01]  /*7ad0*/  IMAD.U32 R58, RZ, RZ, UR25 ;  /* 0x00000019ff3a7e24 */ /* 0x000fe2000f8e00ff */
[----:B------:R-:W-:Y:S03]  /*7ae0*/  @UP3 UIADD3.X UR12, UR12, -0x1, URZ, UP1, !UPT ;  /* 0xffffffff0c0c3890 */ /* 0x000fe60008ffe43f */
[----:B-----5:R-:W2:Y:S04]  /*7af0*/  @P1 LDG.E R57, desc[UR8][R20.64] ;  /* 0x0000000814391981 */ /* 0x020ea8000c1e1900 */
[----:B------:R-:W3:Y:S04]  /*7b00*/  @P1 LDG.E R56, desc[UR8][R20.64+0x20] ;  /* 0x0000200814381981 */ /* 0x000ee8000c1e1900 */
[----:B------:R-:W4:Y:S04]  /*7b10*/  @P1 LDG.E R55, desc[UR8][R20.64+0x100] ;  /* 0x0001000814371981 */ /* 0x000f28000c1e1900 */
[----:B------:R1:W5:Y:S02]  /*7b20*/  @P1 LDG.E R54, desc[UR8][R20.64+0x120] ;  /* 0x0001200814361981 */ /* 0x000364000c1e1900 */
        /* <DEDUP_REMOVED lines=19> */
[-C--:B------:R-:W-:Y:S02]  /*7c60*/  LEA.HI.X.SX32 R41, R27, R21.reuse, 0x2, P2 ;  /* 0x000000151b297211 */ /* 0x080fe400010f16ff */
[-C--:B------:R-:W-:Y:S01]  /*7c70*/  LEA R36, P0, R36, R20.reuse, 0x2 ;  /* 0x0000001424247211 */ /* 0x080fe200078010ff */
[----:B------:R-:W-:Y:S01]  /*7c80*/  REDG.E.ADD.F32.FTZ.RN.STRONG.GPU desc[UR8][R42.64], R9 ;  /* 0x000000092a0079a6 */ /* 0x000fe2000c10f388 */
[-C--:B------:R-:W-:Y:S02]  /*7c90*/  LEA R34, P6, R34, R20.reuse, 0x2 ;  /* 0x0000001422227211 */ /* 0x080fe400078c10ff */
[-C--:B------:R-:W-:Y:S01]  /*7ca0*/  LEA.HI.X.SX32 R37, R35, R21.reuse, 0x2, P0 ;  /* 0x0000001523257211 */ /* 0x080fe200000f16ff */
[----:B------:R-:W-:Y:S01]  /*7cb0*/  REDG.E.ADD.F32.FTZ.RN.STRONG.GPU desc[UR8][R40.64], R10 ;  /* 0x0000000a280079a6 */ /* 0x000fe2000c10f388 */
[-C--:B------:R-:W-:Y:S02]  /*7cc0*/  LEA R32, P5, R32, R20.reuse, 0x2 ;  /* 0x0000001420207211 */ /* 0x080fe400078a10ff */
[-C--:B------:R-:W-:Y:S01]  /*7cd0*/  LEA.HI.X.SX32 R35, R58, R21.reuse, 0x2, P6 ;  /* 0x000000153a237211 */ /* 0x080fe200030f16ff */
[----:B------:R-:W-:Y:S01]  /*7ce0*/  LDSM.16.MT88.4 R4, [R2+0x8000] ;  /* 0x008000000204783b */ /* 0x000fe20000004200 */
[-C--:B------:R-:W-:Y:S02]  /*7cf0*/  LEA R22, P0, R33, R20.reuse, 0x2 ;  /* 0x0000001421167211 */ /* 0x080fe400078010ff */
[-C--:B------:R-:W-:Y:S02]  /*7d00*/  LEA R30, P4, R30, R20.reuse, 0x2 ;  /* 0x000000141e1e7211 */ /* 0x080fe400078810ff */
[-C--:B------:R-:W-:Y:S02]  /*7d10*/  LEA R28, P3, R28, R20.reuse, 0x2 ;  /* 0x000000141c1c7211 */ /* 0x080fe400078610ff */
[-C--:B------:R-:W-:Y:S02]  /*7d20*/  LEA R26, P2, R26, R20.reuse, 0x2 ;  /* 0x000000141a1a7211 */ /* 0x080fe400078410ff */
[-C--:B------:R-:W-:Y:S02]  /*7d30*/  LEA.HI.X.SX32 R23, R52, R21.reuse, 0x2, P0 ;  /* 0x0000001534177211 */ /* 0x080fe400000f16ff */
[----:B------:R-:W-:Y:S01]  /*7d40*/  PLOP3.LUT P0, PT, PT, PT, UP2, 0x80, 0x0 ;  /* 0x000000000000781c */ /* 0x000fe20003f0f028 */
[----:B--2---:R1:W-:Y:S04]  /*7d50*/  @P1 STL [R1+0x20], R57 ;  /* 0x0000203901001387 */ /* 0x0043e80000100800 */
[----:B---3--:R2:W-:Y:S04]  /*7d60*/  @P1 STL [R1+0x24], R56 ;  /* 0x0000243801001387 */ /* 0x0085e80000100800 */
[----:B----4-:R3:W-:Y:S04]  /*7d70*/  @P1 STL [R1+0x18], R55 ;  /* 0x0000183701001387 */ /* 0x0107e80000100800 */
[----:B-----5:R4:W-:Y:S01]  /*7d80*/  @P1 STL [R1+0x1c], R54 ;  /* 0x00001c3601001387 */ /* 0x0209e20000100800 */
[-C--:B------:R-:W-:Y:S04]  /*7d90*/  LEA R38, P1, R38, R20.reuse, 0x2 ;  /* 0x0000001426267211 */ /* 0x080fe800078210ff */
[-C--:B------:R-:W-:Y:S02]  /*7da0*/  LEA.HI.X.SX32 R39, R31, R21.reuse, 0x2, P1 ;  /* 0x000000151f277211 */ /* 0x080fe400008f16ff */
[----:B------:R-:W-:Y:S03]  /*7db0*/  LEA R24, P1, R29, R20, 0x2 ;  /* 0x000000141d187211 */ /* 0x000fe600078210ff */
[----:B------:R-:W-:Y:S01]  /*7dc0*/  REDG.E.ADD.F32.FTZ.RN.STRONG.GPU desc[UR8][R38.64], R11 ;  /* 0x0000000b260079a6 */ /* 0x000fe2000c10f388 */
[-C--:B------:R-:W-:Y:S01]  /*7dd0*/  LEA.HI.X.SX32 R25, R53, R21.reuse, 0x2, P1 ;  /* 0x0000001535197211 */ /* 0x080fe200008f16ff */
[----:B-1----:R-:W-:Y:S02]  /*7de0*/  IMAD.U32 R57, RZ, RZ, UR24 ;  /* 0x00000018ff397e24 */ /* 0x002fe4000f8e00ff */
[----:B------:R-:W-:Y:S01]  /*7df0*/  REDG.E.ADD.F32.FTZ.RN.STRONG.GPU desc[UR8][R36.64], R16 ;  /* 0x00000010240079a6 */ /* 0x000fe2000c10f388 */
[----:B------:R-:W-:Y:S01]  /*7e00*/  PLOP3.LUT P1, PT, PT, PT, UP0, 0x80, 0x0 ;  /* 0x000000000000781c */ /* 0x000fe20003f2f008 */
[----:B------:R-:W-:Y:S01]  /*7e10*/  @UP3 UIADD3 UR15, UP0, UR15, -0x200, URZ ;  /* 0xfffffe000f0f3890 */ /* 0x000fe2000ff1e03f */
[----:B--2---:R-:W-:Y:S01]  /*7e20*/  IMAD.U32 R56, RZ, RZ, UR23 ;  /* 0x00000017ff387e24 */ /* 0x004fe2000f8e00ff */
[-C--:B------:R-:W-:Y:S01]  /*7e30*/  LEA.HI.X.SX32 R33, R57, R21.reuse, 0x2, P5 ;  /* 0x0000001539217211 */ /* 0x080fe200028f16ff */
[----:B------:R-:W-:Y:S01]  /*7e40*/  REDG.E.ADD.F32.FTZ.RN.STRONG.GPU desc[UR8][R34.64], R17 ;  /* 0x00000011220079a6 */ /* 0x000fe2000c10f388 */
[----:B------:R-:W-:Y:S01]  /*7e50*/  @UP3 UIADD3.X UR14, UR14, -0x1, URZ, UP0, !UPT ;  /* 0xffffffff0e0e3890 */ /* 0x000fe200087fe43f */
[----:B---3--:R-:W-:Y:S02]  /*7e60*/  MOV R55, UR22 ;  /* 0x0000001600377c02 */ /* 0x008fe40008000f00 */
[-C--:B------:R-:W-:Y:S01]  /*7e70*/  LEA.HI.X.SX32 R31, R56, R21.reuse, 0x2, P4 ;  /* 0x00000015381f7211 */ /* 0x080fe200020f16ff */
[----:B------:R-:W-:Y:S01]  /*7e80*/  REDG.E.ADD.F32.FTZ.RN.STRONG.GPU desc[UR8][R32.64], R18 ;  /* 0x00000012200079a6 */ /* 0x000fe2000c10f388 */
[----:B----4-:R-:W-:Y:S01]  /*7e90*/  IMAD.U32 R54, RZ, RZ, UR21 ;  /* 0x00000015ff367e24 */ /* 0x010fe2000f8e00ff */
[-C--:B------:R-:W-:Y:S02]  /*7ea0*/  LEA.HI.X.SX32 R29, R55, R21.reuse, 0x2, P3 ;  /* 0x00000015371d7211 */ /* 0x080fe400018f16ff */
[----:B------:R-:W-:Y:S01]  /*7eb0*/  REDG.E.ADD.F32.FTZ.RN.STRONG.GPU desc[UR8][R30.64], R19 ;  /* 0x000000131e0079a6 */ /* 0x000fe2000c10f388 */
[----:B------:R-:W-:Y:S01]  /*7ec0*/  @P1 VIADD R0, R3, 0x2000 ;  /* 0x0000200003001836 */ /* 0x000fe20000000000 */
[----:B------:R-:W-:Y:S02]  /*7ed0*/  LEA.HI.X.SX32 R27, R54, R21, 0x2, P2 ;  /* 0x00000015361b7211 */ /* 0x000fe400010f16ff */
[----:B------:R-:W-:Y:S04]  /*7ee0*/  REDG.E.ADD.F32.FTZ.RN.STRONG.GPU desc[UR8][R28.64], R12 ;  /* 0x0000000c1c0079a6 */ /* 0x000fe8000c10f388 */
[----:B------:R-:W-:Y:S04]  /*7ef0*/  REDG.E.ADD.F32.FTZ.RN.STRONG.GPU desc[UR8][R26.64], R13 ;  /* 0x0000000d1a0079a6 */ /* 0x000fe8000c10f388 */
[----:B------:R-:W-:Y:S04]  /*7f00*/  REDG.E.ADD.F32.FTZ.RN.STRONG.GPU desc[UR8][R24.64], R14 ;  /* 0x0000000e180079a6 */ /* 0x000fe8000c10f388 */
[----:B------:R-:W-:Y:S04]  /*7f10*/  REDG.E.ADD.F32.FTZ.RN.STRONG.GPU desc[UR8][R22.64], R15 ;  /* 0x0000000f160079a6 */ /* 0x000fe8000c10f388 */
[----:B------:R-:W1:Y:S04]  /*7f20*/  LDSM.16.MT88.4 R8, [R3] ;  /* 0x000000000308783b */ /* 0x000e680000004200 */
        /* <DEDUP_REMOVED lines=46> */
[----:B-----5:R-:W-:Y:S01]  /*8210*/  IMAD.MOV.U32 R3, RZ, RZ, R0 ;  /* 0x000000ffff037224 */ /* 0x020fe200078e0000 */
[-C--:B-1----:R-:W-:Y:S06]  /*8220*/  HMMA.16816.F32 R84, R12, R24.reuse, R84 ;  /* 0x000000180c54723c */ /* 0x082fec0000001854 */
        /* <DEDUP_REMOVED lines=11> */
[----:B------:R-:W2:Y:S01]  /*82e0*/  LDL R61, [R1+0x44] ;  /* 0x00004400013d7983 */ /* 0x000ea20000100800 */
[----:B------:R-:W-:-:S03]  /*82f0*/  ULDC UR5, c[0x0][0x390] ;  /* 0x0000e40000057ab9 */ /* 0x000fc60000000800 */
[----:B------:R-:W3:Y:S01]  /*8300*/  LDL R60, [R1+0x48] ;  /* 0x00004800013c7983 */ /* 0x000ee20000100800 */
        /* <DEDUP_REMOVED lines=14> */
[----:B------:R-:W-:Y:S01]  /*83f0*/  FMUL.FTZ R92, R92, UR5 ;  /* 0x000000055c5c7c20 */ /* 0x000fe20008410000 */
[----:B------:R-:W-:Y:S01]  /*8400*/  FMUL.FTZ R3, R93, UR5 ;  /* 0x000000055d037c20 */ /* 0x000fe20008410000 */
[----:B------:R-:W-:Y:S01]  /*8410*/  F2FP.F16.F32.PACK_AB R8, R8, R86 ;  /* 0x000000560808723e */ /* 0x000fe200000000ff */
[----:B------:R-:W-:Y:S01]  /*8420*/  FMUL.FTZ R94, R94, UR5 ;  /* 0x000000055e5e7c20 */ /* 0x000fe20008410000 */
[----:B------:R-:W-:Y:S01]  /*8430*/  FMUL.FTZ R0, R95, UR5 ;  /* 0x000000055f007c20 */ /* 0x000fe20008410000 */
        /* <DEDUP_REMOVED lines=17> */
[----:B------:R-:W-:Y:S01]  /*8550*/  @UP0 UIADD3 UR20, UR13, UR5, URZ ;  /* 0x000000050d140290 */ /* 0x000fe2000fffe03f */
[----:B------:R-:W-:Y:S01]  /*8560*/  F2FP.F16.F32.PACK_AB R76, R77, R76 ;  /* 0x0000004c4d4c723e */ /* 0x000fe200000000ff */
[----:B------:R-:W-:Y:S01]  /*8570*/  @UP0 UMOV UR19, UR12 ;  /* 0x0000000c00130c82 */ /* 0x000fe20008000000 */
[----:B------:R-:W-:Y:S02]  /*8580*/  F2FP.F16.F32.PACK_AB R78, R79, R78 ;  /* 0x0000004e4f4e723e */ /* 0x000fe400000000ff */
[----:B------:R-:W-:Y:S01]  /*8590*/  PLOP3.LUT P0, PT, PT, PT, UP0, 0x80, 0x0 ;  /* 0x000000000000781c */ /* 0x000fe20003f0f008 */
[----:B--2---:R1:W-:Y:S04]  /*85a0*/  STS [R61], R9 ;  /* 0x000000093d007388 */ /* 0x0043e80000000800 */
[----:B------:R1:W-:Y:S04]  /*85b0*/  STS [R61+0x200], R8 ;  /* 0x000200083d007388 */ /* 0x0003e80000000800 */
[----:B---3--:R1:W-:Y:S04]  /*85c0*/  STS [R60], R5 ;  /* 0x000000053c007388 */ /* 0x0083e80000000800 */
[----:B------:R1:W-:Y:S04]  /*85d0*/  STS [R60+0x200], R4 ;  /* 0x000200043c007388 */ /* 0x0003e80000000800 */
        /* <DEDUP_REMOVED lines=26> */
.L_x_121:
        /* <DEDUP_REMOVED lines=19> */
.L_x_122:
[----:B------:R-:W2:Y:S01]  /*88b0*/  S2R R25, SR_TID.X ;  /* 0x0000000000197919 */ /* 0x000ea20000002100 */
[----:B------:R-:W-:Y:S01]  /*88c0*/  USHF.R.S32.HI UR11, URZ, 0x1f, UR5 ;  /* 0x0000001f3f0b7899 */ /* 0x000fe20008011405 */
[--C-:B-1----:R-:W-:Y:S01]  /*88d0*/  SHF.R.S32.HI R5, RZ, 0x1f, R102.reuse ;  /* 0x0000001fff057819 */ /* 0x102fe20000011466 */
[----:B------:R-:W-:Y:S01]  /*88e0*/  IMAD.U32 R0, RZ, RZ, UR6 ;  /* 0x00000006ff007e24 */ /* 0x000fe2000f8e00ff */
[----:B------:R-:W1:Y:S01]  /*88f0*/  S2R R26, SR_TID.X ;  /* 0x00000000001a7919 */ /* 0x000e620000002100 */
[----:B------:R-:W-:Y:S01]  /*8900*/  UIMAD UR15, UR11, UR6, URZ ;  /* 0x000000060b0f72a4 */ /* 0x000fe2000f8e023f */
[----:B------:R-:W-:Y:S01]  /*8910*/  IMAD.MOV.U32 R4, RZ, RZ, R102 ;  /* 0x000000ffff047224 */ /* 0x000fe200078e0066 */
[----:B------:R-:W-:Y:S01]  /*8920*/  UIMAD UR10, UR37, -0x80, UR10 ;  /* 0xffffff80250a78a4 */ /* 0x000fe2000f8e020a */
[----:B------:R-:W-:Y:S01]  /*8930*/  BAR.SYNC.DEFER_BLOCKING 0x0 ;  /* 0x0000000000007b1d */ /* 0x000fe20000010000 */
[----:B------:R-:W-:Y:S01]  /*8940*/  UIMAD UR15, UR5, UR7, UR15 ;  /* 0x00000007050f72a4 */ /* 0x000fe2000f8e020f */
[----:B------:R-:W-:Y:S01]  /*8950*/  IMAD.WIDE.U32 R6, R0, UR5, R4 ;  /* 0x0000000500067c25 */ /* 0x000fe2000f8e0004 */
[----:B------:R-:W-:-:S03]  /*8960*/  USHF.R.S32.HI UR21, URZ, 0x1f, UR58 ;  /* 0x0000001f3f157899 */ /* 0x000fc6000801143a */
[----:B------:R-:W-:Y:S01]  /*8970*/  ULDC.64 UR16, c[0x0][0x468] ;  /* 0x00011a0000107ab9 */ /* 0x000fe20000000a00 */
[----:B------:R-:W-:Y:S01]  /*8980*/  IMAD.U32 R0, RZ, RZ, UR15 ;  /* 0x0000000fff007e24 */ /* 0x000fe2000f8e00ff */
[----:B------:R-:W-:Y:S01]  /*8990*/  ULDC UR15, c[0x0][0x2d0] ;  /* 0x0000b400000f7ab9 */ /* 0x000fe20000000800 */
[----:B------:R-:W-:Y:S01]  /*89a0*/  IADD3 R6, P0, R6, UR19, RZ ;  /* 0x0000001306067c10 */ /* 0x000fe2000ff1e0ff */
[----:B------:R-:W-:Y:S01]  /*89b0*/  BSSY B0, `(.L_x_123) ;  /* 0x000001d000007945 */ /* 0x000fe20003800000 */
[----:B------:R-:W-:Y:S01]  /*89c0*/  ISETP.GE.AND P2, PT, R102, UR15, PT ;  /* 0x0000000f66007c0c */ /* 0x000fe2000bf46270 */
[----:B------:R-:W-:Y:S01]  /*89d0*/  UIMAD UR15, UR21, UR16, URZ ;  /* 0x00000010150f72a4 */ /* 0x000fe2000f8e023f */
[----:B------:R-:W-:Y:S01]  /*89e0*/  IADD3.X R7, R7, UR20, R0, P0, !PT ;  /* 0x0000001407077c10 */ /* 0x000fe200087fe400 */
[----:B------:R-:W-:Y:S02]  /*89f0*/  IMAD.U32 R0, RZ, RZ, UR16 ;  /* 0x00000010ff007e24 */ /* 0x000fe4000f8e00ff */
[----:B------:R-:W-:-:S02]  /*8a00*/  UIMAD UR17, UR58, UR17, UR15 ;  /* 0x000000113a1172a4 */ /* 0x000fc4000f8e020f */
[----:B------:R-:W-:Y:S01]  /*8a10*/  IMAD.WIDE.U32 R6, R0, UR58, R6 ;  /* 0x0000003a00067c25 */ /* 0x000fe2000f8e0006 */
[----:B------:R3:W4:Y:S01]  /*8a20*/  LDS.128 R16, [R59+0x7000] ;  /* 0x007000003b107984 */ /* 0x0007220000000c00 */
[----:B--2---:R-:W-:-:S03]  /*8a30*/  SHF.R.S32.HI R25, RZ, 0x1f, R25 ;  /* 0x0000001fff197819 */ /* 0x004fc60000011419 */
[----:B------:R3:W2:Y:S01]  /*8a40*/  LDS.128 R20, [R59+0x9000] ;  /* 0x009000003b147984 */ /* 0x0006a20000000c00 */
[----:B-1----:R-:W-:-:S04]  /*8a50*/  LEA.HI R25, R25, R26, RZ, 0x2 ;  /* 0x0000001a19197211 */ /* 0x002fc800078f10ff */
[----:B------:R-:W-:-:S04]  /*8a60*/  SHF.R.S32.HI R25, RZ, 0x2, R25 ;  /* 0x00000002ff197819 */ /* 0x000fc80000011419 */
[----:B------:R-:W-:Y:S01]  /*8a70*/  SHF.R.S32.HI R24, RZ, 0x1f, R25 ;  /* 0x0000001fff187819 */ /* 0x000fe20000011419 */
[----:B------:R-:W-:-:S05]  /*8a80*/  VIADD R3, R25, 0x40 ;  /* 0x0000004019037836 */ /* 0x000fca0000000000 */
[----:B------:R-:W-:Y:S01]  /*8a90*/  ISETP.GE.OR P1, PT, R3, UR10, P2 ;  /* 0x0000000a03007c0c */ /* 0x000fe20009726670 */
[----:B------:R-:W-:Y:S01]  /*8aa0*/  VIADD R3, R7, UR17 ;  /* 0x0000001107037c36 */ /* 0x000fe20008000000 */
[----:B------:R-:W-:-:S13]  /*8ab0*/  ISETP.GE.OR P2, PT, R25, UR10, P2 ;  /* 0x0000000a19007c0c */ /* 0x000fda0009746670 */
[----:B---3--:R-:W-:Y:S05]  /*8ac0*/  @P2 BRA `(.L_x_124) ;  /* 0x00000000002c2947 */ /* 0x008fea0003800000 */
[----:B------:R-:W1:Y:S01]  /*8ad0*/  LDS.128 R12, [R59+0x6000] ;  /* 0x006000003b0c7984 */ /* 0x000e620000000c00 */
        /* <DEDUP_REMOVED lines=10> */
.L_x_124:
[----:B------:R-:W-:Y:S05]  /*8b80*/  BSYNC B0 ;  /* 0x0000000000007941 */ /* 0x000fea0003800000 */
.L_x_123:
[----:B------:R-:W-:Y:S04]  /*8b90*/  BSSY B0, `(.L_x_125) ;  /* 0x000000d000007945 */ /* 0x000fe80003800000 */
[----:B------:R-:W-:Y:S05]  /*8ba0*/  @P1 BRA `(.L_x_126) ;  /* 0x00000000002c1947 */ /* 0x000fea0003800000 */
[----:B------:R-:W-:Y:S01]  /*8bb0*/  IADD3 R0, P0, R25, 0x40, RZ ;  /* 0x0000004019007810 */ /* 0x000fe20007f1e0ff */
[----:B------:R-:W-:-:S03]  /*8bc0*/  ULDC.64 UR16, c[0x0][0x3f0] ;  /* 0x0000fc0000107ab9 */ /* 0x000fc60000000a00 */
[----:B------:R-:W-:-:S05]  /*8bd0*/  IADD3.X R7, RZ, R24, RZ, P0, !PT ;  /* 0x00000018ff077210 */ /* 0x000fca00007fe4ff */
[----:B-1----:R-:W-:Y:S01]  /*8be0*/  IMAD R10, R7, UR6, RZ ;  /* 0x00000006070a7c24 */ /* 0x002fe2000f8e02ff */
[----:B------:R-:W-:-:S03]  /*8bf0*/  MOV R7, R3 ;  /* 0x0000000300077202 */ /* 0x000fc60000000f00 */
[----:B------:R-:W-:-:S04]  /*8c00*/  IMAD.WIDE.U32 R8, R0, UR6, R6 ;  /* 0x0000000600087c25 */ /* 0x000fc8000f8e0006 */
[----:B------:R-:W-:Y:S01]  /*8c10*/  IMAD R0, R0, UR7, R10 ;  /* 0x0000000700007c24 */ /* 0x000fe2000f8e020a */
[----:B------:R-:W-:-:S04]  /*8c20*/  LEA R6, P0, R8, UR16, 0x1 ;  /* 0x0000001008067c11 */ /* 0x000fc8000f8008ff */
[----:B------:R-:W-:-:S04]  /*8c30*/  IADD3 R0, R0, R9, RZ ;  /* 0x0000000900007210 */ /* 0x000fc80007ffe0ff */
[----:B------:R-:W-:-:S05]  /*8c40*/  LEA.HI.X R7, R8, UR17, R0, 0x1, P0 ;  /* 0x0000001108077c11 */ /* 0x000fca00080f0c00 */
[----:B----4-:R3:W-:Y:S02]  /*8c50*/  STG.E.128 desc[UR8][R6.64], R16 ;  /* 0x0000001006007986 */ /* 0x0107e4000c101d08 */
.L_x_126:
[----:B------:R-:W-:Y:S05]  /*8c60*/  BSYNC B0 ;  /* 0x0000000000007941 */ /* 0x000fea0003800000 */
.L_x_125:
[----:B-1----:R1:W1:Y:S01]  /*8c70*/  LDS.128 R12, [R59+0x8000] ;  /* 0x008000003b0c7984 */ /* 0x0022620000000c00 */
[----:B------:R-:W-:Y:S01]  /*8c80*/  IMAD.U32 R0, RZ, RZ, UR12 ;  /* 0x0000000cff007e24 */ /* 0x000fe2000f8e00ff */
[----:B------:R-:W-:Y:S01]  /*8c90*/  UIMAD UR11, UR11, UR12, URZ ;  /* 0x0000000c0b0b72a4 */ /* 0x000fe2000f8e023f */
[----:B------:R-:W-:Y:S01]  /*8ca0*/  BSSY B0, `(.L_x_127) ;  /* 0x0000018000007945 */ /* 0x000fe20003800000 */
[----:B------:R-:W-:Y:S01]  /*8cb0*/  USHF.R.S32.HI UR10, URZ, 0x1f, UR58 ;  /* 0x0000001f3f0a7899 */ /* 0x000fe2000801143a */
[----:B------:R-:W-:Y:S01]  /*8cc0*/  IMAD.WIDE.U32 R4, R0, UR5, R4 ;  /* 0x0000000500047c25 */ /* 0x000fe2000f8e0004 */
[----:B------:R-:W-:Y:S01]  /*8cd0*/  UIMAD UR5, UR5, UR13, UR11 ;  /* 0x0000000d050572a4 */ /* 0x000fe2000f8e020b */
[----:B------:R-:W-:Y:S01]  /*8ce0*/  ULDC.64 UR6, c[0x0][0x470] ;  /* 0x00011c0000067ab9 */ /* 0x000fe20000000a00 */
[----:B------:R-:W-:-:S04]  /*8cf0*/  IADD3 R4, P0, R4, UR14, RZ ;  /* 0x0000000e04047c10 */ /* 0x000fc8000ff1e0ff */
        /* <DEDUP_REMOVED lines=8> */
[----:B---3--:R-:W-:Y:S01]  /*8d80*/  MOV R6, R4 ;  /* 0x0000000400067202 */ /* 0x008fe20000000f00 */
        /* <DEDUP_REMOVED lines=9> */
.L_x_128:
[----:B------:R-:W-:Y:S05]  /*8e20*/  BSYNC B0 ;  /* 0x0000000000007941 */ /* 0x000fea0003800000 */
.L_x_127:
[----:B------:R-:W-:Y:S05]  /*8e30*/  @P1 BRA `(.L_x_101) ;  /* 0x0000000000301947 */ /* 0x000fea0003800000 */
[----:B------:R-:W-:Y:S01]  /*8e40*/  IADD3 R0, P0, R25, 0x40, RZ ;  /* 0x0000004019007810 */ /* 0x000fe20007f1e0ff */
[----:B---3--:R-:W-:Y:S01]  /*8e50*/  IMAD.MOV.U32 R6, RZ, RZ, R4 ;  /* 0x000000ffff067224 */ /* 0x008fe200078e0004 */
        /* <DEDUP_REMOVED lines=9> */
[----:B--2---:R2:W-:Y:S02]  /*8ef0*/  STG.E.128 desc[UR8][R4.64], R20 ;  /* 0x0000001404007986 */ /* 0x0045e4000c101d08 */
.L_x_101:
[----:B------:R-:W-:Y:S05]  /*8f00*/  BSYNC B1 ;  /* 0x0000000000017941 */ /* 0x000fea0003800000 */
.L_x_87:
[----:B------:R-:W5:Y:S01]  /*8f10*/  LDL R3, [R1+0x50] ;  /* 0x0000500001037983 */ /* 0x000f620000100800 */
[----:B------:R-:W-:Y:S02]  /*8f20*/  ULDC UR5, c[0x0][0xc] ;  /* 0x0000030000057ab9 */ /* 0x000fe40000000800 */
[----:B------:R-:W-:Y:S01]  /*8f30*/  UIADD3 UR37, UR5, UR37, URZ ;  /* 0x0000002505257290 */ /* 0x000fe2000fffe03f */
[----:B-----5:R-:W-:-:S13]  /*8f40*/  R2UR UR6, R3 ;  /* 0x00000000030672ca */ /* 0x020fda00000e0000 */
[----:B------:R-:W-:-:S06]  /*8f50*/  UISETP.GE.AND UP0, UPT, UR37, UR6, UPT ;  /* 0x000000062500728c */ /* 0x000fcc000bf06270 */
[----:B------:R-:W-:-:S13]  /*8f60*/  PLOP3.LUT P0, PT, PT, PT, UP0, 0x80, 0x0 ;  /* 0x000000000000781c */ /* 0x000fda0003f0f008 */
[----:B------:R-:W-:Y:S05]  /*8f70*/  @P0 BRA `(.L_x_129) ;  /* 0x0000000000040947 */ /* 0x000fea0003800000 */
[----:B------:R-:W-:Y:S05]  /*8f80*/  BRA `(.L_x_130) ;  /* 0xffffff7c00407947 */ /* 0x000fea000383ffff */
.L_x_129:
[----:B------:R-:W-:Y:S05]  /*8f90*/  EXIT ;  /* 0x000000000000794d */ /* 0x000fea0003800000 */
.L_x_131:
        /* <DEDUP_REMOVED lines=14> */
.L_x_691:


//--------------------- .text._ZN5flash27flash_bwd_convert_dq_kernelI23Flash_bwd_kernel_traitsILi32ELi128ELi128ELi8ELi4ELi4ELi4ELb1ELb0EN7cutlass6half_tE19Flash_kernel_traitsILi32ELi128ELi128ELi8ES3_EEEEvNS_16Flash_bwd_paramsEi --------------------------
	.section	.text._ZN5flash27flash_bwd_convert_dq_kernelI23Flash_bwd_kernel_traitsILi32ELi128ELi128ELi8ELi4ELi4ELi4ELb1ELb0EN7cutlass6half_tE19Flash_kernel_traitsILi32ELi128ELi128ELi8ES3_EEEEvNS_16Flash_bwd_paramsEi,"ax",@progbits
	.align	128
        .global         _ZN5flash27flash_bwd_convert_dq_kernelI23Flash_bwd_kernel_traitsILi32ELi128ELi128ELi8ELi4ELi4ELi4ELb1ELb0EN7cutlass6half_tE19Flash_kernel_traitsILi32ELi128ELi128ELi8ES3_EEEEvNS_16Flash_bwd_paramsEi
        .type           _ZN5flash27flash_bwd_convert_dq_kernelI23Flash_bwd_kernel_traitsILi32ELi128ELi128ELi8ELi4ELi4ELi4ELb1ELb0EN7cutlass6half_tE19Flash_kernel_traitsILi32ELi128ELi128ELi8ES3_EEEEvNS_16Flash_bwd_paramsEi,@function
        .size           _ZN5flash27flash_bwd_convert_dq_kernelI23Flash_bwd_kernel_traitsILi32ELi128ELi128ELi8ELi4ELi4ELi4ELb1ELb0EN7cutlass6half_tE19Flash_kernel_traitsILi32ELi128ELi128ELi8ES3_EEEEvNS_16Flash_bwd_paramsEi,(.L_x_692 - _ZN5flash27flash_bwd_convert_dq_kernelI23Flash_bwd_kernel_traitsILi32ELi128ELi128ELi8ELi4ELi4ELi4ELb1ELb0EN7cutlass6half_tE19Flash_kernel_traitsILi32ELi128ELi128ELi8ES3_EEEEvNS_16Flash_bwd_paramsEi)
        .other          _ZN5flash27flash_bwd_convert_dq_kernelI23Flash_bwd_kernel_traitsILi32ELi128ELi128ELi8ELi4ELi4ELi4ELb1ELb0EN7cutlass6half_tE19Flash_kernel_traitsILi32ELi128ELi128ELi8ES3_EEEEvNS_16Flash_bwd_paramsEi,@"STO_CUDA_ENTRY STV_DEFAULT"
_ZN5flash27flash_bwd_convert_dq_kernelI23Flash_bwd_kernel_traitsILi32ELi128ELi128ELi8ELi4ELi4ELi4ELb1ELb0EN7cutlass6half_tE19Flash_kernel_traitsILi32ELi128ELi128ELi8ES3_EEEEvNS_16Flash_bwd_paramsEi:
.text._ZN5flash27flash_bwd_convert_dq_kernelI23Flash_bwd_kernel_traitsILi32ELi128ELi128ELi8ELi4ELi4ELi4ELb1ELb0EN7cutlass6half_tE19Flash_kernel_traitsILi32ELi128ELi128ELi8ES3_EEEEvNS_16Flash_bwd_paramsEi:
[----:B------:R-:W-:Y:S01]  /*0000*/  LDC R1, c[0x0][0x28] ;  /* 0x00000a00ff017b82 */ /* 0x000fe20000000800 */
[----:B------:R-:W0:Y:S07]  /*0010*/  S2R R2, SR_CTAID.Y ;  /* 0x0000000000027919 */ /* 0x000e2e0000002600 */
[----:B------:R-:W0:Y:S01]  /*0020*/  LDC.64 R6, c[0x0][0x2f0] ;  /* 0x0000bc00ff067b82 */ /* 0x000e220000000a00 */
[----:B------:R-:W-:Y:S01]  /*0030*/  ULDC.64 UR4, c[0x0][0x2f0] ;  /* 0x0000bc0000047ab9 */ /* 0x000fe20000000a00 */
[----:B------:R-:W-:Y:S01]  /*0040*/  MOV R3, 0xffffffff ;  /* 0xffffffff00037802 */ /* 0x000fe20000000f00 */
[----:B------:R-:W-:Y:S01]  /*0050*/  ULDC.64 UR6, c[0x0][0x208] ;  /* 0x0000820000067ab9 */ /* 0x000fe20000000a00 */
[----:B------:R-:W-:-:S04]  /*0060*/  ISETP.NE.U32.AND P0, PT, RZ, UR4, PT ;  /* 0x00000004ff007c0c */ /* 0x000fc8000bf05070 */
[----:B------:R-:W-:Y:S01]  /*0070*/  ISETP.NE.AND.EX P0, PT, RZ, UR5, PT, P0 ;  /* 0x00000005ff007c0c */ /* 0x000fe2000bf05300 */
[----:B0-----:R-:W-:-:S12]  /*0080*/  IMAD.WIDE R6, R2, 0x4, R6 ;  /* 0x0000000402067825 */ /* 0x001fd800078e0206 */
[----:B------:R-:W2:Y:S04]  /*0090*/  @P0 LDG.E R3, desc[UR6][R6.64] ;  /* 0x0000000606030981 */ /* 0x000ea8000c1e1900 */
[----:B------:R-:W2:Y:S01]  /*00a0*/  @P0 LDG.E R0, desc[UR6][R6.64+0x4] ;  /* 0x0000040606000981 */ /* 0x000ea2000c1e1900 */
[----:B------:R-:W0:Y:S01]  /*00b0*/  S2R R4, SR_CTAID.X ;  /* 0x0000000000047919 */ /* 0x000e220000002500 */
[----:B--2---:R-:W-:Y:S02]  /*00c0*/  @P0 IADD3 R5, R0, -R3, RZ ;  /* 0x8000000300050210 */ /* 0x004fe40007ffe0ff */
[----:B0-----:R-:W-:-:S04]  /*00d0*/  SHF.L.U32 R0, R4, 0x7, RZ ;  /* 0x0000000704007819 */ /* 0x001fc800000006ff */
[----:B------:R-:W0:Y:S02]  /*00e0*/  @!P0 LDC R5, c[0x0][0x2c4] ;  /* 0x0000b100ff058b82 */ /* 0x000e240000000800 */
[----:B0-----:R-:W-:-:S13]  /*00f0*/  ISETP.GT.AND P1, PT, R5, R0, PT ;  /* 0x000000000500720c */ /* 0x001fda0003f24270 */
[----:B------:R-:W-:Y:S05]  /*0100*/  @!P1 EXIT ;  /* 0x000000000000994d */ /* 0x000fea0003800000 */
[----:B------:R-:W0:Y:S01]  /*0110*/  S2R R23, SR_TID.X ;  /* 0x0000000000177919 */ /* 0x000e220000002100 */
[----:B------:R-:W-:Y:S01]  /*0120*/  ISETP.NE.AND P1, PT, R3, -0x1, PT ;  /* 0xffffffff0300780c */ /* 0x000fe20003f25270 */
[----:B------:R-:W1:Y:S01]  /*0130*/  LDC R17, c[0x0][0x2d4] ;  /* 0x0000b500ff117b82 */ /* 0x000e620000000800 */
[----:B------:R-:W-:Y:S01]  /*0140*/  IMAD.WIDE R6, R2, 0x80, RZ ;  /* 0x0000008002067825 */ /* 0x000fe200078e02ff */
[----:B------:R-:W-:Y:S02]  /*0150*/  SHF.R.S32.HI R15, RZ, 0x1f, R0 ;  /* 0x0000001fff0f7819 */ /* 0x000fe40000011400 */
[----:B------:R-:W-:-:S04]  /*0160*/  SEL R13, R6, RZ, P0 ;  /* 0x000000ff060d7207 */ /* 0x000fc80000000000 */
[----:B------:R-:W2:Y:S01]  /*0170*/  LDC R14, c[0x0][0x270] ;  /* 0x00009c00ff0e7b82 */ /* 0x000ea20000000800 */
[----:B------:R-:W3:Y:S01]  /*0180*/  S2R R6, SR_CTAID.Z ;  /* 0x0000000000067919 */ /* 0x000ee20000002700 */
[----:B------:R-:W-:Y:S02]  /*0190*/  SEL R8, R7, RZ, P0 ;  /* 0x000000ff07087207 */ /* 0x000fe40000000000 */
[----:B------:R-:W-:-:S04]  /*01a0*/  IADD3 R13, P0, R0, R13, RZ ;  /* 0x0000000d000d7210 */ /* 0x000fc80007f1e0ff */
[----:B------:R-:W4:Y:S01]  /*01b0*/  @P1 LDC.64 R10, c[0x0][0x448] ;  /* 0x00011200ff0a1b82 */ /* 0x000f220000000a00 */
[----:B------:R-:W-:-:S07]  /*01c0*/  IADD3.X R15, R15, R8, RZ, P0, !PT ;  /* 0x000000080f0f7210 */ /* 0x000fce00007fe4ff */
[----:B------:R-:W3:Y:S01]  /*01d0*/  LDC R9, c[0x0][0x2dc] ;  /* 0x0000b700ff097b82 */ /* 0x000ee20000000800 */
[----:B-1----:R-:W-:Y:S01]  /*01e0*/  IMAD.WIDE R16, R2, R17, RZ ;  /* 0x0000001102107225 */ /* 0x002fe200078e02ff */
[----:B0-----:R-:W-:Y:S02]  /*01f0*/  SHF.R.S32.HI R0, RZ, 0x1f, R23 ;  /* 0x0000001fff007819 */ /* 0x001fe40000011417 */
[----:B--2---:R-:W-:Y:S02]  /*0200*/  SHF.R.S32.HI R25, RZ, 0x1f, R14 ;  /* 0x0000001fff197819 */ /* 0x004fe4000001140e */
[CC--:B------:R-:W-:Y:S02]  /*0210*/  LEA.HI R22, R0.reuse, R23.reuse, RZ, 0x2 ;  /* 0x0000001700167211 */ /* 0x0c0fe400078f10ff */
[----:B------:R-:W-:Y:S02]  /*0220*/  LEA.HI R19, R0, R23, RZ, 0x5 ;  /* 0x0000001700137211 */ /* 0x000fe400078f28ff */
[----:B------:R-:W-:-:S02]  /*0230*/  LOP3.LUT R18, R22, 0xfffffffc, RZ, 0xc0, !PT ;  /* 0xfffffffc16127812 */ /* 0x000fc400078ec0ff */
[----:B------:R-:W-:Y:S01]  /*0240*/  LOP3.LUT R12, R19, 0xffffffe0, RZ, 0xc0, !PT ;  /* 0xffffffe0130c7812 */ /* 0x000fe200078ec0ff */
[----:B----4-:R-:W-:Y:S01]  /*0250*/  @P1 IMAD.WIDE.U32 R20, R3, R10, RZ ;  /* 0x0000000a03141225 */ /* 0x010fe200078e00ff */
[-C--:B------:R-:W-:Y:S02]  /*0260*/  LEA.HI R0, R0, R23.reuse, RZ, 0x7 ;  /* 0x0000001700007211 */ /* 0x080fe400078f38ff */
[----:B------:R-:W-:Y:S01]  /*0270*/  IADD3 R12, -R12, R23, RZ ;  /* 0x000000170c0c7210 */ /* 0x000fe20007ffe1ff */
[----:B------:R-:W-:Y:S01]  /*0280*/  IMAD R10, R17, R14, RZ ;  /* 0x0000000e110a7224 */ /* 0x000fe200078e02ff */
[----:B------:R-:W-:Y:S01]  /*0290*/  @P1 MOV R8, R20 ;  /* 0x0000001400081202 */ /* 0x000fe20000000f00 */
[----:B------:R-:W-:Y:S01]  /*02a0*/  IMAD.IADD R18, R23, 0x1, -R18 ;  /* 0x0000000117127824 */ /* 0x000fe200078e0a12 */
[--C-:B------:R-:W-:Y:S01]  /*02b0*/  SHF.R.S32.HI R23, RZ, 0x1f, R22.reuse ;  /* 0x0000001fff177819 */ /* 0x100fe20000011416 */
[----:B------:R-:W-:Y:S01]  /*02c0*/  @P1 IMAD R7, R3, R11, R21 ;  /* 0x0000000b03071224 */ /* 0x000fe200078e0215 */
[----:B------:R-:W-:Y:S01]  /*02d0*/  SHF.R.S32.HI R22, RZ, 0x2, R22 ;  /* 0x00000002ff167819 */ /* 0x000fe20000011416 */
[C---:B------:R-:W-:Y:S01]  /*02e0*/  IMAD R27, R16.reuse, R25, R10 ;  /* 0x00000019101b7224 */ /* 0x040fe200078e020a */
[----:B------:R-:W-:Y:S01]  /*02f0*/  @P1 MOV R21, R3 ;  /* 0x0000000300151202 */ /* 0x000fe20000000f00 */
[----:B------:R-:W-:Y:S01]  /*0300*/  IMAD.WIDE.U32 R10, R16, R14, RZ ;  /* 0x0000000e100a7225 */ /* 0x000fe200078e00ff */
[----:B---3--:R-:W-:Y:S06]  /*0310*/  @P1 BRA `(.L_x_132) ;  /* 0x0000000000201947 */ /* 0x008fec0003800000 */
[----:B------:R-:W0:Y:S01]  /*0320*/  LDC.64 R20, c[0x0][0x430] ;  /* 0x00010c00ff147b82 */ /* 0x000e220000000a00 */
[----:B------:R-:W-:-:S05]  /*0330*/  SHF.R.S32.HI R3, RZ, 0x1f, R2 ;  /* 0x0000001fff037819 */ /* 0x000fca0000011402 */
[-C--:B0-----:R-:W-:Y:S02]  /*0340*/  IMAD R3, R3, R20.reuse, RZ ;  /* 0x0000001403037224 */ /* 0x081fe400078e02ff */
[----:B------:R-:W-:-:S04]  /*0350*/  IMAD.WIDE.U32 R16, R2, R20, RZ ;  /* 0x0000001402107225 */ /* 0x000fc800078e00ff */
[----:B------:R-:W-:Y:S01]  /*0360*/  IMAD R3, R2, R21, R3 ;  /* 0x0000001502037224 */ /* 0x000fe200078e0203 */
[----:B------:R-:W-:Y:S01]  /*0370*/  MOV R21, 0xffffffff ;  /* 0xffffffff00157802 */ /* 0x000fe20000000f00 */
[----:B------:R-:W-:-:S03]  /*0380*/  IMAD.MOV.U32 R8, RZ, RZ, R16 ;  /* 0x000000ffff087224 */ /* 0x000fc600078e0010 */
[----:B------:R-:W-:-:S07]  /*0390*/  IADD3 R7, R17, R3, RZ ;  /* 0x0000000311077210 */ /* 0x000fce0007ffe0ff */
.L_x_132:
[----:B------:R-:W-:Y:S01]  /*03a0*/  HFMA2.MMA R25, -RZ, RZ, 0, 0 ;  /* 0x00000000ff197435 */ /* 0x000fe200000001ff */
[----:B------:R-:W-:Y:S01]  /*03b0*/  IADD3 R16, R11, R27, RZ ;  /* 0x0000001b0b107210 */ /* 0x000fe20007ffe0ff */
[-C--:B------:R-:W-:Y:S01]  /*03c0*/  IMAD.WIDE R2, R14, R9.reuse, RZ ;  /* 0x000000090e027225 */ /* 0x080fe200078e02ff */
[----:B------:R-:W-:Y:S01]  /*03d0*/  LEA.HI R23, R23, R22, RZ, 0x3 ;  /* 0x0000001617177211 */ /* 0x000fe200078f18ff */
[----:B------:R-:W-:Y:S01]  /*03e0*/  ULDC.64 UR4, c[0x0][0x400] ;  /* 0x0001000000047ab9 */ /* 0x000fe20000000a00 */
[----:B------:R-:W-:Y:S01]  /*03f0*/  SHF.R.S32.HI R17, RZ, 0x1f, R9 ;  /* 0x0000001fff117819 */ /* 0x000fe20000011409 */
[----:B------:R-:W-:Y:S01]  /*0400*/  IMAD R16, R16, R9, RZ ;  /* 0x0000000910107224 */ /* 0x000fe200078e02ff */
[--C-:B------:R-:W-:Y:S01]  /*0410*/  SHF.R.S32.HI R20, RZ, 0x5, R19.reuse ;  /* 0x00000005ff147819 */ /* 0x100fe20000011413 */
[----:B------:R-:W-:Y:S01]  /*0420*/  IMAD R11, R3, R21, RZ ;  /* 0x00000015030b7224 */ /* 0x000fe200078e02ff */
[----:B------:R-:W-:Y:S01]  /*0430*/  SHF.R.S32.HI R19, RZ, 0x1f, R19 ;  /* 0x0000001fff137819 */ /* 0x000fe20000011413 */
[----:B------:R-:W-:Y:S01]  /*0440*/  IMAD R27, R17, R10, R16 ;  /* 0x0000000a111b7224 */ /* 0x000fe200078e0210 */
[----:B------:R-:W-:Y:S01]  /*0450*/  LOP3.LUT R23, R23, 0xfffffff8, RZ, 0xc0, !PT ;  /* 0xfffffff817177812 */ /* 0x000fe200078ec0ff */
[----:B------:R-:W-:Y:S01]  /*0460*/  IMAD R25, R2, R25, R11 ;  /* 0x0000001902197224 */ /* 0x000fe200078e020b */
[----:B------:R-:W-:Y:S01]  /*0470*/  LEA.HI R19, R19, R20, RZ, 0x2 ;  /* 0x0000001413137211 */ /* 0x000fe200078f10ff */
[----:B------:R-:W-:Y:S01]  /*0480*/  IMAD.WIDE.U32 R10, R10, R9, RZ ;  /* 0x000000090a0a7225 */ /* 0x000fe200078e00ff */
[----:B------:R-:W-:-:S02]  /*0490*/  IADD3 R22, R22, -R23, RZ ;  /* 0x8000001716167210 */ /* 0x000fc40007ffe0ff */
[----:B------:R-:W-:Y:S02]  /*04a0*/  CS2R R28, SRZ ;  /* 0x00000000001c7805 */ /* 0x000fe4000001ff00 */
[----:B------:R-:W-:Y:S01]  /*04b0*/  LOP3.LUT R23, R19, 0x7ffffc, RZ, 0xc0, !PT ;  /* 0x007ffffc13177812 */ /* 0x000fe200078ec0ff */
[----:B------:R-:W-:Y:S01]  /*04c0*/  IMAD.WIDE.U32 R16, R2, R21, RZ ;  /* 0x0000001502107225 */ /* 0x000fe200078e00ff */
[----:B------:R-:W-:Y:S02]  /*04d0*/  LEA.HI R21, R22, R22, RZ, 0x1 ;  /* 0x0000001616157211 */ /* 0x000fe400078f08ff */
[----:B------:R-:W-:Y:S01]  /*04e0*/  IADD3 R24, R11, R27, RZ ;  /* 0x0000001b0b187210 */ /* 0x000fe20007ffe0ff */
[-C--:B------:R-:W-:Y:S01]  /*04f0*/  IMAD R19, R6, R9.reuse, RZ ;  /* 0x0000000906137224 */ /* 0x080fe200078e02ff */
[----:B------:R-:W-:Y:S01]  /*0500*/  SEL R10, R10, R16, !P1 ;  /* 0x000000100a0a7207 */ /* 0x000fe20004800000 */
[----:B------:R-:W-:Y:S01]  /*0510*/  IMAD R9, R14, R9, RZ ;  /* 0x000000090e097224 */ /* 0x000fe200078e02ff */
[----:B------:R-:W-:Y:S01]  /*0520*/  LOP3.LUT R11, R21, 0x7fffffe, RZ, 0xc0, !PT ;  /* 0x07fffffe150b7812 */ /* 0x000fe200078ec0ff */
[----:B------:R-:W-:Y:S01]  /*0530*/  IMAD R14, R15, R2, RZ ;  /* 0x000000020f0e7224 */ /* 0x000fe200078e02ff */
[----:B------:R-:W-:Y:S01]  /*0540*/  @P1 IADD3 R24, R17, R25, RZ ;  /* 0x0000001911181210 */ /* 0x000fe20007ffe0ff */
[----:B------:R-:W-:Y:S01]  /*0550*/  IMAD R15, R9, R20, R12 ;  /* 0x00000014090f7224 */ /* 0x000fe200078e020c */
[----:B------:R-:W-:Y:S01]  /*0560*/  IADD3 R10, P0, R19, R10, RZ ;  /* 0x0000000a130a7210 */ /* 0x000fe20007f1e0ff */
[----:B------:R-:W-:Y:S01]  /*0570*/  IMAD R12, R3, R13, R14 ;  /* 0x0000000d030c7224 */ /* 0x000fe200078e020e */
[----:B------:R-:W-:Y:S01]  /*0580*/  IADD3 R17, R22, -R11, RZ ;  /* 0x8000000b16117210 */ /* 0x000fe20007ffe0ff */
[----:B------:R-:W-:Y:S01]  /*0590*/  IMAD.IADD R23, R20, 0x1, -R23 ;  /* 0x0000000114177824 */ /* 0x000fe200078e0a17 */
[----:B------:R-:W-:Y:S01]  /*05a0*/  LEA.HI.X.SX32 R11, R19, R24, 0x1, P0 ;  /* 0x00000018130b7211 */ /* 0x000fe200000f0eff */
[----:B------:R-:W-:Y:S01]  /*05b0*/  HFMA2.MMA R24, -RZ, RZ, 0, 0 ;  /* 0x00000000ff187435 */ /* 0x000fe200000001ff */
[----:B------:R-:W-:Y:S01]  /*05c0*/  SHF.R.S32.HI R21, RZ, 0x1, R21 ;  /* 0x00000001ff157819 */ /* 0x000fe20000011415 */
[----:B------:R-:W-:Y:S01]  /*05d0*/  IMAD.MOV.U32 R25, RZ, RZ, RZ ;  /* 0x000000ffff197224 */ /* 0x000fe200078e00ff */
[----:B------:R-:W-:Y:S01]  /*05e0*/  SHF.R.U32.HI R0, RZ, 0x4, R0 ;  /* 0x00000004ff007819 */ /* 0x000fe20000011600 */
[----:B------:R-:W-:Y:S01]  /*05f0*/  IMAD.WIDE.U32 R2, R2, R13, R10 ;  /* 0x0000000d02027225 */ /* 0x000fe200078e000a */
[----:B------:R-:W-:Y:S01]  /*0600*/  SHF.R.S32.HI R13, RZ, 0x1f, R15 ;  /* 0x0000001fff0d7819 */ /* 0x000fe2000001140f */
[----:B------:R-:W0:Y:S01]  /*0610*/  LDC R11, c[0x0][0x490] ;  /* 0x00012400ff0b7b82 */ /* 0x000e220000000800 */
[----:B------:R-:W-:Y:S01]  /*0620*/  LEA R18, R23, R18, 0x8 ;  /* 0x0000001217127211 */ /* 0x000fe200078e40ff */
[----:B------:R-:W-:Y:S01]  /*0630*/  IMAD.SHL.U32 R21, R21, 0x40, RZ ;  /* 0x0000004015157824 */ /* 0x000fe200078e00ff */
[----:B------:R-:W-:-:S02]  /*0640*/  IADD3 R15, P0, R15, R2, RZ ;  /* 0x000000020f0f7210 */ /* 0x000fc40007f1e0ff */
[----:B------:R-:W-:Y:S02]  /*0650*/  CS2R R22, SRZ ;  /* 0x0000000000167805 */ /* 0x000fe4000001ff00 */
[----:B------:R-:W-:Y:S02]  /*0660*/  LEA R17, R17, R18, 0x4 ;  /* 0x0000001211117211 */ /* 0x000fe400078e20ff */
[----:B------:R-:W-:Y:S02]  /*0670*/  CS2R R26, SRZ ;  /* 0x00000000001a7805 */ /* 0x000fe4000001ff00 */
[----:B------:R-:W-:Y:S02]  /*0680*/  IADD3.X R12, R13, R3, R12, P0, !PT ;  /* 0x000000030d0c7210 */ /* 0x000fe400007fe40c */
[----:B------:R-:W-:Y:S02]  /*0690*/  LEA R2, P0, R15, UR4, 0x2 ;  /* 0x000000040f027c11 */ /* 0x000fe4000f8010ff */
[----:B------:R-:W-:-:S02]  /*06a0*/  LOP3.LUT R21, R21, 0xc0, RZ, 0xc0, !PT ;  /* 0x000000c015157812 */ /* 0x000fc400078ec0ff */
[----:B------:R-:W-:Y:S02]  /*06b0*/  LEA.HI.X R3, R15, UR5, R12, 0x2, P0 ;  /* 0x000000050f037c11 */ /* 0x000fe400080f140c */
[----:B------:R-:W-:Y:S02]  /*06c0*/  CS2R R14, SRZ ;  /* 0x00000000000e7805 */ /* 0x000fe4000001ff00 */
[----:B------:R-:W-:Y:S02]  /*06d0*/  LOP3.LUT R0, R21, 0x8, R0, 0xf8, !PT ;  /* 0x0000000815007812 */ /* 0x000fe400078ef800 */
[----:B------:R-:W-:Y:S02]  /*06e0*/  SHF.R.U32.HI R21, RZ, 0x3, R21 ;  /* 0x00000003ff157819 */ /* 0x000fe40000011615 */
[----:B------:R-:W-:Y:S02]  /*06f0*/  MOV R12, RZ ;  /* 0x000000ff000c7202 */ /* 0x000fe40000000f00 */
[----:B------:R-:W-:-:S02]  /*0700*/  LOP3.LUT R0, R0, R21, RZ, 0x3c, !PT ;  /* 0x0000001500007212 */ /* 0x000fc400078e3cff */
[----:B------:R-:W-:Y:S02]  /*0710*/  CS2R R20, SRZ ;  /* 0x0000000000147805 */ /* 0x000fe4000001ff00 */
[----:B0-----:R-:W-:Y:S02]  /*0720*/  ISETP.GE.AND P0, PT, R11, 0x1, PT ;  /* 0x000000010b00780c */ /* 0x001fe40003f06270 */
[----:B------:R-:W-:Y:S02]  /*0730*/  LEA R10, R17, R0, 0x1 ;  /* 0x00000000110a7211 */ /* 0x000fe400078e08ff */
[----:B------:R-:W-:Y:S02]  /*0740*/  CS2R R16, SRZ ;  /* 0x0000000000107805 */ /* 0x000fe4000001ff00 */
[----:B------:R-:W-:-:S07]  /*0750*/  MOV R0, RZ ;  /* 0x000000ff00007202 */ /* 0x000fce0000000f00 */
[----:B------:R-:W-:Y:S05]  /*0760*/  @!P0 BRA `(.L_x_133) ;  /* 0x0000000800b88947 */ /* 0x000fea0003800000 */
[----:B------:R-:W0:Y:S01]  /*0770*/  LDC R13, c[0x0][0x490] ;  /* 0x00012400ff0d7b82 */ /* 0x000e220000000800 */
[----:B------:R-:W-:Y:S02]  /*0780*/  ISETP.NE.AND P1, PT, R11, 0x1, PT ;  /* 0x000000010b00780c */ /* 0x000fe40003f25270 */
[----:B------:R-:W-:Y:S02]  /*0790*/  MOV R20, RZ ;  /* 0x000000ff00147202 */ /* 0x000fe40000000f00 */
[----:B0-----:R-:W-:-:S09]  /*07a0*/  LOP3.LUT P0, RZ, R13, 0x1, RZ, 0xc0, !PT ;  /* 0x000000010dff7812 */ /* 0x001fd2000780c0ff */
[----:B------:R-:W-:Y:S05]  /*07b0*/  @!P1 BRA `(.L_x_134) ;  /* 0x0000000400e09947 */ /* 0x000fea0003800000 */
[----:B------:R-:W0:Y:S01]  /*07c0*/  LDC.64 R18, c[0x0][0x488] ;  /* 0x00012200ff127b82 */ /* 0x000e220000000a00 */
[----:B------:R-:W-:Y:S01]  /*07d0*/  LOP3.LUT R0, R11, 0x1, RZ, 0xc0, !PT ;  /* 0x000000010b007812 */ /* 0x000fe200078ec0ff */
[----:B------:R-:W-:Y:S01]  /*07e0*/  HFMA2.MMA R12, -RZ, RZ, 0, 0 ;  /* 0x00000000ff0c7435 */ /* 0x000fe200000001ff */
[----:B------:R-:W-:Y:S02]  /*07f0*/  CS2R R20, SRZ ;  /* 0x0000000000147805 */ /* 0x000fe4000001ff00 */
[----:B------:R-:W-:Y:S02]  /*0800*/  CS2R R16, SRZ ;  /* 0x0000000000107805 */ /* 0x000fe4000001ff00 */
[----:B------:R-:W-:Y:S02]  /*0810*/  IADD3 R11, -R0, R11, RZ ;  /* 0x0000000b000b7210 */ /* 0x000fe40007ffe1ff */
[----:B------:R-:W-:Y:S02]  /*0820*/  CS2R R14, SRZ ;  /* 0x00000000000e7805 */ /* 0x000fe4000001ff00 */
[----:B------:R-:W-:-:S02]  /*0830*/  CS2R R22, SRZ ;  /* 0x0000000000167805 */ /* 0x000fc4000001ff00 */
[----:B------:R-:W-:Y:S02]  /*0840*/  CS2R R24, SRZ ;  /* 0x0000000000187805 */ /* 0x000fe4000001ff00 */
[----:B------:R-:W-:Y:S02]  /*0850*/  CS2R R26, SRZ ;  /* 0x00000000001a7805 */ /* 0x000fe4000001ff00 */
[----:B------:R-:W-:Y:S01]  /*0860*/  CS2R R28, SRZ ;  /* 0x00000000001c7805 */ /* 0x000fe2000001ff00 */
[----:B------:R-:W-:-:S07]  /*0870*/  IMAD.MOV.U32 R0, RZ, RZ, RZ ;  /* 0x000000ffff007224 */ /* 0x000fce00078e00ff */
.L_x_135:
[----:B------:R-:W-:-:S04]  /*0880*/  SHF.L.U32 R13, R9, 0x3, RZ ;  /* 0x00000003090d7819 */ /* 0x000fc800000006ff */
[----:B------:R-:W-:Y:S02]  /*0890*/  SHF.R.S32.HI R30, RZ, 0x1f, R13 ;  /* 0x0000001fff1e7819 */ /* 0x000fe4000001140d */
[C---:B------:R-:W-:Y:S02]  /*08a0*/  LEA R34, P1, R13.reuse, R2, 0x2 ;  /* 0x000000020d227211 */ /* 0x040fe400078210ff */
[----:B------:R-:W-:-:S04]  /*08b0*/  SHF.L.U64.HI R30, R13, 0x2, R30 ;  /* 0x000000020d1e7819 */ /* 0x000fc8000001021e */
[----:B------:R-:W-:-:S03]  /*08c0*/  IADD3.X R35, R3, R30, RZ, P1, !PT ;  /* 0x0000001e03237210 */ /* 0x000fc60000ffe4ff */
[C---:B------:R-:W-:Y:S02]  /*08d0*/  IMAD.WIDE R36, R9.reuse, 0x20, R34 ;  /* 0x0000002009247825 */ /* 0x040fe400078e0222 */
[----:B------:R-:W2:Y:S04]  /*08e0*/  LDG.E R34, desc[UR6][R34.64] ;  /* 0x0000000622227981 */ /* 0x000ea8000c1e1900 */
[----:B------:R-:W3:Y:S01]  /*08f0*/  LDG.E R35, desc[UR6][R36.64] ;  /* 0x0000000624237981 */ /* 0x000ee2000c1e1900 */
[----:B------:R-:W-:-:S05]  /*0900*/  IMAD.WIDE R32, R9, 0x20, R36 ;  /* 0x0000002009207825 */ /* 0x000fca00078e0224 */
[----:B------:R1:W4:Y:S02]  /*0910*/  LDG.E R30, desc[UR6][R32.64] ;  /* 0x00000006201e7981 */ /* 0x000324000c1e1900 */
[----:B-1----:R-:W-:-:S05]  /*0920*/  IMAD.WIDE R32, R9, 0x20, R32 ;  /* 0x0000002009207825 */ /* 0x002fca00078e0220 */
[----:B------:R-:W5:Y:S01]  /*0930*/  LDG.E R31, desc[UR6][R32.64] ;  /* 0x00000006201f7981 */ /* 0x000f62000c1e1900 */
[----:B--2---:R-:W-:Y:S01]  /*0940*/  FADD.FTZ R29, R34, R29 ;  /* 0x0000001d221d7221 */ /* 0x004fe20000010000 */
[----:B---3--:R-:W-:Y:S01]  /*0950*/  FADD.FTZ R28, R35, R28 ;  /* 0x0000001c231c7221 */ /* 0x008fe20000010000 */
[----:B------:R-:W-:-:S04]  /*0960*/  IMAD.WIDE R34, R9, 0x20, R32 ;  /* 0x0000002009227825 */ /* 0x000fc800078e0220 */
[----:B----4-:R-:W-:Y:S01]  /*0970*/  FADD.FTZ R27, R30, R27 ;  /* 0x0000001b1e1b7221 */ /* 0x010fe20000010000 */
[----:B------:R-:W-:Y:S02]  /*0980*/  IMAD.WIDE R36, R9, 0x20, R34 ;  /* 0x0000002009247825 */ /* 0x000fe400078e0222 */
[----:B------:R-:W2:Y:S04]  /*0990*/  LDG.E R34, desc[UR6][R34.64] ;  /* 0x0000000622227981 */ /* 0x000ea8000c1e1900 */
[----:B------:R1:W3:Y:S01]  /*09a0*/  LDG.E R35, desc[UR6][R36.64] ;  /* 0x0000000624237981 */ /* 0x0002e2000c1e1900 */
[----:B-----5:R-:W-:Y:S01]  /*09b0*/  FADD.FTZ R26, R31, R26 ;  /* 0x0000001a1f1a7221 */ /* 0x020fe20000010000 */
[----:B-1----:R-:W-:-:S05]  /*09c0*/  IMAD.WIDE R36, R9, 0x20, R36 ;  /* 0x0000002009247825 */ /* 0x002fca00078e0224 */
[----:B------:R1:W4:Y:S01]  /*09d0*/  LDG.E R32, desc[UR6][R36.64] ;  /* 0x0000000624207981 */ /* 0x000322000c1e1900 */
[----:B------:R-:W-:-:S05]  /*09e0*/  IMAD.WIDE R30, R9, 0x20, R36 ;  /* 0x00000020091e7825 */ /* 0x000fca00078e0224 */
[----:B------:R5:W4:Y:S01]  /*09f0*/  LDG.E R33, desc[UR6][R30.64] ;  /* 0x000000061e217981 */ /* 0x000b22000c1e1900 */
[----:B-1----:R-:W-:-:S04]  /*0a00*/  IMAD.WIDE R36, R9, 0x20, R30 ;  /* 0x0000002009247825 */ /* 0x002fc800078e021e */
[----:B-----5:R-:W-:-:S04]  /*0a10*/  IMAD.WIDE R30, R9, 0x20, R36 ;  /* 0x00000020091e7825 */ /* 0x020fc800078e0224 */
[----:B--2---:R-:W-:Y:S02]  /*0a20*/  FADD.FTZ R25, R34, R25 ;  /* 0x0000001922197221 */ /* 0x004fe40000010000 */
[----:B------:R1:W2:Y:S01]  /*0a30*/  LDG.E R34, desc[UR6][R36.64] ;  /* 0x0000000624227981 */ /* 0x0002a2000c1e1900 */
[----:B---3--:R-:W-:-:S03]  /*0a40*/  FADD.FTZ R24, R35, R24 ;  /* 0x0000001823187221 */ /* 0x008fc60000010000 */
[----:B------:R3:W5:Y:S01]  /*0a50*/  LDG.E R35, desc[UR6][R30.64] ;  /* 0x000000061e237981 */ /* 0x000762000c1e1900 */
[----:B-1----:R-:W-:-:S04]  /*0a60*/  IMAD.WIDE R36, R9, 0x20, R30 ;  /* 0x0000002009247825 */ /* 0x002fc800078e021e */
[----:B----4-:R-:W-:Y:S02]  /*0a70*/  FADD.FTZ R22, R33, R22 ;  /* 0x0000001621167221 */ /* 0x010fe40000010000 */
[----:B------:R1:W4:Y:S01]  /*0a80*/  LDG.E R33, desc[UR6][R36.64] ;  /* 0x0000000624217981 */ /* 0x000322000c1e1900 */
[----:B---3--:R-:W-:-:S04]  /*0a90*/  IMAD.WIDE R30, R9, 0x20, R36 ;  /* 0x00000020091e7825 */ /* 0x008fc800078e0224 */
[----:B------:R-:W-:Y:S02]  /*0aa0*/  FADD.FTZ R23, R32, R23 ;  /* 0x0000001720177221 */ /* 0x000fe40000010000 */
[----:B------:R-:W3:Y:S01]  /*0ab0*/  LDG.E R32, desc[UR6][R30.64] ;  /* 0x000000061e207981 */ /* 0x000ee2000c1e1900 */
[----:B--2---:R-:W-:Y:S01]  /*0ac0*/  FADD.FTZ R21, R34, R21 ;  /* 0x0000001522157221 */ /* 0x004fe20000010000 */
[----:B-----5:R-:W-:Y:S01]  /*0ad0*/  FADD.FTZ R12, R35, R12 ;  /* 0x0000000c230c7221 */ /* 0x020fe20000010000 */
[C---:B------:R-:W-:Y:S02]  /*0ae0*/  IMAD.WIDE R34, R9.reuse, 0x20, R30 ;  /* 0x0000002009227825 */ /* 0x040fe400078e021e */
[----:B------:R-:W2:Y:S02]  /*0af0*/  LDG.E R31, desc[UR6][R2.64] ;  /* 0x00000006021f7981 */ /* 0x000ea4000c1e1900 */
[----:B-1----:R-:W-:-:S05]  /*0b00*/  IMAD.WIDE R36, R9, 0x20, R34 ;  /* 0x0000002009247825 */ /* 0x002fca00078e0222 */
[----:B------:R1:W5:Y:S01]  /*0b10*/  LDG.E R30, desc[UR6][R36.64] ;  /* 0x00000006241e7981 */ /* 0x000362000c1e1900 */
[----:B----4-:R-:W-:-:S03]  /*0b20*/  FADD.FTZ R14, R33, R14 ;  /* 0x0000000e210e7221 */ /* 0x010fc60000010000 */
[----:B------:R-:W4:Y:S01]  /*0b30*/  LDG.E R33, desc[UR6][R34.64] ;  /* 0x0000000622217981 */ /* 0x000f22000c1e1900 */
[----:B-1----:R-:W-:-:S05]  /*0b40*/  IMAD.WIDE R36, R9, 0x20, R36 ;  /* 0x0000002009247825 */ /* 0x002fca00078e0224 */
[----:B------:R1:W2:Y:S01]  /*0b50*/  LDG.E R35, desc[UR6][R36.64] ;  /* 0x0000000624237981 */ /* 0x0002a2000c1e1900 */
[----:B---3--:R-:W-:Y:S01]  /*0b60*/  FADD.FTZ R15, R32, R15 ;  /* 0x0000000f200f7221 */ /* 0x008fe20000010000 */
[----:B0-----:R-:W-:Y:S01]  /*0b70*/  LEA R32, P1, R18, R2, 0x2 ;  /* 0x0000000212207211 */ /* 0x001fe200078210ff */
[----:B-----5:R-:W-:Y:S01]  /*0b80*/  FADD.FTZ R17, R30, R17 ;  /* 0x000000111e117221 */ /* 0x020fe20000010000 */
[C---:B------:R-:W-:Y:S01]  /*0b90*/  SHF.L.U64.HI R30, R18.reuse, 0x1, R19 ;  /* 0x00000001121e7819 */ /* 0x040fe20000010213 */
[----:B----4-:R-:W-:Y:S01]  /*0ba0*/  FADD.FTZ R16, R33, R16 ;  /* 0x0000001021107221 */ /* 0x010fe20000010000 */
[----:B------:R-:W-:-:S04]  /*0bb0*/  SHF.L.U32 R33, R18, 0x1, RZ ;  /* 0x0000000112217819 */ /* 0x000fc800000006ff */
[C---:B------:R-:W-:Y:S02]  /*0bc0*/  LEA R2, P2, R33.reuse, R2, 0x2 ;  /* 0x0000000221027211 */ /* 0x040fe400078410ff */
[----:B------:R-:W-:Y:S02]  /*0bd0*/  SHF.L.U64.HI R30, R33, 0x2, R30 ;  /* 0x00000002211e7819 */ /* 0x000fe4000001021e */
[----:B------:R-:W-:-:S03]  /*0be0*/  LEA.HI.X R33, R18, R3, R19, 0x2, P1 ;  /* 0x0000000312217211 */ /* 0x000fc600008f1413 */
[----:B-1----:R-:W-:Y:S02]  /*0bf0*/  IMAD.WIDE R36, R13, 0x4, R32 ;  /* 0x000000040d247825 */ /* 0x002fe400078e0220 */
[----:B------:R-:W3:Y:S04]  /*0c00*/  LDG.E R32, desc[UR6][R32.64] ;  /* 0x0000000620207981 */ /* 0x000ee8000c1e1900 */
[----:B------:R0:W4:Y:S01]  /*0c10*/  LDG.E R33, desc[UR6][R36.64] ;  /* 0x0000000624217981 */ /* 0x000122000c1e1900 */
[----:B--2---:R-:W-:Y:S01]  /*0c20*/  FADD.FTZ R20, R35, R20 ;  /* 0x0000001423147221 */ /* 0x004fe20000010000 */
[----:B0-----:R-:W-:Y:S01]  /*0c30*/  IMAD.WIDE R36, R13, 0x4, R36 ;  /* 0x000000040d247825 */ /* 0x001fe200078e0224 */
[----:B------:R-:W-:-:S03]  /*0c40*/  IADD3.X R3, R3, R30, RZ, P2, !PT ;  /* 0x0000001e03037210 */ /* 0x000fc600017fe4ff */
[----:B------:R-:W-:Y:S02]  /*0c50*/  FADD.FTZ R0, R31, R0 ;  /* 0x000000001f007221 */ /* 0x000fe40000010000 */
[----:B------:R-:W2:Y:S01]  /*0c60*/  LDG.E R31, desc[UR6][R36.64] ;  /* 0x00000006241f7981 */ /* 0x000ea2000c1e1900 */
[----:B------:R-:W-:-:S05]  /*0c70*/  IMAD.WIDE R34, R13, 0x4, R36 ;  /* 0x000000040d227825 */ /* 0x000fca00078e0224 */
[----:B------:R0:W5:Y:S02]  /*0c80*/  LDG.E R30, desc[UR6][R34.64] ;  /* 0x00000006221e7981 */ /* 0x000164000c1e1900 */
[----:B0-----:R-:W-:-:S04]  /*0c90*/  IMAD.WIDE R34, R13, 0x4, R34 ;  /* 0x000000040d227825 */ /* 0x001fc800078e0222 */
[----:B------:R-:W-:-:S04]  /*0ca0*/  IMAD.WIDE R36, R13, 0x4, R34 ;  /* 0x000000040d247825 */ /* 0x000fc800078e0222 */
[----:B---3--:R-:W-:Y:S02]  /*0cb0*/  FADD.FTZ R0, R0, R32 ;  /* 0x0000002000007221 */ /* 0x008fe40000010000 */
[----:B------:R0:W3:Y:S01]  /*0cc0*/  LDG.E R32, desc[UR6][R36.64] ;  /* 0x0000000624207981 */ /* 0x0000e2000c1e1900 */
[----:B----4-:R-:W-:-:S03]  /*0cd0*/  FADD.FTZ R29, R29, R33 ;  /* 0x000000211d1d7221 */ /* 0x010fc60000010000 */
[----:B------:R1:W4:Y:S01]  /*0ce0*/  LDG.E R33, desc[UR6][R34.64] ;  /* 0x0000000622217981 */ /* 0x000322000c1e1900 */
[----:B0-----:R-:W-:-:S04]  /*0cf0*/  IMAD.WIDE R36, R13, 0x4, R36 ;  /* 0x000000040d247825 */ /* 0x001fc800078e0224 */
[----:B-1----:R-:W-:-:S04]  /*0d00*/  IMAD.WIDE R34, R13, 0x4, R36 ;  /* 0x000000040d227825 */ /* 0x002fc800078e0224 */
[----:B--2---:R-:W-:Y:S02]  /*0d10*/  FADD.FTZ R28, R28, R31 ;  /* 0x0000001f1c1c7221 */ /* 0x004fe40000010000 */
[----:B------:R-:W2:Y:S01]  /*0d20*/  LDG.E R31, desc[UR6][R36.64] ;  /* 0x00000006241f7981 */ /* 0x000ea2000c1e1900 */
[----:B-----5:R-:W-:-:S03]  /*0d30*/  FADD.FTZ R27, R27, R30 ;  /* 0x0000001e1b1b7221 */ /* 0x020fc60000010000 */
[----:B------:R0:W5:Y:S01]  /*0d40*/  LDG.E R30, desc[UR6][R34.64] ;  /* 0x00000006221e7981 */ /* 0x000162000c1e1900 */
[----:B---3--:R-:W-:Y:S01]  /*0d50*/  FADD.FTZ R25, R25, R32 ;  /* 0x0000002019197221 */ /* 0x008fe20000010000 */
[----:B----4-:R-:W-:Y:S01]  /*0d60*/  FADD.FTZ R26, R26, R33 ;  /* 0x000000211a1a7221 */ /* 0x010fe20000010000 */
[----:B------:R-:W-:-:S04]  /*0d70*/  IMAD.WIDE R32, R13, 0x4, R34 ;  /* 0x000000040d207825 */ /* 0x000fc800078e0222 */
[C---:B0-----:R-:W-:Y:S02]  /*0d80*/  IMAD.WIDE R34, R13.reuse, 0x4, R32 ;  /* 0x000000040d227825 */ /* 0x041fe400078e0220 */
[----:B------:R-:W3:Y:S02]  /*0d90*/  LDG.E R33, desc[UR6][R32.64] ;  /* 0x0000000620217981 */ /* 0x000ee4000c1e1900 */
[----:B------:R-:W-:-:S04]  /*0da0*/  IMAD.WIDE R36, R13, 0x4, R34 ;  /* 0x000000040d247825 */ /* 0x000fc800078e0222 */
[----:B--2---:R-:W-:Y:S02]  /*0db0*/  FADD.FTZ R24, R24, R31 ;  /* 0x0000001f18187221 */ /* 0x004fe40000010000 */
[----:B------:R0:W2:Y:S01]  /*0dc0*/  LDG.E R31, desc[UR6][R36.64] ;  /* 0x00000006241f7981 */ /* 0x0000a2000c1e1900 */
[----:B-----5:R-:W-:-:S03]  /*0dd0*/  FADD.FTZ R23, R23, R30 ;  /* 0x0000001e17177221 */ /* 0x020fc60000010000 */
[----:B------:R-:W4:Y:S01]  /*0de0*/  LDG.E R30, desc[UR6][R34.64] ;  /* 0x00000006221e7981 */ /* 0x000f22000c1e1900 */
[----:B0-----:R-:W-:-:S05]  /*0df0*/  IMAD.WIDE R36, R13, 0x4, R36 ;  /* 0x000000040d247825 */ /* 0x001fca00078e0224 */
[----:B------:R-:W5:Y:S01]  /*0e00*/  LDG.E R35, desc[UR6][R36.64] ;  /* 0x0000000624237981 */ /* 0x000f62000c1e1900 */
[----:B---3--:R-:W-:Y:S01]  /*0e10*/  FADD.FTZ R22, R22, R33 ;  /* 0x0000002116167221 */ /* 0x008fe20000010000 */
[----:B------:R-:W-:-:S04]  /*0e20*/  IMAD.WIDE R32, R13, 0x4, R36 ;  /* 0x000000040d207825 */ /* 0x000fc800078e0224 */
[----:B--2---:R-:W-:Y:S01]  /*0e30*/  FADD.FTZ R12, R12, R31 ;  /* 0x0000001f0c0c7221 */ /* 0x004fe20000010000 */
[----:B----4-:R-:W-:Y:S01]  /*0e40*/  FADD.FTZ R21, R21, R30 ;  /* 0x0000001e15157221 */ /* 0x010fe20000010000 */
[C---:B------:R-:W-:Y:S02]  /*0e50*/  IMAD.WIDE R30, R13.reuse, 0x4, R32 ;  /* 0x000000040d1e7825 */ /* 0x040fe400078e0220 */
[----:B------:R-:W2:Y:S02]  /*0e60*/  LDG.E R32, desc[UR6][R32.64] ;  /* 0x0000000620207981 */ /* 0x000ea4000c1e1900 */
[----:B-----5:R-:W-:Y:S01]  /*0e70*/  FADD.FTZ R14, R14, R35 ;  /* 0x000000230e0e7221 */ /* 0x020fe20000010000 */
[C---:B------:R-:W-:Y:S01]  /*0e80*/  IMAD.WIDE R34, R13.reuse, 0x4, R30 ;  /* 0x000000040d227825 */ /* 0x040fe200078e021e */
[----:B------:R0:W3:Y:S03]  /*0e90*/  LDG.E R33, desc[UR6][R30.64] ;  /* 0x000000061e217981 */ /* 0x0000e6000c1e1900 */
[----:B0-----:R-:W-:-:S02]  /*0ea0*/  IMAD.WIDE R30, R13, 0x4, R34 ;  /* 0x000000040d1e7825 */ /* 0x001fc400078e0222 */
[----:B------:R-:W4:Y:S04]  /*0eb0*/  LDG.E R34, desc[UR6][R34.64] ;  /* 0x0000000622227981 */ /* 0x000f28000c1e1900 */
[----:B------:R-:W5:Y:S01]  /*0ec0*/  LDG.E R13, desc[UR6][R30.64] ;  /* 0x000000061e0d7981 */ /* 0x000f62000c1e1900 */
[----:B------:R-:W-:-:S05]  /*0ed0*/  VIADD R11, R11, 0xfffffffe ;  /* 0xfffffffe0b0b7836 */ /* 0x000fca0000000000 */
[----:B------:R-:W-:Y:S01]  /*0ee0*/  ISETP.NE.AND P1, PT, R11, RZ, PT ;  /* 0x000000ff0b00720c */ /* 0x000fe20003f25270 */
[----:B--2---:R-:W-:Y:S01]  /*0ef0*/  FADD.FTZ R15, R15, R32 ;  /* 0x000000200f0f7221 */ /* 0x004fe20000010000 */
[----:B---3--:R-:W-:Y:S01]  /*0f00*/  FADD.FTZ R16, R16, R33 ;  /* 0x0000002110107221 */ /* 0x008fe20000010000 */
[----:B----4-:R-:W-:Y:S01]  /*0f10*/  FADD.FTZ R17, R17, R34 ;  /* 0x0000002211117221 */ /* 0x010fe20000010000 */
[----:B-----5:R-:W-:-:S09]  /*0f20*/  FADD.FTZ R20, R20, R13 ;  /* 0x0000000d14147221 */ /* 0x020fd20000010000 */
[----:B------:R-:W-:Y:S05]  /*0f30*/  @P1 BRA `(.L_x_135) ;  /* 0xfffffff800501947 */ /* 0x000fea000383ffff */
.L_x_134:
[----:B------:R-:W-:Y:S05]  /*0f40*/  @!P0 BRA `(.L_x_133) ;  /* 0x0000000000c08947 */ /* 0x000fea0003800000 */
[----:B------:R-:W-:Y:S01]  /*0f50*/  SHF.L.U32 R35, R9, 0x3, RZ ;  /* 0x0000000309237819 */ /* 0x000fe200000006ff */
[----:B------:R-:W2:Y:S04]  /*0f60*/  LDG.E R31, desc[UR6][R2.64] ;  /* 0x00000006021f7981 */ /* 0x000ea8000c1e1900 */
[----:B------:R-:W-:-:S05]  /*0f70*/  IMAD.WIDE R34, R35, 0x4, R2 ;  /* 0x0000000423227825 */ /* 0x000fca00078e0202 */
[----:B------:R0:W3:Y:S02]  /*0f80*/  LDG.E R30, desc[UR6][R34.64] ;  /* 0x00000006221e7981 */ /* 0x0000e4000c1e1900 */
[----:B0-----:R-:W-:-:S05]  /*0f90*/  IMAD.WIDE R34, R9, 0x20, R34 ;  /* 0x0000002009227825 */ /* 0x001fca00078e0222 */
[----:B------:R-:W4:Y:S01]  /*0fa0*/  LDG.E R13, desc[UR6][R34.64] ;  /* 0x00000006220d7981 */ /* 0x000f22000c1e1900 */
[----:B------:R-:W-:-:S05]  /*0fb0*/  IMAD.WIDE R18, R9, 0x20, R34 ;  /* 0x0000002009127825 */ /* 0x000fca00078e0222 */
[----:B------:R-:W5:Y:S01]  /*0fc0*/  LDG.E R37, desc[UR6][R18.64] ;  /* 0x0000000612257981 */ /* 0x000f62000c1e1900 */
[----:B------:R-:W-:-:S05]  /*0fd0*/  IMAD.WIDE R32, R9, 0x20, R18 ;  /* 0x0000002009207825 */ /* 0x000fca00078e0212 */
[----:B------:R0:W5:Y:S02]  /*0fe0*/  LDG.E R3, desc[UR6][R32.64] ;  /* 0x0000000620037981 */ /* 0x000164000c1e1900 */
[----:B0-----:R-:W-:-:S05]  /*0ff0*/  IMAD.WIDE R32, R9, 0x20, R32 ;  /* 0x0000002009207825 */ /* 0x001fca00078e0220 */
[----:B------:R0:W5:Y:S02]  /*1000*/  LDG.E R2, desc[UR6][R32.64] ;  /* 0x0000000620027981 */ /* 0x000164000c1e1900 */
[----:B0-----:R-:W-:-:S05]  /*1010*/  IMAD.WIDE R32, R9, 0x20, R32 ;  /* 0x0000002009207825 */ /* 0x001fca00078e0220 */
[----:B------:R-:W5:Y:S01]  /*1020*/  LDG.E R11, desc[UR6][R32.64] ;  /* 0x00000006200b7981 */ /* 0x000f62000c1e1900 */
[----:B------:R-:W-:-:S05]  /*1030*/  IMAD.WIDE R18, R9, 0x20, R32 ;  /* 0x0000002009127825 */ /* 0x000fca00078e0220 */
[----:B------:R0:W5:Y:S01]  /*1040*/  LDG.E R36, desc[UR6][R18.64] ;  /* 0x0000000612247981 */ /* 0x000162000c1e1900 */
[----:B------:R-:W-:-:S04]  /*1050*/  IMAD.WIDE R34, R9, 0x20, R18 ;  /* 0x0000002009227825 */ /* 0x000fc800078e0212 */
[----:B0-----:R-:W-:Y:S02]  /*1060*/  IMAD.WIDE R18, R9, 0x20, R34 ;  /* 0x0000002009127825 */ /* 0x001fe400078e0222 */
[----:B------:R-:W5:Y:S04]  /*1070*/  LDG.E R35, desc[UR6][R34.64] ;  /* 0x0000000622237981 */ /* 0x000f68000c1e1900 */
[----:B------:R-:W5:Y:S01]  /*1080*/  LDG.E R34, desc[UR6][R18.64] ;  /* 0x0000000612227981 */ /* 0x000f62000c1e1900 */
[----:B--2---:R-:W-:Y:S01]  /*1090*/  FADD.FTZ R0, R0, R31 ;  /* 0x0000001f00007221 */ /* 0x004fe20000010000 */
[----:B---3--:R-:W-:Y:S01]  /*10a0*/  FADD.FTZ R29, R29, R30 ;  /* 0x0000001e1d1d7221 */ /* 0x008fe20000010000 */
[----:B------:R-:W-:-:S04]  /*10b0*/  IMAD.WIDE R30, R9, 0x20, R18 ;  /* 0x00000020091e7825 */ /* 0x000fc800078e0212 */
[----:B------:R-:W-:-:S04]  /*10c0*/  IMAD.WIDE R32, R9, 0x20, R30 ;  /* 0x0000002009207825 */ /* 0x000fc800078e021e */
[----:B----4-:R-:W-:Y:S02]  /*10d0*/  FADD.FTZ R28, R28, R13 ;  /* 0x0000000d1c1c7221 */ /* 0x010fe40000010000 */
[----:B------:R0:W2:Y:S02]  /*10e0*/  LDG.E R13, desc[UR6][R30.64] ;  /* 0x000000061e0d7981 */ /* 0x0000a4000c1e1900 */
[----:B0-----:R-:W-:-:S04]  /*10f0*/  IMAD.WIDE R30, R9, 0x20, R32 ;  /* 0x00000020091e7825 */ /* 0x001fc800078e0220 */
[----:B-----5:R-:W-:Y:S01]  /*1100*/  FADD.FTZ R26, R26, R3 ;  /* 0x000000031a1a7221 */ /* 0x020fe20000010000 */
[----:B------:R-:W3:Y:S01]  /*1110*/  LDG.E R33, desc[UR6][R32.64] ;  /* 0x0000000620217981 */ /* 0x000ee2000c1e1900 */
[----:B------:R-:W-:-:S04]  /*1120*/  IMAD.WIDE R18, R9, 0x20, R30 ;  /* 0x0000002009127825 */ /* 0x000fc800078e021e */
[----:B------:R-:W-:Y:S02]  /*1130*/  FADD.FTZ R27, R27, R37 ;  /* 0x000000251b1b7221 */ /* 0x000fe40000010000 */
[----:B------:R-:W4:Y:S04]  /*1140*/  LDG.E R37, desc[UR6][R30.64] ;  /* 0x000000061e257981 */ /* 0x000f28000c1e1900 */
[----:B------:R0:W5:Y:S01]  /*1150*/  LDG.E R32, desc[UR6][R18.64] ;  /* 0x0000000612207981 */ /* 0x000162000c1e1900 */
[----:B------:R-:W-:Y:S01]  /*1160*/  FADD.FTZ R25, R25, R2 ;  /* 0x0000000219197221 */ /* 0x000fe20000010000 */
[----:B------:R-:W-:-:S04]  /*1170*/  IMAD.WIDE R2, R9, 0x20, R18 ;  /* 0x0000002009027825 */ /* 0x000fc800078e0212 */
[----:B0-----:R-:W-:Y:S02]  /*1180*/  IMAD.WIDE R18, R9, 0x20, R2 ;  /* 0x0000002009127825 */ /* 0x001fe400078e0202 */
[----:B------:R-:W5:Y:S04]  /*1190*/  LDG.E R2, desc[UR6][R2.64] ;  /* 0x0000000602027981 */ /* 0x000f68000c1e1900 */
[----:B------:R-:W5:Y:S01]  /*11a0*/  LDG.E R9, desc[UR6][R18.64] ;  /* 0x0000000612097981 */ /* 0x000f62000c1e1900 */
[----:B------:R-:W-:Y:S01]  /*11b0*/  FADD.FTZ R24, R24, R11 ;  /* 0x0000000b18187221 */ /* 0x000fe20000010000 */
[----:B------:R-:W-:Y:S01]  /*11c0*/  FADD.FTZ R23, R23, R36 ;  /* 0x0000002417177221 */ /* 0x000fe20000010000 */
[----:B------:R-:W-:Y:S01]  /*11d0*/  FADD.FTZ R22, R22, R35 ;  /* 0x0000002316167221 */ /* 0x000fe20000010000 */
[----:B------:R-:W-:Y:S01]  /*11e0*/  FADD.FTZ R21, R21, R34 ;  /* 0x0000002215157221 */ /* 0x000fe20000010000 */
[----:B--2---:R-:W-:Y:S01]  /*11f0*/  FADD.FTZ R12, R12, R13 ;  /* 0x0000000d0c0c7221 */ /* 0x004fe20000010000 */
[----:B---3--:R-:W-:Y:S01]  /*1200*/  FADD.FTZ R14, R14, R33 ;  /* 0x000000210e0e7221 */ /* 0x008fe20000010000 */
[----:B----4-:R-:W-:Y:S01]  /*1210*/  FADD.FTZ R15, R15, R37 ;  /* 0x000000250f0f7221 */ /* 0x010fe20000010000 */
[----:B-----5:R-:W-:Y:S01]  /*1220*/  FADD.FTZ R16, R16, R32 ;  /* 0x0000002010107221 */ /* 0x020fe20000010000 */
[----:B------:R-:W-:Y:S01]  /*1230*/  FADD.FTZ R17, R17, R2 ;  /* 0x0000000211117221 */ /* 0x000fe20000010000 */
[----:B------:R-:W-:-:S07]  /*1240*/  FADD.FTZ R20, R20, R9 ;  /* 0x0000000914147221 */ /* 0x000fce0000010000 */
.L_x_133:
[----:B------:R-:W0:Y:S01]  /*1250*/  S2R R3, SR_TID.X ;  /* 0x0000000000037919 */ /* 0x000e220000002100 */
[----:B------:R-:W-:Y:S01]  /*1260*/  ULDC UR8, c[0x0][0x390] ;  /* 0x0000e40000087ab9 */ /* 0x000fe20000000800 */
[----:B------:R-:W1:Y:S01]  /*1270*/  S2UR UR5, SR_CgaCtaId ;  /* 0x00000000000579c3 */ /* 0x000e620000008800 */
        /* <DEDUP_REMOVED lines=8> */
[----:B------:R-:W-:Y:S01]  /*1300*/  F2FP.F16.F32.PACK_AB R18, R27, R18 ;  /* 0x000000121b12723e */ /* 0x000fe200000000ff */
[----:B------:R-:W-:Y:S01]  /*1310*/  FMUL.FTZ R24, R24, UR8 ;  /* 0x0000000818187c20 */ /* 0x000fe20008410000 */
[----:B------:R-:W-:Y:S01]  /*1320*/  FMUL.FTZ R23, R23, UR8 ;  /* 0x0000000817177c20 */ /* 0x000fe20008410000 */
[----:B------:R-:W-:Y:S01]  /*1330*/  FMUL.FTZ R12, R12, UR8 ;  /* 0x000000080c0c7c20 */ /* 0x000fe20008410000 */
[----:B------:R-:W-:Y:S01]  /*1340*/  UMOV UR4, 0x400 ;  /* 0x0000040000047882 */ /* 0x000fe20000000000 */
[----:B------:R-:W-:Y:S01]  /*1350*/  FMUL.FTZ R15, R15, UR8 ;  /* 0x000000080f0f7c20 */ /* 0x000fe20008410000 */
[----:B------:R-:W-:Y:S01]  /*1360*/  FMUL.FTZ R16, R16, UR8 ;  /* 0x0000000810107c20 */ /* 0x000fe20008410000 */
[----:B------:R-:W-:Y:S01]  /*1370*/  FMUL.FTZ R17, R17, UR8 ;  /* 0x0000000811117c20 */ /* 0x000fe20008410000 */
[----:B------:R-:W-:Y:S01]  /*1380*/  FMUL.FTZ R20, R20, UR8 ;  /* 0x0000000814147c20 */ /* 0x000fe20008410000 */
[----:B------:R-:W-:Y:S01]  /*1390*/  F2FP.F16.F32.PACK_AB R19, R26, R19 ;  /* 0x000000131a13723e */ /* 0x000fe200000000ff */
[----:B------:R-:W-:Y:S01]  /*13a0*/  IMAD R5, R4, -0x80, R5 ;  /* 0xffffff8004057824 */ /* 0x000fe200078e0205 */
[----:B------:R-:W-:Y:S01]  /*13b0*/  F2FP.F16.F32.PACK_AB R16, R16, R15 ;  /* 0x0000000f1010723e */ /* 0x000fe200000000ff */
[----:B------:R-:W-:Y:S01]  /*13c0*/  BSSY B0, `(.L_x_136) ;  /* 0x0000051000007945 */ /* 0x000fe20003800000 */
[----:B------:R-:W-:Y:S01]  /*13d0*/  F2FP.F16.F32.PACK_AB R17, R20, R17 ;  /* 0x000000111411723e */ /* 0x000fe200000000ff */
[----:B-1----:R-:W-:Y:S01]  /*13e0*/  ULEA UR4, UR5, UR4, 0x18 ;  /* 0x0000000405047291 */ /* 0x002fe2000f8ec03f */
[----:B0-----:R-:W-:-:S04]  /*13f0*/  SHF.R.S32.HI R2, RZ, 0x1f, R3 ;  /* 0x0000001fff027819 */ /* 0x001fc80000011403 */
[----:B------:R-:W-:-:S04]  /*1400*/  LEA.HI R9, R2, R3, RZ, 0x2 ;  /* 0x0000000302097211 */ /* 0x000fc800078f10ff */
[--C-:B------:R-:W-:Y:S02]  /*1410*/  SHF.R.S32.HI R0, RZ, 0x2, R9.reuse ;  /* 0x00000002ff007819 */ /* 0x100fe40000011409 */
[----:B------:R-:W-:-:S04]  /*1420*/  SHF.R.S32.HI R13, RZ, 0x1f, R9 ;  /* 0x0000001fff0d7819 */ /* 0x000fc80000011409 */
[----:B------:R-:W-:-:S04]  /*1430*/  LEA.HI R13, R13, R0, RZ, 0x3 ;  /* 0x000000000d0d7211 */ /* 0x000fc800078f18ff */
[----:B------:R-:W-:Y:S01]  /*1440*/  LOP3.LUT R25, R13, 0xfffffff8, RZ, 0xc0, !PT ;  /* 0xfffffff80d197812 */ /* 0x000fe200078ec0ff */
[----:B------:R-:W-:Y:S01]  /*1450*/  FMUL.FTZ R13, R21, UR8 ;  /* 0x00000008150d7c20 */ /* 0x000fe20008410000 */
[----:B------:R-:W-:Y:S02]  /*1460*/  F2FP.F16.F32.PACK_AB R21, R23, R24 ;  /* 0x000000181715723e */ /* 0x000fe400000000ff */
[----:B------:R-:W-:Y:S01]  /*1470*/  IADD3 R27, R0, -R25, RZ ;  /* 0x80000019001b7210 */ /* 0x000fe20007ffe0ff */
[----:B------:R-:W-:Y:S01]  /*1480*/  FMUL.FTZ R25, R14, UR8 ;  /* 0x000000080e197c20 */ /* 0x000fe20008410000 */
[----:B------:R-:W-:Y:S01]  /*1490*/  F2FP.F16.F32.PACK_AB R22, R13, R22 ;  /* 0x000000160d16723e */ /* 0x000fe200000000ff */
[----:B------:R-:W-:Y:S01]  /*14a0*/  ULDC.64 UR8, c[0x0][0x448] ;  /* 0x0001120000087ab9 */ /* 0x000fe20000000a00 */
[----:B------:R-:W-:Y:S02]  /*14b0*/  LEA.HI R27, R27, R27, RZ, 0x1 ;  /* 0x0000001b1b1b7211 */ /* 0x000fe400078f08ff */
[----:B------:R-:W-:-:S02]  /*14c0*/  LEA.HI R13, R2, R3, RZ, 0x5 ;  /* 0x00000003020d7211 */ /* 0x000fc400078f28ff */
[----:B------:R-:W-:Y:S02]  /*14d0*/  F2FP.F16.F32.PACK_AB R23, R25, R12 ;  /* 0x0000000c1917723e */ /* 0x000fe400000000ff */
[-C--:B------:R-:W-:Y:S02]  /*14e0*/  LEA.HI R2, R2, R3.reuse, RZ, 0x3 ;  /* 0x0000000302027211 */ /* 0x080fe400078f18ff */
[----:B------:R-:W-:Y:S02]  /*14f0*/  LOP3.LUT R12, R9, 0xfffffffc, RZ, 0xc0, !PT ;  /* 0xfffffffc090c7812 */ /* 0x000fe400078ec0ff */
[----:B------:R-:W-:Y:S02]  /*1500*/  SHF.R.S32.HI R27, RZ, 0x1, R27 ;  /* 0x00000001ff1b7819 */ /* 0x000fe4000001141b */
[----:B------:R-:W-:Y:S02]  /*1510*/  SHF.R.S32.HI R2, RZ, 0x3, R2 ;  /* 0x00000003ff027819 */ /* 0x000fe40000011402 */
[----:B------:R-:W-:-:S02]  /*1520*/  IADD3 R3, -R12, R3, RZ ;  /* 0x000000030c037210 */ /* 0x000fc40007ffe1ff */
[----:B------:R-:W-:Y:S02]  /*1530*/  LOP3.LUT P0, RZ, R27, 0x2, RZ, 0xc0, !PT ;  /* 0x000000021bff7812 */ /* 0x000fe4000780c0ff */
[----:B------:R-:W-:Y:S02]  /*1540*/  LEA.HI R12, R9, R0, RZ, 0x1 ;  /* 0x00000000090c7211 */ /* 0x000fe400078f08ff */
[----:B------:R-:W-:Y:S01]  /*1550*/  SHF.L.U32 R9, R2, 0x6, RZ ;  /* 0x0000000602097819 */ /* 0x000fe200000006ff */
[----:B------:R-:W-:Y:S01]  /*1560*/  IMAD.SHL.U32 R2, R3, 0x8, RZ ;  /* 0x0000000803027824 */ /* 0x000fe200078e00ff */
[----:B------:R-:W-:Y:S02]  /*1570*/  LOP3.LUT R3, R12, 0x7fffffe, RZ, 0xc0, !PT ;  /* 0x07fffffe0c037812 */ /* 0x000fe400078ec0ff */
[----:B------:R-:W-:Y:S02]  /*1580*/  LOP3.LUT R9, R9, 0xc0, RZ, 0xc0, !PT ;  /* 0x000000c009097812 */ /* 0x000fe400078ec0ff */
[----:B------:R-:W-:-:S02]  /*1590*/  LEA R24, R10, UR4, 0x1 ;  /* 0x000000040a187c11 */ /* 0x000fc4000f8e08ff */
[----:B------:R-:W-:Y:S02]  /*15a0*/  IADD3 R10, R0, -R3, RZ ;  /* 0x80000003000a7210 */ /* 0x000fe40007ffe0ff */
[----:B------:R-:W-:Y:S01]  /*15b0*/  LOP3.LUT R3, R9, 0x18, R2, 0xf8, !PT ;  /* 0x0000001809037812 */ /* 0x000fe200078ef802 */
[----:B------:R-:W-:Y:S01]  /*15c0*/  STS [R24], R11 ;  /* 0x0000000b18007388 */ /* 0x000fe20000000800 */
[----:B------:R-:W-:Y:S02]  /*15d0*/  SHF.R.U32.HI R12, RZ, 0x3, R9 ;  /* 0x00000003ff0c7819 */ /* 0x000fe40000011609 */
[C---:B------:R-:W-:Y:S01]  /*15e0*/  IADD3 R9, R24.reuse, 0x20, RZ ;  /* 0x0000002018097810 */ /* 0x040fe20007ffe0ff */
[----:B------:R0:W-:Y:S01]  /*15f0*/  STS [R24+0x200], R18 ;  /* 0x0002001218007388 */ /* 0x0001e20000000800 */
[----:B------:R-:W-:Y:S02]  /*1600*/  @P0 IADD3 R9, R24, -0x20, RZ ;  /* 0xffffffe018090810 */ /* 0x000fe40007ffe0ff */
[----:B------:R-:W-:-:S02]  /*1610*/  SHF.R.S32.HI R13, RZ, 0x5, R13 ;  /* 0x00000005ff0d7819 */ /* 0x000fc4000001140d */
[----:B------:R-:W-:Y:S01]  /*1620*/  LOP3.LUT R3, R3, R12, RZ, 0x3c, !PT ;  /* 0x0000000c03037212 */ /* 0x000fe200078e3cff */
[----:B------:R-:W-:Y:S01]  /*1630*/  STS [R9], R22 ;  /* 0x0000001609007388 */ /* 0x000fe20000000800 */
[----:B------:R-:W-:Y:S02]  /*1640*/  LEA R10, R13, R10, 0x3 ;  /* 0x0000000a0d0a7211 */ /* 0x000fe400078e18ff */
[----:B------:R-:W-:Y:S01]  /*1650*/  SHF.L.U32 R25, R4, 0x7, RZ ;  /* 0x0000000704197819 */ /* 0x000fe200000006ff */
[----:B------:R-:W-:Y:S02]  /*1660*/  STS [R9+0x200], R23 ;  /* 0x0002001709007388 */ /* 0x000fe40000000800 */
[----:B------:R-:W-:Y:S01]  /*1670*/  IMAD.U32 R3, R10, 0x20, R3 ;  /* 0x000000200a037824 */ /* 0x000fe200078e0003 */
[----:B0-----:R-:W-:Y:S01]  /*1680*/  SHF.R.S32.HI R18, RZ, 0x1f, R25 ;  /* 0x0000001fff127819 */ /* 0x001fe20000011419 */
[----:B------:R-:W-:Y:S03]  /*1690*/  STS [R24+0x1000], R19 ;  /* 0x0010001318007388 */ /* 0x000fe60000000800 */
[----:B------:R-:W-:Y:S01]  /*16a0*/  LEA R20, R3, UR4, 0x1 ;  /* 0x0000000403147c11 */ /* 0x000fe2000f8e08ff */
[----:B------:R-:W-:Y:S01]  /*16b0*/  STS [R24+0x1200], R21 ;  /* 0x0012001518007388 */ /* 0x000fe20000000800 */
[--C-:B------:R-:W-:Y:S01]  /*16c0*/  SHF.R.S32.HI R3, RZ, 0x1f, R2.reuse ;  /* 0x0000001fff037819 */ /* 0x100fe20000011402 */
[----:B------:R-:W-:Y:S01]  /*16d0*/  IMAD R18, R18, UR8, RZ ;  /* 0x0000000812127c24 */ /* 0x000fe2000f8e02ff */
[----:B------:R-:W-:Y:S01]  /*16e0*/  ULDC UR4, c[0x0][0x2d0] ;  /* 0x0000b40000047ab9 */ /* 0x000fe20000000800 */
[----:B------:R-:W-:Y:S01]  /*16f0*/  STS [R9+0x1000], R16 ;  /* 0x0010001009007388 */ /* 0x000fe20000000800 */
[----:B------:R-:W-:Y:S01]  /*1700*/  ISETP.GE.AND P0, PT, R2, UR4, PT ;  /* 0x0000000402007c0c */ /* 0x000fe2000bf06270 */
[C---:B------:R-:W-:Y:S01]  /*1710*/  IMAD.WIDE.U32 R10, R25.reuse, UR8, R2 ;  /* 0x00000008190a7c25 */ /* 0x040fe2000f8e0002 */
[----:B------:R-:W-:Y:S01]  /*1720*/  IADD3 R2, R0, 0x40, RZ ;  /* 0x0000004000027810 */ /* 0x000fe20007ffe0ff */
[----:B------:R0:W-:Y:S01]  /*1730*/  STS [R9+0x1200], R17 ;  /* 0x0012001109007388 */ /* 0x0001e20000000800 */
[----:B------:R-:W-:Y:S01]  /*1740*/  SHF.R.S32.HI R3, RZ, 0x1f, R6 ;  /* 0x0000001fff037819 */ /* 0x000fe20000011406 */
[----:B------:R-:W-:Y:S01]  /*1750*/  IMAD R18, R25, UR9, R18 ;  /* 0x0000000919127c24 */ /* 0x000fe2000f8e0212 */
[----:B------:R-:W-:Y:S01]  /*1760*/  BAR.SYNC.DEFER_BLOCKING 0x0 ;  /* 0x0000000000007b1d */ /* 0x000fe20000010000 */
[----:B------:R-:W-:-:S04]  /*1770*/  IADD3 R8, P1, R8, R10, RZ ;  /* 0x0000000a08087210 */ /* 0x000fc80007f3e0ff */
[----:B0-----:R-:W-:Y:S01]  /*1780*/  IADD3.X R9, R7, R11, R18, P1, !PT ;  /* 0x0000000b07097210 */ /* 0x001fe20000ffe412 */
[----:B------:R-:W-:Y:S01]  /*1790*/  ULDC.64 UR4, c[0x0][0x460] ;  /* 0x0001180000047ab9 */ /* 0x000fe20000000a00 */
[-C--:B------:R-:W-:Y:S01]  /*17a0*/  ISETP.GE.OR P1, PT, R2, R5.reuse, P0 ;  /* 0x000000050200720c */ /* 0x080fe20000726670 */
[----:B------:R-:W-:Y:S01]  /*17b0*/  IMAD R3, R3, UR4, RZ ;  /* 0x0000000403037c24 */ /* 0x000fe2000f8e02ff */
[----:B------:R-:W-:Y:S01]  /*17c0*/  ISETP.GE.OR P0, PT, R0, R5, P0 ;  /* 0x000000050000720c */ /* 0x000fe20000706670 */
[----:B------:R-:W-:Y:S01]  /*17d0*/  IMAD.WIDE.U32 R16, R6, UR4, R8 ;  /* 0x0000000406107c25 */ /* 0x000fe2000f8e0008 */
[----:B------:R-:W-:-:S03]  /*17e0*/  SHF.R.S32.HI R18, RZ, 0x1f, R0 ;  /* 0x0000001fff127819 */ /* 0x000fc60000011400 */
[----:B------:R-:W-:-:S05]  /*17f0*/  IMAD R3, R6, UR5, R3 ;  /* 0x0000000506037c24 */ /* 0x000fca000f8e0203 */
[----:B------:R-:W-:Y:S01]  /*1800*/  IADD3 R9, R17, R3, RZ ;  /* 0x0000000311097210 */ /* 0x000fe20007ffe0ff */
[----:B------:R0:W1:Y:S02]  /*1810*/  LDS.128 R12, [R20+0x1000] ;  /* 0x00100000140c7984 */ /* 0x0000640000000c00 */
[----:B------:R-:W-:Y:S05]  /*1820*/  @P0 BRA `(.L_x_137) ;  /* 0x0000000000280947 */ /* 0x000fea0003800000 */
[----:B------:R-:W2:Y:S01]  /*1830*/  LDS.128 R4, [R20] ;  /* 0x0000000014047984 */ /* 0x000ea20000000c00 */
[----:B------:R-:W-:Y:S01]  /*1840*/  MOV R8, R16 ;  /* 0x0000001000087202 */ /* 0x000fe20000000f00 */
[----:B------:R-:W-:Y:S01]  /*1850*/  IMAD R11, R18, UR8, RZ ;  /* 0x00000008120b7c24 */ /* 0x000fe2000f8e02ff */
[----:B------:R-:W-:-:S03]  /*1860*/  ULDC.64 UR4, c[0x0][0x3e8] ;  /* 0x0000fa0000047ab9 */ /* 0x000fc60000000a00 */
[----:B------:R-:W-:-:S04]  /*1870*/  IMAD.WIDE.U32 R2, R0, UR8, R8 ;  /* 0x0000000800027c25 */ /* 0x000fc8000f8e0008 */
[----:B------:R-:W-:Y:S01]  /*1880*/  IMAD R11, R0, UR9, R11 ;  /* 0x00000009000b7c24 */ /* 0x000fe2000f8e020b */
[----:B------:R-:W-:-:S03]  /*1890*/  LEA R10, P0, R2, UR4, 0x1 ;  /* 0x00000004020a7c11 */ /* 0x000fc6000f8008ff */
[----:B------:R-:W-:-:S05]  /*18a0*/  IMAD.IADD R3, R3, 0x1, R11 ;  /* 0x0000000103037824 */ /* 0x000fca00078e020b */
[----:B------:R-:W-:-:S05]  /*18b0*/  LEA.HI.X R11, R2, UR5, R3, 0x1, P0 ;  /* 0x00000005020b7c11 */ /* 0x000fca00080f0c03 */
[----:B--2---:R2:W-:Y:S02]  /*18c0*/  STG.E.128 desc[UR6][R10.64], R4 ;  /* 0x000000040a007986 */ /* 0x0045e4000c101d06 */
.L_x_137:
[----:B------:R-:W-:Y:S05]  /*18d0*/  BSYNC B0 ;  /* 0x0000000000007941 */ /* 0x000fea0003800000 */
.L_x_136:
[----:B------:R-:W-:Y:S05]  /*18e0*/  @P1 EXIT ;  /* 0x000000000000194d */ /* 0x000fea0003800000 */
[----:B--2---:R-:W-:Y:S01]  /*18f0*/  IADD3 R5, P0, R0, 0x40, RZ ;  /* 0x0000004000057810 */ /* 0x004fe20007f1e0ff */
[----:B------:R-:W-:Y:S01]  /*1900*/  ULDC.64 UR4, c[0x0][0x3e8] ;  /* 0x0000fa0000047ab9 */ /* 0x000fe20000000a00 */
[----:B------:R-:W-:Y:S02]  /*1910*/  MOV R2, R16 ;  /* 0x0000001000027202 */ /* 0x000fe40000000f00 */
[----:B------:R-:W-:Y:S02]  /*1920*/  IADD3.X R0, RZ, R18, RZ, P0, !PT ;  /* 0x00000012ff007210 */ /* 0x000fe400007fe4ff */
[----:B------:R-:W-:-:S03]  /*1930*/  MOV R3, R9 ;  /* 0x0000000900037202 */ /* 0x000fc60000000f00 */
[----:B------:R-:W-:Y:S02]  /*1940*/  IMAD R0, R0, UR8, RZ ;  /* 0x0000000800007c24 */ /* 0x000fe4000f8e02ff */
[----:B------:R-:W-:-:S04]  /*1950*/  IMAD.WIDE.U32 R2, R5, UR8, R2 ;  /* 0x0000000805027c25 */ /* 0x000fc8000f8e0002 */
[----:B------:R-:W-:Y:S01]  /*1960*/  IMAD R5, R5, UR9, R0 ;  /* 0x0000000905057c24 */ /* 0x000fe2000f8e0200 */
[----:B------:R-:W-:-:S04]  /*1970*/  LEA R4, P0, R2, UR4, 0x1 ;  /* 0x0000000402047c11 */ /* 0x000fc8000f8008ff */
[----:B------:R-:W-:-:S04]  /*1980*/  IADD3 R3, R3, R5, RZ ;  /* 0x0000000503037210 */ /* 0x000fc80007ffe0ff */
[----:B------:R-:W-:-:S05]  /*1990*/  LEA.HI.X R5, R2, UR5, R3, 0x1, P0 ;  /* 0x0000000502057c11 */ /* 0x000fca00080f0c03 */
[----:B-1----:R-:W-:Y:S01]  /*19a0*/  STG.E.128 desc[UR6][R4.64], R12 ;  /* 0x0000000c04007986 */ /* 0x002fe2000c101d06 */
[----:B------:R-:W-:Y:S05]  /*19b0*/  EXIT ;  /* 0x000000000000794d */ /* 0x000fea0003800000 */
.L_x_138:
        /* <DEDUP_REMOVED lines=12> */
.L_x_692:


//--------------------- .text._ZN5flash44flash_bwd_dq_dk_dv_loop_seqk_parallel_kernelI23Flash_bwd_kernel_traitsILi32ELi128ELi128ELi8ELi4ELi4ELi4ELb1ELb0EN7cutlass6half_tE19Flash_kernel_traitsILi32ELi128ELi128ELi8ES3_EELb1ELb1ELb0ELb0ELb0ELb0ELb0EEEvNS_16Flash_bwd_paramsE --------------------------
	.section	.text._ZN5flash44flash_bwd_dq_dk_dv_loop_seqk_parallel_kernelI23Flash_bwd_kernel_traitsILi32ELi128ELi128ELi8ELi4ELi4ELi4ELb1ELb0EN7cutlass6half_tE19Flash_kernel_traitsILi32ELi128ELi128ELi8ES3_EELb1ELb1ELb0ELb0ELb0ELb0ELb0EEEvNS_16Flash_bwd_paramsE,"ax",@progbits
	.align	128
        .global         _ZN5flash44flash_bwd_dq_dk_dv_loop_seqk_parallel_kernelI23Flash_bwd_kernel_traitsILi32ELi128ELi128ELi8ELi4ELi4ELi4ELb1ELb0EN7cutlass6half_tE19Flash_kernel_traitsILi32ELi128ELi128ELi8ES3_EELb1ELb1ELb0ELb0ELb0ELb0ELb0EEEvNS_16Flash_bwd_paramsE
        .type           _ZN5flash44flash_bwd_dq_dk_dv_loop_seqk_parallel_kernelI23Flash_bwd_kernel_traitsILi32ELi128ELi128ELi8ELi4ELi4ELi4ELb1ELb0EN7cutlass6half_tE19Flash_kernel_traitsILi32ELi128ELi128ELi8ES3_EELb1ELb1ELb0ELb0ELb0ELb0ELb0EEEvNS_16Flash_bwd_paramsE,@function
        .size           _ZN5flash44flash_bwd_dq_dk_dv_loop_seqk_parallel_kernelI23Flash_bwd_kernel_traitsILi32ELi128ELi128ELi8ELi4ELi4ELi4ELb1ELb0EN7cutlass6half_tE19Flash_kernel_traitsILi32ELi128ELi128ELi8ES3_EELb1ELb1ELb0ELb0ELb0ELb0ELb0EEEvNS_16Flash_bwd_paramsE,(.L_x_693 - _ZN5flash44flash_bwd_dq_dk_dv_loop_seqk_parallel_kernelI23Flash_bwd_kernel_traitsILi32ELi128ELi128ELi8ELi4ELi4ELi4ELb1ELb0EN7cutlass6half_tE19Flash_kernel_traitsILi32ELi128ELi128ELi8ES3_EELb1ELb1ELb0ELb0ELb0ELb0ELb0EEEvNS_16Flash_bwd_paramsE)
        .other          _ZN5flash44flash_bwd_dq_dk_dv_loop_seqk_parallel_kernelI23Flash_bwd_kernel_traitsILi32ELi128ELi128ELi8ELi4ELi4ELi4ELb1ELb0EN7cutlass6half_tE19Flash_kernel_traitsILi32ELi128ELi128ELi8ES3_EELb1ELb1ELb0ELb0ELb0ELb0ELb0EEEvNS_16Flash_bwd_paramsE,@"STO_CUDA_ENTRY STV_DEFAULT"
_ZN5flash44flash_bwd_dq_dk_dv_loop_seqk_parallel_kernelI23Flash_bwd_kernel_traitsILi32ELi128ELi128ELi8ELi4ELi4ELi4ELb1ELb0EN7cutlass6half_tE19Flash_kernel_traitsILi32ELi128ELi128ELi8ES3_EELb1ELb1ELb0ELb0ELb0ELb0ELb0EEEvNS_16Flash_bwd_paramsE:
.text._ZN5flash44flash_bwd_dq_dk_dv_loop_seqk_parallel_kernelI23Flash_bwd_kernel_traitsILi32ELi128ELi128ELi8ELi4ELi4ELi4ELb1ELb0EN7cutlass6half_tE19Flash_kernel_traitsILi32ELi128ELi128ELi8ES3_EELb1ELb1ELb0ELb0ELb0ELb0ELb0EEEvNS_16Flash_bwd_paramsE:
        /* <DEDUP_REMOVED lines=16> */
[----:B------:R-:W-:Y:S01]  /*0100*/  UMOV UR61, 0xffffe000 ;  /* 0xffffe000003d7882 */ /* 0x000fe20000000000 */
[----:B------:R-:W-:Y:S02]  /*0110*/  IMAD.MOV.U32 R151, RZ, RZ, 0x40 ;  /* 0x00000040ff977424 */ /* 0x000fe400078e00ff */
[----:B------:R-:W3:Y:S08]  /*0120*/  S2UR UR57, SR_CTAID.Z ;  /* 0x00000000003979c3 */ /* 0x000ef00000002700 */
[----:B------:R-:W4:Y:S01]  /*0130*/  S2UR UR48, SR_CTAID.Y ;  /* 0x00000000003079c3 */ /* 0x000f220000002600 */
[----:B--2---:R-:W-:-:S04]  /*0140*/  ULEA UR4, UR4, UR5, 0x18 ;  /* 0x0000000504047291 */ /* 0x004fc8000f8ec03f */
[----:B------:R-:W-:Y:S01]  /*0150*/  UIADD3 UR5, UR4, 0x8000, URZ ;  /* 0x0000800004057890 */ /* 0x000fe2000fffe03f */
[----:B-1----:R-:W-:Y:S01]  /*0160*/  SHF.R.S32.HI R3, RZ, 0x1f, R10 ;  /* 0x0000001fff037819 */ /* 0x002fe2000001140a */
[----:B---3--:R-:W-:-:S03]  /*0170*/  USHF.R.S32.HI UR6, URZ, 0x1f, UR57 ;  /* 0x0000001f3f067899 */ /* 0x008fc60008011439 */
[CC--:B------:R-:W-:Y:S02]  /*0180*/  LEA.HI R6, R3.reuse, R10.reuse, RZ, 0x2 ;  /* 0x0000000a03067211 */ /* 0x0c0fe400078f10ff */
[CC--:B------:R-:W-:Y:S02]  /*0190*/  LEA.HI R4, R3.reuse, R10.reuse, RZ, 0x5 ;  /* 0x0000000a03047211 */ /* 0x0c0fe400078f28ff */
[--C-:B------:R-:W-:Y:S01]  /*01a0*/  SHF.R.S32.HI R0, RZ, 0x2, R6.reuse ;  /* 0x00000002ff007819 */ /* 0x100fe20000011406 */
[----:B----4-:R-:W-:Y:S01]  /*01b0*/  USHF.L.U32 UR7, UR48, 0x7, URZ ;  /* 0x0000000730077899 */ /* 0x010fe2000800063f */
[----:B------:R-:W-:Y:S02]  /*01c0*/  SHF.R.S32.HI R2, RZ, 0x1f, R6 ;  /* 0x0000001fff027819 */ /* 0x000fe40000011406 */
[CC--:B------:R-:W-:Y:S02]  /*01d0*/  LEA.HI R244, R3.reuse, R10.reuse, RZ, 0x7 ;  /* 0x0000000a03f47211 */ /* 0x0c0fe400078f38ff */
[----:B------:R-:W-:-:S02]  /*01e0*/  LEA.HI R15, R3, R10, RZ, 0x3 ;  /* 0x0000000a030f7211 */ /* 0x000fc400078f18ff */
[----:B------:R-:W-:Y:S02]  /*01f0*/  LEA.HI R3, R3, R10, RZ, 0x4 ;  /* 0x0000000a03037211 */ /* 0x000fe400078f20ff */
[C---:B------:R-:W-:Y:S02]  /*0200*/  LOP3.LUT R5, R6.reuse, 0xfffffffc, RZ, 0xc0, !PT ;  /* 0xfffffffc06057812 */ /* 0x040fe400078ec0ff */
[-C--:B------:R-:W-:Y:S02]  /*0210*/  LEA.HI R6, R6, R0.reuse, RZ, 0x1 ;  /* 0x0000000006067211 */ /* 0x080fe400078f08ff */
[----:B------:R-:W-:Y:S01]  /*0220*/  LEA.HI R2, R2, R0, RZ, 0x3 ;  /* 0x0000000002027211 */ /* 0x000fe200078f18ff */
[----:B------:R-:W-:Y:S01]  /*0230*/  IMAD.IADD R13, R10, 0x1, -R5 ;  /* 0x000000010a0d7824 */ /* 0x000fe200078e0a05 */
[----:B------:R-:W-:Y:S02]  /*0240*/  LOP3.LUT R7, R4, 0xffffffe0, RZ, 0xc0, !PT ;  /* 0xffffffe004077812 */ /* 0x000fe400078ec0ff */
[----:B------:R-:W-:Y:S01]  /*0250*/  LOP3.LUT R8, R3, 0xfffffff0, RZ, 0xc0, !PT ;  /* 0xfffffff003087812 */ /* 0x000fe200078ec0ff */
[----:B------:R-:W-:Y:S01]  /*0260*/  IMAD.SHL.U32 R236, R13, 0x8, RZ ;  /* 0x000000080dec7824 */ /* 0x000fe200078e00ff */
[----:B------:R-:W-:Y:S01]  /*0270*/  LOP3.LUT R9, R15, 0xfffffff8, RZ, 0xc0, !PT ;  /* 0xfffffff80f097812 */ /* 0x000fe200078ec0ff */
[----:B------:R-:W-:Y:S01]  /*0280*/  IMAD.IADD R7, R10, 0x1, -R7 ;  /* 0x000000010a077824 */ /* 0x000fe200078e0a07 */
[----:B------:R-:W-:Y:S01]  /*0290*/  LOP3.LUT R5, R6, 0x7fffffe, RZ, 0xc0, !PT ;  /* 0x07fffffe06057812 */ /* 0x000fe200078ec0ff */
[----:B------:R-:W-:Y:S01]  /*02a0*/  IMAD.IADD R8, R10, 0x1, -R8 ;  /* 0x000000010a087824 */ /* 0x000fe200078e0a08 */
[----:B------:R-:W-:Y:S01]  /*02b0*/  LOP3.LUT R2, R2, 0xfffffff8, RZ, 0xc0, !PT ;  /* 0xfffffff802027812 */ /* 0x000fe200078ec0ff */
[----:B------:R-:W-:Y:S01]  /*02c0*/  IMAD.IADD R10, R10, 0x1, -R9 ;  /* 0x000000010a0a7824 */ /* 0x000fe200078e0a09 */
[----:B------:R-:W-:Y:S01]  /*02d0*/  SHF.R.S32.HI R6, RZ, 0x4, R3 ;  /* 0x00000004ff067819 */ /* 0x000fe20000011403 */
[C---:B------:R-:W-:Y:S01]  /*02e0*/  IMAD.IADD R246, R0.reuse, 0x1, -R5 ;  /* 0x0000000100f67824 */ /* 0x040fe200078e0a05 */
[----:B------:R-:W-:Y:S01]  /*02f0*/  SHF.R.S32.HI R5, RZ, 0x5, R4 ;  /* 0x00000005ff057819 */ /* 0x000fe20000011404 */
[----:B------:R-:W-:Y:S01]  /*0300*/  IMAD.IADD R9, R0, 0x1, -R2 ;  /* 0x0000000100097824 */ /* 0x000fe200078e0a02 */
[----:B------:R-:W-:-:S02]  /*0310*/  LEA.HI R0, R3, R6, RZ, 0x1 ;  /* 0x0000000603007211 */ /* 0x000fc400078f08ff */
[----:B------:R-:W-:Y:S01]  /*0320*/  SHF.R.S32.HI R2, RZ, 0x1f, R4 ;  /* 0x0000001fff027819 */ /* 0x000fe20000011404 */
[----:B------:R-:W-:Y:S01]  /*0330*/  IMAD R246, R5, 0x8, R246 ;  /* 0x0000000805f67824 */ /* 0x000fe200078e02f6 */
[----:B------:R-:W-:Y:S02]  /*0340*/  SHF.R.S32.HI R4, RZ, 0x3, R15 ;  /* 0x00000003ff047819 */ /* 0x000fe4000001140f */
[----:B------:R-:W-:Y:S02]  /*0350*/  LOP3.LUT R3, R0, 0xfffffffe, RZ, 0xc0, !PT ;  /* 0xfffffffe00037812 */ /* 0x000fe400078ec0ff */
[----:B------:R-:W-:Y:S01]  /*0360*/  LEA.HI R0, R2, R5, RZ, 0x2 ;  /* 0x0000000502007211 */ /* 0x000fe200078f10ff */
[----:B------:R-:W-:Y:S01]  /*0370*/  IMAD.SHL.U32 R2, R4, 0x40, RZ ;  /* 0x0000004004027824 */ /* 0x000fe200078e00ff */
[----:B------:R-:W-:Y:S01]  /*0380*/  SHF.R.S32.HI R11, RZ, 0x1f, R7 ;  /* 0x0000001fff0b7819 */ /* 0x000fe20000011407 */
[----:B------:R-:W-:Y:S01]  /*0390*/  IMAD.IADD R12, R6, 0x1, -R3 ;  /* 0x00000001060c7824 */ /* 0x000fe200078e0a03 */
[----:B------:R-:W-:-:S02]  /*03a0*/  LOP3.LUT R3, R0, 0xfffffffc, RZ, 0xc0, !PT ;  /* 0xfffffffc00037812 */ /* 0x000fc400078ec0ff */
[----:B------:R-:W-:Y:S02]  /*03b0*/  LOP3.LUT R0, R2, 0xc0, RZ, 0xc0, !PT ;  /* 0x000000c002007812 */ /* 0x000fe400078ec0ff */
[----:B------:R-:W-:Y:S01]  /*03c0*/  LEA.HI R235, R11, R7, RZ, 0x2 ;  /* 0x000000070beb7211 */ /* 0x000fe200078f10ff */
[----:B------:R-:W-:Y:S01]  /*03d0*/  IMAD.IADD R247, R5, 0x1, -R3 ;  /* 0x0000000105f77824 */ /* 0x000fe200078e0a03 */
[----:B------:R-:W-:Y:S02]  /*03e0*/  LEA.HI R7, R10, R10, RZ, 0x1 ;  /* 0x0000000a0a077211 */ /* 0x000fe400078f08ff */
[----:B------:R-:W-:Y:S02]  /*03f0*/  SHF.R.U32.HI R2, RZ, 0x3, R0 ;  /* 0x00000003ff027819 */ /* 0x000fe40000011600 */
[----:B------:R-:W-:Y:S02]  /*0400*/  LOP3.LUT R0, R0, 0x18, R236, 0xf8, !PT ;  /* 0x0000001800007812 */ /* 0x000fe400078ef8ec */
[----:B------:R-:W-:-:S02]  /*0410*/  LOP3.LUT R3, R7, 0x7fffffe, RZ, 0xc0, !PT ;  /* 0x07fffffe07037812 */ /* 0x000fc400078ec0ff */
[----:B------:R-:W-:Y:S02]  /*0420*/  SHF.R.S32.HI R244, RZ, 0x7, R244 ;  /* 0x00000007fff47819 */ /* 0x000fe400000114f4 */
[----:B------:R-:W-:Y:S01]  /*0430*/  LOP3.LUT R6, R0, R2, RZ, 0x3c, !PT ;  /* 0x0000000200067212 */ /* 0x000fe200078e3cff */
[----:B------:R-:W-:Y:S01]  /*0440*/  IMAD.IADD R3, R10, 0x1, -R3 ;  /* 0x000000010a037824 */ /* 0x000fe200078e0a03 */
[----:B------:R-:W-:Y:S01]  /*0450*/  LEA.HI R2, R8, R8, RZ, 0x1 ;  /* 0x0000000808027211 */ /* 0x000fe200078f08ff */
[----:B------:R-:W-:Y:S01]  /*0460*/  IMAD R0, R244, 0x8, R12 ;  /* 0x00000008f4007824 */ /* 0x000fe200078e020c */
[----:B------:R-:W-:Y:S01]  /*0470*/  SHF.R.S32.HI R14, RZ, 0x1f, R8 ;  /* 0x0000001fff0e7819 */ /* 0x000fe20000011408 */
[----:B------:R-:W-:Y:S01]  /*0480*/  IMAD.U32 R246, R246, 0x20, R6 ;  /* 0x00000020f6f67824 */ /* 0x000fe200078e0006 */
[--C-:B------:R-:W-:Y:S01]  /*0490*/  SHF.R.S32.HI R4, RZ, 0x1, R2.reuse ;  /* 0x00000001ff047819 */ /* 0x100fe20000011402 */
[----:B------:R-:W-:Y:S01]  /*04a0*/  IMAD R0, R0, 0x8, R3 ;  /* 0x0000000800007824 */ /* 0x000fe200078e0203 */
[----:B------:R-:W-:-:S02]  /*04b0*/  SHF.R.S32.HI R5, RZ, 0x1f, R2 ;  /* 0x0000001fff057819 */ /* 0x000fc40000011402 */
[----:B------:R-:W-:Y:S02]  /*04c0*/  LEA.HI R14, R14, R8, RZ, 0x3 ;  /* 0x000000080e0e7211 */ /* 0x000fe400078f18ff */
[----:B------:R-:W-:Y:S02]  /*04d0*/  LEA.HI R6, R5, R4, RZ, 0x2 ;  /* 0x0000000405067211 */ /* 0x000fe400078f10ff */
[----:B------:R-:W-:Y:S02]  /*04e0*/  LOP3.LUT R3, R9, 0x1, RZ, 0xc0, !PT ;  /* 0x0000000109037812 */ /* 0x000fe400078ec0ff */
[----:B------:R-:W-:Y:S02]  /*04f0*/  LOP3.LUT R5, R2, 0x7fffffe, RZ, 0xc0, !PT ;  /* 0x07fffffe02057812 */ /* 0x000fe400078ec0ff */
[----:B------:R-:W-:Y:S02]  /*0500*/  LOP3.LUT R2, R14, 0xfffffff8, RZ, 0xc0, !PT ;  /* 0xfffffff80e027812 */ /* 0x000fe400078ec0ff */
[----:B------:R-:W-:Y:S01]  /*0510*/  LOP3.LUT R6, R6, 0xfffffffc, RZ, 0xc0, !PT ;  /* 0xfffffffc06067812 */ /* 0x000fe200078ec0ff */
[----:B------:R-:W-:Y:S01]  /*0520*/  IMAD.IADD R18, R8, 0x1, -R5 ;  /* 0x0000000108127824 */ /* 0x000fe200078e0a05 */
[----:B------:R-:W-:Y:S01]  /*0530*/  ISETP.NE.U32.AND P6, PT, R3, 0x1, PT ;  /* 0x000000010300780c */ /* 0x000fe20003fc5070 */
[----:B------:R-:W-:Y:S01]  /*0540*/  IMAD.SHL.U32 R3, R10, 0x40, RZ ;  /* 0x000000400a037824 */ /* 0x000fe200078e00ff */
[----:B------:R-:W-:Y:S01]  /*0550*/  LEA.HI R11, R9, R9, RZ, 0x1 ;  /* 0x00000009090b7211 */ /* 0x000fe200078f08ff */
[----:B------:R-:W-:Y:S01]  /*0560*/  IMAD.IADD R17, R8, 0x1, -R2 ;  /* 0x0000000108117824 */ /* 0x000fe200078e0a02 */
[----:B------:R-:W-:Y:S01]  /*0570*/  SHF.R.S32.HI R2, RZ, 0x1, R7 ;  /* 0x00000001ff027819 */ /* 0x000fe20000011407 */
[----:B------:R-:W-:Y:S01]  /*0580*/  IMAD.IADD R16, R4, 0x1, -R6 ;  /* 0x0000000104107824 */ /* 0x000fe200078e0a06 */
[----:B------:R-:W-:Y:S01]  /*0590*/  LOP3.LUT R6, R3, 0x1c0, RZ, 0xc0, !PT ;  /* 0x000001c003067812 */ /* 0x000fe200078ec0ff */
[----:B------:R-:W-:Y:S01]  /*05a0*/  IMAD.SHL.U32 R3, R247, 0x10, RZ ;  /* 0x00000010f7037824 */ /* 0x000fe200078e00ff */
[C---:B------:R-:W-:Y:S01]  /*05b0*/  LOP3.LUT P0, RZ, R2.reuse, 0x2, RZ, 0xc0, !PT ;  /* 0x0000000202ff7812 */ /* 0x040fe2000780c0ff */
[----:B------:R-:W-:Y:S01]  /*05c0*/  IMAD.SHL.U32 R2, R2, 0x40, RZ ;  /* 0x0000004002027824 */ /* 0x000fe200078e00ff */
[----:B------:R-:W-:Y:S01]  /*05d0*/  LOP3.LUT R5, R11, 0x3fffffe, RZ, 0xc0, !PT ;  /* 0x03fffffe0b057812 */ /* 0x000fe200078ec0ff */
[----:B------:R-:W-:Y:S01]  /*05e0*/  IMAD.SHL.U32 R10, R13, 0x2, RZ ;  /* 0x000000020d0a7824 */ /* 0x000fe200078e00ff */
[----:B------:R-:W-:-:S02]  /*05f0*/  LEA.HI.SX32 R235, R235, R3, 0x1e ;  /* 0x00000003ebeb7211 */ /* 0x000fc400078ff2ff */
[----:B------:R-:W-:Y:S01]  /*0600*/  LOP3.LUT R3, R6, 0x30, R3, 0xf8, !PT ;  /* 0x0000003006037812 */ /* 0x000fe200078ef803 */
[----:B------:R-:W-:Y:S01]  /*0610*/  IMAD R8, R244, 0x2000, R10 ;  /* 0x00002000f4087824 */ /* 0x000fe200078e020a */
[----:B------:R-:W-:Y:S02]  /*0620*/  LOP3.LUT R2, R2, 0xc0, RZ, 0xc0, !PT ;  /* 0x000000c002027812 */ /* 0x000fe400078ec0ff */
[--C-:B------:R-:W-:Y:S01]  /*0630*/  LOP3.LUT R13, R3, 0x8, R15.reuse, 0xf8, !PT ;  /* 0x00000008030d7812 */ /* 0x100fe200078ef80f */
[C---:B------:R-:W-:Y:S01]  /*0640*/  IMAD.SHL.U32 R3, R9.reuse, 0x40, RZ ;  /* 0x0000004009037824 */ /* 0x040fe200078e00ff */
[----:B------:R-:W-:Y:S02]  /*0650*/  LOP3.LUT R4, R2, 0x8, R15, 0xf8, !PT ;  /* 0x0000000802047812 */ /* 0x000fe400078ef80f */
[----:B------:R-:W-:Y:S02]  /*0660*/  SHF.R.U32.HI R2, RZ, 0x3, R2 ;  /* 0x00000003ff027819 */ /* 0x000fe40000011602 */
[----:B------:R-:W-:-:S02]  /*0670*/  LOP3.LUT P5, RZ, R9, 0x2, RZ, 0xc0, !PT ;  /* 0x0000000209ff7812 */ /* 0x000fc400078ac0ff */
[C---:B------:R-:W-:Y:S01]  /*0680*/  LOP3.LUT P4, RZ, R9.reuse, 0x4, RZ, 0xc0, !PT ;  /* 0x0000000409ff7812 */ /* 0x040fe2000788c0ff */
[----:B------:R-:W-:Y:S01]  /*0690*/  IMAD.IADD R9, R9, 0x1, -R5 ;  /* 0x0000000109097824 */ /* 0x000fe200078e0a05 */
[----:B------:R-:W-:Y:S01]  /*06a0*/  LOP3.LUT R5, R3, 0x1c0, RZ, 0xc0, !PT ;  /* 0x000001c003057812 */ /* 0x000fe200078ec0ff */
[----:B------:R-:W-:Y:S01]  /*06b0*/  IMAD.SHL.U32 R3, R247, 0x400, RZ ;  /* 0x00000400f7037824 */ /* 0x000fe200078e00ff */
[----:B------:R-:W-:Y:S02]  /*06c0*/  LOP3.LUT R2, R4, R2, RZ, 0x3c, !PT ;  /* 0x0000000204027212 */ /* 0x000fe400078e3cff */
[----:B------:R-:W-:Y:S02]  /*06d0*/  SHF.R.S32.HI R4, RZ, 0x3, R14 ;  /* 0x00000003ff047819 */ /* 0x000fe4000001140e */
[----:B------:R-:W-:Y:S01]  /*06e0*/  SHF.R.U32.HI R7, RZ, 0x3, R6 ;  /* 0x00000003ff077819 */ /* 0x000fe20000011606 */
[----:B------:R-:W-:Y:S01]  /*06f0*/  IMAD.U32 R156, R0, 0x20, R2 ;  /* 0x00000020009c7824 */ /* 0x000fe200078e0002 */
[----:B------:R-:W-:Y:S01]  /*0700*/  LEA.HI R6, R5, R5, RZ, 0x1d ;  /* 0x0000000505067211 */ /* 0x000fe200078fe8ff */
[----:B------:R-:W-:Y:S01]  /*0710*/  IMAD R5, R247, 0x200, R10 ;  /* 0x00000200f7057824 */ /* 0x000fe200078e020a */
[----:B------:R-:W-:Y:S01]  /*0720*/  SHF.R.S32.HI R2, RZ, 0x1, R11 ;  /* 0x00000001ff027819 */ /* 0x000fe2000001140b */
[----:B------:R-:W-:Y:S01]  /*0730*/  IMAD R14, R4, 0x8, R18 ;  /* 0x00000008040e7824 */ /* 0x000fe200078e0212 */
[--C-:B------:R-:W-:Y:S01]  /*0740*/  IADD3 R221, R6, R8, R3.reuse ;  /* 0x0000000806dd7210 */ /* 0x100fe20007ffe003 */
[----:B------:R-:W-:Y:S01]  /*0750*/  IMAD R15, R4, 0x200, R3 ;  /* 0x00000200040f7824 */ /* 0x000fe200078e0203 */
[----:B------:R-:W-:Y:S01]  /*0760*/  LOP3.LUT R4, R13, R7, RZ, 0x3c, !PT ;  /* 0x000000070d047212 */ /* 0x000fe200078e3cff */
[----:B------:R-:W-:Y:S01]  /*0770*/  IMAD R13, R9, 0x20, R5 ;  /* 0x00000020090d7824 */ /* 0x000fe200078e0205 */
[----:B------:R-:W-:Y:S01]  /*0780*/  LOP3.LUT P3, RZ, R2, 0x2, RZ, 0xc0, !PT ;  /* 0x0000000202ff7812 */ /* 0x000fe2000786c0ff */
[C---:B------:R-:W-:Y:S01]  /*0790*/  IMAD.SHL.U32 R5, R17.reuse, 0x40, RZ ;  /* 0x0000004011057824 */ /* 0x040fe200078e00ff */
[----:B------:R-:W-:Y:S01]  /*07a0*/  LEA R149, R156, UR5, 0x1 ;  /* 0x000000059c957c11 */ /* 0x000fe2000f8e08ff */
[----:B------:R-:W-:Y:S01]  /*07b0*/  IMAD.SHL.U32 R0, R244, 0x8, RZ ;  /* 0x00000008f4007824 */ /* 0x000fe200078e00ff */
[----:B------:R-:W-:Y:S01]  /*07c0*/  R2P PR, R17, 0x6 ;  /* 0x0000000611007804 */ /* 0x000fe20000000000 */
[----:B------:R-:W-:Y:S01]  /*07d0*/  IMAD.SHL.U32 R7, R12, 0x8, RZ ;  /* 0x000000080c077824 */ /* 0x000fe200078e00ff */
[----:B------:R-:W-:Y:S01]  /*07e0*/  LOP3.LUT R5, R5, 0x1c0, RZ, 0xc0, !PT ;  /* 0x000001c005057812 */ /* 0x000fe200078ec0ff */
[----:B------:R-:W-:Y:S01]  /*07f0*/  IMAD.SHL.U32 R2, R2, 0x40, RZ ;  /* 0x0000004002027824 */ /* 0x000fe200078e00ff */
[----:B------:R-:W-:Y:S01]  /*0800*/  LOP3.LUT R8, R0, 0x8, RZ, 0xc0, !PT ;  /* 0x0000000800087812 */ /* 0x000fe200078ec0ff */
[----:B------:R-:W-:Y:S01]  /*0810*/  IMAD.SHL.U32 R3, R16, 0x40, RZ ;  /* 0x0000004010037824 */ /* 0x000fe200078e00ff */
[----:B------:R-:W-:Y:S01]  /*0820*/  SEL R0, R154, 0xffffffe0, !P0 ;  /* 0xffffffe09a007807 */ /* 0x000fe20004000000 */
[----:B------:R-:W-:Y:S01]  /*0830*/  IMAD.SHL.U32 R10, R12, 0x10, RZ ;  /* 0x000000100c0a7824 */ /* 0x000fe200078e00ff */
[----:B------:R-:W-:Y:S01]  /*0840*/  LOP3.LUT R2, R2, 0xc0, RZ, 0xc0, !PT ;  /* 0x000000c002027812 */ /* 0x000fe200078ec0ff */
[----:B------:R-:W-:Y:S01]  /*0850*/  IMAD R4, R12, 0x200, R4 ;  /* 0x000002000c047824 */ /* 0x000fe200078e0204 */
[----:B------:R-:W-:Y:S01]  /*0860*/  LOP3.LUT R7, R7, 0x8, RZ, 0xc0, !PT ;  /* 0x0000000807077812 */ /* 0x000fe200078ec0ff */
[----:B------:R-:W-:Y:S01]  /*0870*/  IMAD.IADD R149, R149, 0x1, R0 ;  /* 0x0000000195957824 */ /* 0x000fe200078e0200 */
[----:B------:R-:W-:Y:S01]  /*0880*/  SHF.R.U32.HI R150, RZ, 0x3, R5 ;  /* 0x00000003ff967819 */ /* 0x000fe20000011605 */
[----:B------:R-:W-:Y:S01]  /*0890*/  IMAD.U32 R0, RZ, RZ, UR6 ;  /* 0x00000006ff007e24 */ /* 0x000fe2000f8e00ff */
[----:B------:R-:W-:Y:S01]  /*08a0*/  LOP3.LUT R3, R3, 0xc0, RZ, 0xc0, !PT ;  /* 0x000000c003037812 */ /* 0x000fe200078ec0ff */
[----:B------:R-:W-:Y:S01]  /*08b0*/  USHF.R.S32.HI UR6, URZ, 0x1f, UR48 ;  /* 0x0000001f3f067899 */ /* 0x000fe20008011430 */
[----:B------:R-:W-:-:S02]  /*08c0*/  SHF.R.U32.HI R9, RZ, 0x3, R2 ;  /* 0x00000003ff097819 */ /* 0x000fc40000011602 */
[----:B------:R-:W-:Y:S02]  /*08d0*/  LOP3.LUT R150, R150, R5, R7, 0x1e, !PT ;  /* 0x0000000596967212 */ /* 0x000fe400078e1e07 */
[----:B------:R-:W-:Y:S01]  /*08e0*/  SHF.R.U32.HI R6, RZ, 0x3, R3 ;  /* 0x00000003ff067819 */ /* 0x000fe20000011603 */
[----:B------:R-:W-:Y:S01]  /*08f0*/  IMAD.U32 R0, RZ, RZ, UR6 ;  /* 0x00000006ff007e24 */ /* 0x000fe2000f8e00ff */
[----:B------:R-:W-:Y:S01]  /*0900*/  LOP3.LUT R10, R8, 0x10, R10, 0xf8, !PT ;  /* 0x00000010080a7812 */ /* 0x000fe200078ef80a */
[----:B------:R-:W-:Y:S01]  /*0910*/  IMAD.IADD R150, R15, 0x1, R150 ;  /* 0x000000010f967824 */ /* 0x000fe200078e0296 */
[----:B------:R-:W-:Y:S01]  /*0920*/  LOP3.LUT R9, R9, R2, R8, 0x1e, !PT ;  /* 0x0000000209097212 */ /* 0x000fe200078e1e08 */
[----:B------:R-:W-:Y:S01]  /*0930*/  IMAD.SHL.U32 R2, R14, 0x20, RZ ;  /* 0x000000200e027824 */ /* 0x000fe200078e00ff */
[C---:B------:R-:W-:Y:S01]  /*0940*/  LOP3.LUT R7, R6.reuse, R3, R7, 0x1e, !PT ;  /* 0x0000000306077212 */ /* 0x040fe200078e1e07 */
[----:B------:R-:W-:Y:S01]  /*0950*/  UIADD3 UR6, UR4, 0x6000, URZ ;  /* 0x0000600004067890 */ /* 0x000fe2000fffe03f */
[----:B------:R-:W-:Y:S01]  /*0960*/  LEA R221, R221, UR4, 0x1 ;  /* 0x00000004dddd7c11 */ /* 0x000fe2000f8e08ff */
[----:B------:R-:W-:Y:S01]  /*0970*/  IMAD.IADD R9, R9, 0x1, R13 ;  /* 0x0000000109097824 */ /* 0x000fe200078e020d */
[----:B------:R-:W-:Y:S01]  /*0980*/  LOP3.LUT R3, R6, R10, R3, 0x1e, !PT ;  /* 0x0000000a06037212 */ /* 0x000fe200078e1e03 */
[----:B------:R-:W-:Y:S01]  /*0990*/  IMAD R161, R247, 0x200, R2 ;  /* 0x00000200f7a17824 */ /* 0x000fe200078e0202 */
[----:B------:R-:W-:Y:S01]  /*09a0*/  SEL R222, R222, 0x10, !P6 ;  /* 0x00000010dede7807 */ /* 0x000fe20007000000 */
[C---:B------:R-:W-:Y:S01]  /*09b0*/  VIADD R220, R221.reuse, 0x40 ;  /* 0x00000040dddc7836 */ /* 0x040fe20000000000 */
[----:B------:R-:W-:Y:S01]  /*09c0*/  LEA R150, R150, UR5, 0x1 ;  /* 0x0000000596967c11 */ /* 0x000fe2000f8e08ff */
[----:B------:R-:W-:Y:S01]  /*09d0*/  IMAD.IADD R155, R2, 0x1, R3 ;  /* 0x00000001029b7824 */ /* 0x000fe200078e0203 */
[----:B------:R-:W-:Y:S01]  /*09e0*/  SEL R224, R154, 0xffffffe0, !P5 ;  /* 0xffffffe09ae07807 */ /* 0x000fe20006800000 */
[----:B------:R-:W-:Y:S01]  /*09f0*/  @P4 VIADD R220, R221, 0xffffffc0 ;  /* 0xffffffc0dddc4836 */ /* 0x000fe20000000000 */
[----:B------:R-:W-:Y:S01]  /*0a00*/  SEL R151, R151, 0xffffffc0, !P2 ;  /* 0xffffffc097977807 */ /* 0x000fe20005000000 */
[----:B------:R-:W-:Y:S01]  /*0a10*/  IMAD.U32 R2, RZ, RZ, UR7 ;  /* 0x00000007ff027e24 */ /* 0x000fe2000f8e00ff */
[----:B------:R-:W-:Y:S01]  /*0a20*/  USHF.R.S32.HI UR7, URZ, 0x1f, UR57 ;  /* 0x0000001f3f077899 */ /* 0x000fe20008011439 */
[----:B------:R-:W-:Y:S01]  /*0a30*/  LEA R248, R9, UR6, 0x1 ;  /* 0x0000000609f87c11 */ /* 0x000fe2000f8e08ff */
[----:B------:R-:W-:Y:S01]  /*0a40*/  IMAD.IADD R223, R221, 0x1, R222 ;  /* 0x00000001dddf7824 */ /* 0x000fe200078e02de */
[----:B------:R-:W-:Y:S01]  /*0a50*/  LOP3.LUT P0, RZ, R16, 0x2, RZ, 0xc0, !PT ;  /* 0x0000000210ff7812 */ /* 0x000fe2000780c0ff */
[----:B------:R-:W-:Y:S01]  /*0a60*/  VIADD R157, R150, 0x20 ;  /* 0x00000020969d7836 */ /* 0x000fe20000000000 */
[----:B------:R-:W-:Y:S01]  /*0a70*/  LEA R2, R4, UR4, 0x1 ;  /* 0x0000000404027c11 */ /* 0x000fe2000f8e08ff */
[----:B------:R-:W-:Y:S01]  /*0a80*/  IMAD.IADD R222, R222, 0x1, R220 ;  /* 0x00000001dede7824 */ /* 0x000fe200078e02dc */
[----:B------:R-:W-:Y:S01]  /*0a90*/  SEL R154, R154, 0xffffffe0, !P0 ;  /* 0xffffffe09a9a7807 */ /* 0x000fe20004000000 */
[----:B------:R-:W-:-:S02]  /*0aa0*/  @P1 VIADD R157, R150, 0xffffffe0 ;  /* 0xffffffe0969d1836 */ /* 0x000fc40000000000 */
[--C-:B------:R-:W-:Y:S02]  /*0ab0*/  IMAD.IADD R227, R221, 0x1, R224.reuse ;  /* 0x00000001dde37824 */ /* 0x100fe400078e02e0 */
[----:B------:R-:W-:Y:S02]  /*0ac0*/  IMAD.IADD R226, R223, 0x1, R224 ;  /* 0x00000001dfe27824 */ /* 0x000fe400078e02e0 */
[----:B------:R-:W-:Y:S02]  /*0ad0*/  IMAD.IADD R225, R224, 0x1, R220 ;  /* 0x00000001e0e17824 */ /* 0x000fe400078e02dc */
[----:B------:R-:W-:Y:S02]  /*0ae0*/  VIADD R249, R248, 0x20 ;  /* 0x00000020f8f97836 */ /* 0x000fe40000000000 */
[----:B------:R-:W-:Y:S02]  /*0af0*/  IMAD.IADD R152, R150, 0x1, R151 ;  /* 0x0000000196987824 */ /* 0x000fe400078e0297 */
[----:B------:R-:W-:-:S02]  /*0b00*/  IMAD.IADD R161, R161, 0x1, R7 ;  /* 0x00000001a1a17824 */ /* 0x000fc400078e0207 */
[----:B------:R-:W-:Y:S02]  /*0b10*/  IMAD.U32 R0, RZ, RZ, UR7 ;  /* 0x00000007ff007e24 */ /* 0x000fe4000f8e00ff */
[----:B------:R-:W-:Y:S02]  /*0b20*/  IMAD.IADD R224, R224, 0x1, R222 ;  /* 0x00000001e0e07824 */ /* 0x000fe400078e02de */
[----:B------:R-:W-:Y:S02]  /*0b30*/  @P3 VIADD R249, R248, 0xffffffe0 ;  /* 0xffffffe0f8f93836 */ /* 0x000fe40000000000 */
[----:B------:R-:W-:Y:S02]  /*0b40*/  IMAD.IADD R151, R151, 0x1, R157 ;  /* 0x0000000197977824 */ /* 0x000fe400078e029d */
[C---:B------:R-:W-:Y:S02]  /*0b50*/  VIADD R160, R157.reuse, 0x2000 ;  /* 0x000020009da07836 */ /* 0x040fe40000000000 */
[----:B------:R-:W-:-:S02]  /*0b60*/  VIADD R159, R157, 0x4000 ;  /* 0x000040009d9f7836 */ /* 0x000fc40000000000 */
[----:B------:R-:W-:-:S07]  /*0b70*/  VIADD R158, R157, 0x6000 ;  /* 0x000060009d9e7836 */ /* 0x000fce0000000000 */
.L_x_183:
        /* <DEDUP_REMOVED lines=30> */
[----:B-1----:R-:W2:Y:S01]  /*0d60*/  @P1 LDG.E R8, desc[UR14][R6.64] ;  /* 0x0000000e06081981 */ /* 0x002ea2000c1e1900 */
        /* <DEDUP_REMOVED lines=11> */
[----:B------:R-:W-:-:S04]  /*0e20*/  @!UP3 ULDC.64 UR6, c[0x0][0x318] ;  /* 0x0000c6000006bab9 */ /* 0x000fc80000000a00 */
[----:B------:R-:W5:Y:S01]  /*0e30*/  @!P2 LDG.E R3, desc[UR14][R4.64] ;  /* 0x0000000e0403a981 */ /* 0x000f62000c1e1900 */
[----:B------:R-:W-:Y:S01]  /*0e40*/  @!UP3 UISETP.NE.U32.AND UP0, UPT, UR6, URZ, UPT ;  /* 0x0000003f0600b28c */ /* 0x000fe2000bf05070 */
[----:B------:R-:W-:Y:S02]  /*0e50*/  UMOV UR5, 0xffffffff ;  /* 0xffffffff00057882 */ /* 0x000fe40000000000 */
[----:B------:R-:W-:Y:S01]  /*0e60*/  @!UP3 ULDC UR6, c[0x0][0x2cc] ;  /* 0x0000b3000006bab9 */ /* 0x000fe20000000800 */
[----:B------:R-:W-:Y:S01]  /*0e70*/  @!UP3 UISETP.NE.AND.EX UP0, UPT, UR7, URZ, UPT, UP0 ;  /* 0x0000003f0700b28c */ /* 0x000fe2000bf05300 */
[----:B------:R-:W-:Y:S01]  /*0e80*/  UMOV UR43, 0xffffffff ;  /* 0xffffffff002b7882 */ /* 0x000fe20000000000 */
        /* <DEDUP_REMOVED lines=18> */
.L_x_139:
        /* <DEDUP_REMOVED lines=14> */
[----:B------:R-:W-:Y:S02]  /*1090*/  UIADD3 UR13, UR23, 0x7f, URZ ;  /* 0x0000007f170d7890 */ /* 0x000fe4000fffe03f */
[----:B------:R-:W-:Y:S01]  /*10a0*/  UISETP.NE.AND UP1, UPT, UR43, -0x1, UPT ;  /* 0xffffffff2b00788c */ /* 0x000fe2000bf25270 */
[----:B------:R-:W-:Y:S01]  /*10b0*/  ULDC UR60, c[0x0][0x2d4] ;  /* 0x0000b500003c7ab9 */ /* 0x000fe20000000800 */
[----:B------:R-:W-:-:S02]  /*10c0*/  UIMAD UR26, UR48, UR7, UR6 ;  /* 0x00000007301a72a4 */ /* 0x000fc4000f8e0206 */
[----:B------:R-:W-:Y:S01]  /*10d0*/  USHF.R.S32.HI UR22, URZ, 0x1f, UR13 ;  /* 0x0000001f3f167899 */ /* 0x000fe2000801140d */
[----:B------:R-:W-:Y:S01]  /*10e0*/  @!UP0 ULDC.64 UR6, c[0x0][0x418] ;  /* 0x0001060000068ab9 */ /* 0x000fe20000000a00 */
[----:B------:R-:W-:Y:S02]  /*10f0*/  USHF.R.S32.HI UR42, URZ, 0x1f, UR60 ;  /* 0x0000001f3f2a7899 */ /* 0x000fe4000801143c */
[----:B------:R-:W-:Y:S01]  /*1100*/  ULEA.HI UR22, UR22, UR13, URZ, 0x7 ;  /* 0x0000000d16167291 */ /* 0x000fe2000f8f383f */
[----:B------:R-:W-:Y:S01]  /*1110*/  ULDC.64 UR32, c[0x0][0x240] ;  /* 0x0000900000207ab9 */ /* 0x000fe20000000a00 */
[----:B-1----:R-:W-:Y:S01]  /*1120*/  IABS R6, R7 ;  /* 0x0000000700067213 */ /* 0x002fe20000000000 */
[----:B------:R-:W-:Y:S01]  /*1130*/  UIMAD UR13, UR42, UR48, URZ ;  /* 0x000000302a0d72a4 */ /* 0x000fe2000f8e023f */
[----:B------:R-:W-:Y:S01]  /*1140*/  ISETP.NE.AND P3, PT, R7, RZ, PT ;  /* 0x000000ff0700720c */ /* 0x000fe20003f65270 */
[----:B------:R-:W-:Y:S01]  /*1150*/  ULDC UR19, c[0x0][0x2dc] ;  /* 0x0000b70000137ab9 */ /* 0x000fe20000000800 */
[----:B------:R-:W1:Y:S01]  /*1160*/  I2F.RP R4, R6 ;  /* 0x0000000600047306 */ /* 0x000e620000209400 */
[----:B------:R-:W-:Y:S01]  /*1170*/  ULDC UR46, c[0x0][0x270] ;  /* 0x00009c00002e7ab9 */ /* 0x000fe20000000800 */
[----:B------:R-:W-:Y:S01]  /*1180*/  ULDC.U8 UR18, c[0x0][0x480] ;  /* 0x0001200000127ab9 */ /* 0x000fe20000000000 */
[----:B------:R-:W-:-:S02]  /*1190*/  @!UP0 UIMAD.WIDE.U32 UR38, UR48, UR6, URZ ;  /* 0x00000006302682a5 */ /* 0x000fc4000f8e003f */
[----:B--2---:R-:W-:Y:S02]  /*11a0*/  UIMAD.WIDE.U32 UR30, UR10, UR8, URZ ;  /* 0x000000080a1e72a5 */ /* 0x004fe4000f8e003f */
[----:B------:R-:W-:Y:S02]  /*11b0*/  UIMAD.WIDE.U32 UR16, UR5, UR32, URZ ;  /* 0x00000020051072a5 */ /* 0x000fe4000f8e003f */
[----:B------:R-:W-:Y:S02]  /*11c0*/  UIMAD UR50, UR10, UR9, UR31 ;  /* 0x000000090a3272a4 */ /* 0x000fe4000f8e021f */
[----:B------:R-:W-:Y:S01]  /*11d0*/  USHF.L.U32 UR10, UR48, 0x7, URZ ;  /* 0x00000007300a7899 */ /* 0x000fe2000800063f */
[----:B------:R-:W-:Y:S01]  /*11e0*/  @UP0 ULDC.64 UR8, c[0x0][0x420] ;  /* 0x0001080000080ab9 */ /* 0x000fe20000000a00 */
[----:B------:R-:W-:Y:S01]  /*11f0*/  @UP1 UIADD3 UR21, UR41, UR43, URZ ;  /* 0x0000002b29151290 */ /* 0x000fe2000fffe03f */
[----:B-1----:R-:W1:Y:S01]  /*1200*/  MUFU.RCP R4, R4 ;  /* 0x0000000400047308 */ /* 0x002e620000001000 */
[----:B------:R-:W-:-:S02]  /*1210*/  @UP0 UIMAD.WIDE.U32 UR44, UR5, UR8, URZ ;  /* 0x00000008052c02a5 */ /* 0x000fc4000f8e003f */
[----:B------:R-:W-:Y:S02]  /*1220*/  @!UP0 UIMAD UR8, UR59, UR6, URZ ;  /* 0x000000063b0882a4 */ /* 0x000fe4000f8e023f */
[----:B------:R-:W-:Y:S02]  /*1230*/  USEL UR34, UR10, URZ, UP2 ;  /* 0x0000003f0a227287 */ /* 0x000fe40009000000 */
[----:B------:R-:W-:Y:S02]  /*1240*/  @!UP0 UIMAD UR37, UR48, UR7, UR8 ;  /* 0x00000007302582a4 */ /* 0x000fe4000f8e0208 */
[----:B------:R-:W-:Y:S02]  /*1250*/  UIMAD.WIDE UR6, UR19, UR46, URZ ;  /* 0x0000002e130672a5 */ /* 0x000fe4000f8e023f */
[----:B------:R-:W-:Y:S02]  /*1260*/  UIMAD.WIDE.U32 UR10, UR48, UR60, URZ ;  /* 0x0000003c300a72a5 */ /* 0x000fe4000f8e003f */
[----:B------:R-:W-:-:S02]  /*1270*/  UIMAD UR51, UR57, UR19, URZ ;  /* 0x00000013393372a4 */ /* 0x000fc4000f8e023f */
[----:B------:R-:W-:Y:S01]  /*1280*/  UISETP.NE.AND UP4, UPT, UR18, URZ, UPT ;  /* 0x0000003f1200728c */ /* 0x000fe2000bf85270 */
[----:B-1----:R-:W-:Y:S02]  /*1290*/  VIADD R4, R4, 0xffffffe ;  /* 0x0ffffffe04047836 */ /* 0x002fe40000000000 */
[----:B------:R-:W-:Y:S01]  /*12a0*/  @UP1 ULDC.64 UR18, c[0x0][0x248] ;  /* 0x0000920000121ab9 */ /* 0x000fe20000000a00 */
[----:B------:R-:W-:Y:S01]  /*12b0*/  UIMAD UR13, UR59, UR60, UR13 ;  /* 0x0000003c3b0d72a4 */ /* 0x000fe2000f8e020d */
[----:B------:R-:W1:Y:S01]  /*12c0*/  F2I.FTZ.U32.TRUNC.NTZ R5, R4 ;  /* 0x0000000400057305 */ /* 0x000e62000021f000 */
[----:B------:R-:W-:Y:S02]  /*12d0*/  UIADD3 UR53, UR25, UR26, URZ ;  /* 0x0000001a19357290 */ /* 0x000fe4000fffe03f */
[----:B------:R-:W-:Y:S02]  /*12e0*/  USEL UR58, UR24, UR16, !UP0 ;  /* 0x00000010183a7287 */ /* 0x000fe4000c000000 */
[----:B------:R-:W-:-:S02]  /*12f0*/  @UP1 UIMAD.WIDE.U32 UR26, UR21, UR18, URZ ;  /* 0x00000012151a12a5 */ /* 0x000fc4000f8e003f */
[----:B------:R-:W-:Y:S02]  /*1300*/  @UP1 UIMAD UR40, UR21, UR19, URZ ;  /* 0x00000013152812a4 */ /* 0x000fe4000f8e023f */
[----:B------:R-:W-:Y:S02]  /*1310*/  UIMAD.WIDE.U32 UR24, UR6, UR10, URZ ;  /* 0x0000000a061872a5 */ /* 0x000fe4000f8e003f */
[----:B------:R-:W-:Y:S02]  /*1320*/  UIMAD UR21, UR7, UR10, URZ ;  /* 0x0000000a071572a4 */ /* 0x000fe4000f8e023f */
[----:B------:R-:W-:Y:S01]  /*1330*/  UIADD3 UR10, UR11, UR13, URZ ;  /* 0x0000000d0b0a7290 */ /* 0x000fe2000fffe03f */
[----:B-1----:R-:W-:Y:S01]  /*1340*/  IMAD.MOV R0, RZ, RZ, -R5 ;  /* 0x000000ffff007224 */ /* 0x002fe200078e0a05 */
[----:B------:R-:W-:Y:S01]  /*1350*/  UIMAD UR31, UR5, UR33, URZ ;  /* 0x00000021051f72a4 */ /* 0x000fe2000f8e023f */
[----:B------:R-:W-:Y:S01]  /*1360*/  IMAD.MOV.U32 R4, RZ, RZ, RZ ;  /* 0x000000ffff047224 */ /* 0x000fe200078e00ff */
[----:B------:R-:W-:Y:S01]  /*1370*/  UIMAD UR10, UR6, UR10, UR21 ;  /* 0x0000000a060a72a4 */ /* 0x000fe2000f8e0215 */
[----:B------:R-:W-:Y:S01]  /*1380*/  IMAD R0, R0, R6, RZ ;  /* 0x0000000600007224 */ /* 0x000fe200078e02ff */
[----:B------:R-:W-:-:S02]  /*1390*/  ULOP3.LUT UR11, UR22, 0xffffff80, URZ, 0xc0, !UPT ;  /* 0xffffff80160b7892 */ /* 0x000fc4000f8ec03f */
[----:B------:R-:W-:Y:S01]  /*13a0*/  @UP0 UIADD3 UR53, UR17, UR31, URZ ;  /* 0x0000001f11350290 */ /* 0x000fe2000fffe03f */
[----:B------:R-:W-:Y:S01]  /*13b0*/  IMAD.HI.U32 R4, R5, R0, R4 ;  /* 0x0000000005047227 */ /* 0x000fe200078e0004 */
[----:B------:R-:W-:Y:S01]  /*13c0*/  MOV R0, R3 ;  /* 0x0000000300007202 */ /* 0x000fe20000000f00 */
[----:B------:R-:W-:Y:S02]  /*13d0*/  UIADD3 UR49, UR25, UR10, URZ ;  /* 0x0000000a19317290 */ /* 0x000fe4000fffe03f */
[----:B------:R-:W-:Y:S02]  /*13e0*/  @UP0 UIMAD UR52, UR5, UR9, UR45 ;  /* 0x00000009053402a4 */ /* 0x000fe4000f8e022d */
[----:B------:R-:W-:Y:S01]  /*13f0*/  IMAD.HI.U32 R4, R4, R0, RZ ;  /* 0x0000000004047227 */ /* 0x000fe200078e00ff */
[----:B------:R-:W-:Y:S02]  /*1400*/  USHF.L.U64.HI UR8, UR48, 0x7, UR59 ;  /* 0x0000000730087899 */ /* 0x000fe4000801023b */
[----:B------:R-:W-:Y:S01]  /*1410*/  UIMAD.WIDE.U32 UR16, UR6, UR5, URZ ;  /* 0x00000005061072a5 */ /* 0x000fe2000f8e003f */
[----:B------:R-:W-:Y:S01]  /*1420*/  IMAD.MOV R3, RZ, RZ, -R4 ;  /* 0x000000ffff037224 */ /* 0x000fe200078e0a04 */
[----:B------:R-:W-:Y:S01]  /*1430*/  UIMAD UR10, UR7, UR5, URZ ;  /* 0x00000005070a72a4 */ /* 0x000fe2000f8e023f */
[----:B------:R-:W-:-:S02]  /*1440*/  ULDC.U8 UR9, c[0x0][0x3d8] ;  /* 0x0000f60000097ab9 */ /* 0x000fc40000000000 */
[C---:B------:R-:W-:Y:S01]  /*1450*/  IMAD R0, R6.reuse, R3, R0 ;  /* 0x0000000306007224 */ /* 0x040fe200078e0200 */
[----:B------:R-:W-:Y:S02]  /*1460*/  UIADD3 UR11, UR11, -0x80, URZ ;  /* 0xffffff800b0b7890 */ /* 0x000fe4000fffe03f */
[----:B------:R-:W-:Y:S02]  /*1470*/  UISETP.NE.AND UP3, UPT, UR9, URZ, UPT ;  /* 0x0000003f0900728c */ /* 0x000fe4000bf65270 */
[----:B------:R-:W-:Y:S01]  /*1480*/  ISETP.GT.U32.AND P1, PT, R6, R0, PT ;  /* 0x000000000600720c */ /* 0x000fe20003f24070 */
[----:B------:R-:W-:Y:S02]  /*1490*/  USEL UR35, UR8, URZ, UP2 ;  /* 0x0000003f08237287 */ /* 0x000fe40009000000 */
[----:B------:R-:W-:Y:S02]  /*14a0*/  @UP0 UIADD3 UR49, UR17, UR10, URZ ;  /* 0x0000000a11310290 */ /* 0x000fe4000fffe03f */
[----:B------:R-:W-:-:S02]  /*14b0*/  USHF.R.S32.HI UR31, URZ, 0x1f, UR11 ;  /* 0x0000001f3f1f7899 */ /* 0x000fc4000801140b */
[----:B------:R-:W-:Y:S01]  /*14c0*/  UIADD3 UR10, UP2, UR11, UR34, URZ ;  /* 0x000000220b0a7290 */ /* 0x000fe2000ff5e03f */
[----:B------:R-:W-:Y:S01]  /*14d0*/  ULDC UR42, c[0x0][0x2c4] ;  /* 0x0000b100002a7ab9 */ /* 0x000fe20000000800 */
[----:B------:R-:W-:Y:S02]  /*14e0*/  @UP1 UIADD3 UR29, UR41, UR43, URZ ;  /* 0x0000002b291d1290 */ /* 0x000fe4000fffe03f */
[----:B------:R-:W-:Y:S02]  /*14f0*/  UIADD3.X UR13, UR31, UR35, URZ, UP2, !UPT ;  /* 0x000000231f0d7290 */ /* 0x000fe400097fe43f */
[----:B------:R-:W-:Y:S01]  /*1500*/  @!P1 IMAD.IADD R0, R0, 0x1, -R6 ;  /* 0x0000000100009824 */ /* 0x000fe200078e0a06 */
[----:B------:R-:W-:Y:S01]  /*1510*/  UIMAD UR7, UR7, UR10, URZ ;  /* 0x0000000a070772a4 */ /* 0x000fe2000f8e023f */
[----:B------:R-:W-:Y:S01]  /*1520*/  @!P1 IADD3 R4, R4, 0x1, RZ ;  /* 0x0000000104049810 */ /* 0x000fe20007ffe0ff */
[----:B------:R-:W-:Y:S01]  /*1530*/  @UP1 ULDC.64 UR8, c[0x0][0x250] ;  /* 0x0000940000081ab9 */ /* 0x000fe20000000a00 */
[----:B------:R-:W-:Y:S01]  /*1540*/  PLOP3.LUT P1, PT, PT, PT, UP1, 0x80, 0x0 ;  /* 0x000000000000781c */ /* 0x000fe20003f2f018 */
[----:B------:R-:W-:Y:S01]  /*1550*/  UIMAD UR21, UR6, UR13, UR7 ;  /* 0x0000000d061572a4 */ /* 0x000fe2000f8e0207 */
[----:B------:R-:W-:Y:S01]  /*1560*/  ISETP.GE.U32.AND P0, PT, R0, R6, PT ;  /* 0x000000060000720c */ /* 0x000fe20003f06070 */
[----:B------:R-:W-:Y:S01]  /*1570*/  @UP3 UIMAD UR13, UR48, UR42, URZ ;  /* 0x0000002a300d32a4 */ /* 0x000fe2000f8e023f */
[----:B------:R-:W-:Y:S01]  /*1580*/  LOP3.LUT R0, R7, UR57, RZ, 0x3c, !PT ;  /* 0x0000003907007c12 */ /* 0x000fe2000f8e3cff */
[----:B------:R-:W-:-:S02]  /*1590*/  USEL UR56, UR24, UR16, !UP0 ;  /* 0x0000001018387287 */ /* 0x000fc4000c000000 */
[----:B------:R-:W-:Y:S01]  /*15a0*/  @UP1 UIMAD.WIDE.U32 UR16, UR29, UR8, URZ ;  /* 0x000000081d1012a5 */ /* 0x000fe2000f8e003f */
[----:B------:R-:W-:Y:S01]  /*15b0*/  ISETP.GE.AND P2, PT, R0, RZ, PT ;  /* 0x000000ff0000720c */ /* 0x000fe20003f46270 */
[----:B------:R-:W-:Y:S02]  /*15c0*/  UIMAD.WIDE.U32 UR34, UR6, UR10, URZ ;  /* 0x0000000a062272a5 */ /* 0x000fe4000f8e003f */
[----:B------:R-:W-:Y:S02]  /*15d0*/  @UP3 USEL UR10, UR13, UR5, !UP0 ;  /* 0x000000050d0a3287 */ /* 0x000fe4000c000000 */
[----:B------:R-:W-:Y:S02]  /*15e0*/  @UP1 UIMAD UR29, UR29, UR9, URZ ;  /* 0x000000091d1d12a4 */ /* 0x000fe4000f8e023f */
[----:B------:R-:W-:Y:S01]  /*15f0*/  @!UP3 UIMAD UR7, UR48, UR46, UR57 ;  /* 0x0000002e3007b2a4 */ /* 0x000fe2000f8e0239 */
[----:B------:R-:W-:Y:S01]  /*1600*/  @P0 VIADD R4, R4, 0x1 ;  /* 0x0000000104040836 */ /* 0x000fe20000000000 */
[----:B------:R-:W-:Y:S01]  /*1610*/  @UP3 ULDC UR6, c[0x0][0x2e4] ;  /* 0x0000b90000063ab9 */ /* 0x000fe20000000800 */
[----:B------:R-:W-:Y:S01]  /*1620*/  USHF.R.S32.HI UR47, URZ, 0x7, UR22 ;  /* 0x000000073f2f7899 */ /* 0x000fe20008011416 */
[----:B------:R-:W-:Y:S01]  /*1630*/  PLOP3.LUT P0, PT, PT, PT, UP3, 0x80, 0x0 ;  /* 0x000000000000781c */ /* 0x000fe20003f0f038 */
[----:B------:R-:W-:Y:S01]  /*1640*/  @UP3 UIMAD UR22, UR57, UR6, UR10 ;  /* 0x00000006391632a4 */ /* 0x000fe2000f8e020a */
[----:B------:R-:W-:Y:S01]  /*1650*/  @!P2 IADD3 R4, -R4, RZ, RZ ;  /* 0x000000ff0404a210 */ /* 0x000fe20007ffe1ff */
[----:B------:R-:W-:Y:S01]  /*1660*/  USEL UR55, UR30, URZ, UP4 ;  /* 0x0000003f1e377287 */ /* 0x000fe2000a000000 */
[----:B------:R-:W-:Y:S01]  /*1670*/  @!P3 LOP3.LUT R4, RZ, R7, RZ, 0x33, !PT ;  /* 0x00000007ff04b212 */ /* 0x000fe200078e33ff */
[----:B------:R-:W-:-:S02]  /*1680*/  @UP1 UIADD3 UR46, UR17, UR29, URZ ;  /* 0x0000001d112e1290 */ /* 0x000fc4000fffe03f */
[----:B------:R-:W-:Y:S02]  /*1690*/  @!UP3 UIMAD UR22, UR7, UR42, URZ ;  /* 0x0000002a0716b2a4 */ /* 0x000fe4000f8e023f */
[----:B------:R-:W-:Y:S02]  /*16a0*/  USHF.R.S32.HI UR36, URZ, 0x1f, UR28 ;  /* 0x0000001f3f247899 */ /* 0x000fe4000801141c */
[----:B------:R-:W-:Y:S02]  /*16b0*/  @!UP0 UIADD3 UR52, UR39, UR37, URZ ;  /* 0x0000002527348290 */ /* 0x000fe4000fffe03f */
[----:B------:R-:W-:Y:S02]  /*16c0*/  USHF.R.S32.HI UR54, URZ, 0x1f, UR51 ;  /* 0x0000001f3f367899 */ /* 0x000fe40008011433 */
[----:B------:R-:W-:Y:S02]  /*16d0*/  USEL UR50, UR50, URZ, UP4 ;  /* 0x0000003f32327287 */ /* 0x000fe4000a000000 */
        /* <DEDUP_REMOVED lines=17> */
.L_x_141:
        /* <DEDUP_REMOVED lines=12> */
[----:B------:R-:W-:Y:S02]  /*18b0*/  UMOV UR42, UR6 ;  /* 0x00000006002a7c82 */ /* 0x000fe40008000000 */
.L_x_142:
        /* <DEDUP_REMOVED lines=11> */
.L_x_143:
[----:B------:R-:W-:Y:S02]  /*1970*/  ULDC UR5, c[0x0][0x270] ;  /* 0x00009c0000057ab9 */ /* 0x000fe40000000800 */
[----:B------:R-:W-:-:S04]  /*1980*/  UIMAD UR5, UR48, UR5, UR57 ;  /* 0x00000005300572a4 */ /* 0x000fc8000f8e0239 */
[----:B------:R-:W-:-:S12]  /*1990*/  UIMAD UR5, UR5, UR60, URZ ;  /* 0x0000003c050572a4 */ /* 0x000fd8000f8e023f */
.L_x_144:
[----:B------:R-:W1:Y:S01]  /*19a0*/  S2R R9, SR_TID.X ;  /* 0x0000000000097919 */ /* 0x000e620000002100 */
[----:B------:R-:W2:Y:S01]  /*19b0*/  LDC.64 R14, c[0x0][0x420] ;  /* 0x00010800ff0e7b82 */ /* 0x000ea20000000a00 */
[----:B------:R-:W-:Y:S01]  /*19c0*/  USHF.R.S32.HI UR40, URZ, 0x1f, UR57 ;  /* 0x0000001f3f287899 */ /* 0x000fe20008011439 */
[----:B------:R-:W-:Y:S01]  /*19d0*/  IADD3 R6, P0, R236, UR13, RZ ;  /* 0x0000000dec067c10 */ /* 0x000fe2000ff1e0ff */
[----:B------:R-:W-:Y:S01]  /*19e0*/  ULDC.64 UR6, c[0x0][0x428] ;  /* 0x00010a0000067ab9 */ /* 0x000fe20000000a00 */
[----:B------:R-:W-:Y:S01]  /*19f0*/  SHF.R.S32.HI R237, RZ, 0x1f, R236 ;  /* 0x0000001fffed7819 */ /* 0x000fe200000114ec */
[----:B------:R-:W-:Y:S01]  /*1a00*/  UIMAD UR16, UR40, UR6, URZ ;  /* 0x00000006281072a4 */ /* 0x000fe2000f8e023f */
[----:B------:R-:W-:Y:S01]  /*1a10*/  IMAD.U32 R8, RZ, RZ, UR6 ;  /* 0x00000006ff087e24 */ /* 0x000fe2000f8e00ff */
[----:B------:R-:W-:Y:S01]  /*1a20*/  UIADD3 UR37, UR11, UR22, URZ ;  /* 0x000000160b257290 */ /* 0x000fe2000fffe03f */
[----:B------:R-:W-:Y:S01]  /*1a30*/  IADD3.X R7, R237, UR52, RZ, P0, !PT ;  /* 0x00000034ed077c10 */ /* 0x000fe200087fe4ff */
[----:B------:R-:W-:Y:S01]  /*1a40*/  UIADD3 UR6, -UR12, UR23, UR28 ;  /* 0x000000170c067290 */ /* 0x000fe2000fffe11c */
[----:B------:R-:W-:Y:S01]  /*1a50*/  BSSY B1, `(.L_x_140) ;  /* 0x000088d000017945 */ /* 0x000fe20003800000 */
[----:B------:R-:W-:Y:S01]  /*1a60*/  UIMAD UR22, UR57, UR7, UR16 ;  /* 0x00000007391672a4 */ /* 0x000fe2000f8e0210 */
[----:B------:R-:W-:Y:S01]  /*1a70*/  ULDC UR10, c[0x0][0x2dc] ;  /* 0x0000b700000a7ab9 */ /* 0x000fe20000000800 */
[----:B------:R-:W-:Y:S01]  /*1a80*/  ULDC UR17, c[0x0][0x270] ;  /* 0x00009c0000117ab9 */ /* 0x000fe20000000800 */
[----:B------:R-:W-:Y:S01]  /*1a90*/  ULDC UR7, c[0x0][0x398] ;  /* 0x0000e60000077ab9 */ /* 0x000fe20000000800 */
[----:B------:R-:W-:-:S02]  /*1aa0*/  UIADD3 UR26, UR11, UR5, URZ ;  /* 0x000000050b1a7290 */ /* 0x000fc4000fffe03f */
[----:B------:R-:W-:Y:S02]  /*1ab0*/  UIMAD UR5, UR10, UR17, URZ ;  /* 0x000000110a0572a4 */ /* 0x000fe4000f8e023f */
[----:B------:R-:W-:Y:S01]  /*1ac0*/  UIADD3 UR6, UR6, -UR7, URZ ;  /* 0x8000000706067290 */ /* 0x000fe2000fffe03f */
[----:B------:R-:W-:Y:S01]  /*1ad0*/  ULDC.64 UR16, c[0x0][0x258] ;  /* 0x0000960000107ab9 */ /* 0x000fe20000000a00 */
[----:B------:R-:W-:Y:S01]  /*1ae0*/  USHF.L.U32 UR25, UR5, 0x7, URZ ;  /* 0x0000000705197899 */ /* 0x000fe2000800063f */
[C---:B--2---:R-:W-:Y:S01]  /*1af0*/  IMAD R0, R14.reuse, UR31, RZ ;  /* 0x0000001f0e007c24 */ /* 0x044fe2000f8e02ff */
[----:B------:R-:W-:Y:S01]  /*1b00*/  ULDC.64 UR38, c[0x0][0x478] ;  /* 0x00011e0000267ab9 */ /* 0x000fe20000000a00 */
[----:B------:R-:W-:Y:S01]  /*1b10*/  IMAD.WIDE.U32 R6, R14, UR11, R6 ;  /* 0x0000000b0e067c25 */ /* 0x000fe2000f8e0006 */
[----:B------:R-:W-:Y:S02]  /*1b20*/  UIADD3 UR21, UP2, UP0, UR34, UR25, UR51 ;  /* 0x0000001922157290 */ /* 0x000fe4000f85e033 */
[----:B------:R-:W-:Y:S01]  /*1b30*/  USHF.R.S32.HI UR7, URZ, 0x1f, UR25 ;  /* 0x0000001f3f077899 */ /* 0x000fe20008011419 */
[----:B------:R-:W-:Y:S01]  /*1b40*/  IMAD R5, R15, UR11, R0 ;  /* 0x0000000b0f057c24 */ /* 0x000fe2000f8e0200 */
[----:B-1----:R-:W-:Y:S01]  /*1b50*/  SHF.R.S32.HI R11, RZ, 0x1f, R9 ;  /* 0x0000001fff0b7819 */ /* 0x002fe20000011409 */
[----:B------:R-:W-:Y:S01]  /*1b60*/  IMAD.U32 R12, RZ, RZ, UR16 ;  /* 0x00000010ff0c7e24 */ /* 0x000fe2000f8e00ff */
[----:B------:R-:W-:Y:S01]  /*1b70*/  UIADD3.X UR13, UR30, UR7, UR54, UP2, UP0 ;  /* 0x000000071e0d7290 */ /* 0x000fe200097e0436 */
[----:B------:R-:W-:Y:S01]  /*1b80*/  IMAD.IADD R7, R7, 0x1, R5 ;  /* 0x0000000107077824 */ /* 0x000fe200078e0205 */
[CC--:B------:R-:W-:Y:S01]  /*1b90*/  LEA.HI R3, R11.reuse, R9.reuse, RZ, 0x2 ;  /* 0x000000090b037211 */ /* 0x0c0fe200078f10ff */
[----:B------:R-:W-:Y:S01]  /*1ba0*/  UIADD3 UR7, UP3, UP2, UR55, UR21, UR56 ;  /* 0x0000001537077290 */ /* 0x000fe2000fa7e038 */
[----:B------:R-:W-:Y:S01]  /*1bb0*/  LEA.HI R11, R11, R9, RZ, 0x5 ;  /* 0x000000090b0b7211 */ /* 0x000fe200078f28ff */
[----:B------:R-:W-:Y:S01]  /*1bc0*/  IMAD.WIDE.U32 R6, R8, UR57, R6 ;  /* 0x0000003908067c25 */ /* 0x000fe2000f8e0006 */
[----:B------:R-:W-:Y:S01]  /*1bd0*/  SHF.R.S32.HI R3, RZ, 0x2, R3 ;  /* 0x00000002ff037819 */ /* 0x000fe20000011403 */
[----:B------:R-:W-:Y:S01]  /*1be0*/  UIMAD.WIDE UR26, UR26, 0x4, UR38 ;  /* 0x000000041a1a78a5 */ /* 0x000fe2000f8e0226 */
[----:B------:R-:W-:Y:S01]  /*1bf0*/  LOP3.LUT R16, R11, 0xffffffe0, RZ, 0xc0, !PT ;  /* 0xffffffe00b107812 */ /* 0x000fe200078ec0ff */
[----:B------:R-:W-:Y:S01]  /*1c00*/  VIADD R7, R7, UR22 ;  /* 0x0000001607077c36 */ /* 0x000fe20008000000 */
[----:B------:R-:W-:Y:S01]  /*1c10*/  SHF.R.S32.HI R18, RZ, 0x1f, R3 ;  /* 0x0000001fff127819 */ /* 0x000fe20000011403 */
[----:B------:R-:W-:Y:S01]  /*1c20*/  ULDC.64 UR38, c[0x0][0x210] ;  /* 0x0000840000267ab9 */ /* 0x000fe20000000a00 */
[----:B------:R-:W-:Y:S01]  /*1c30*/  IADD3 R0, P0, R3, UR11, RZ ;  /* 0x0000000b03007c10 */ /* 0x000fe2000ff1e0ff */
[----:B------:R-:W-:Y:S01]  /*1c40*/  UIMAD UR11, UR40, UR16, URZ ;  /* 0x00000010280b72a4 */ /* 0x000fe2000f8e023f */
[----:B------:R-:W-:Y:S01]  /*1c50*/  IMAD.IADD R16, R9, 0x1, -R16 ;  /* 0x0000000109107824 */ /* 0x000fe200078e0a10 */
[----:B------:R-:W-:Y:S01]  /*1c60*/  USHF.R.S32.HI UR40, URZ, 0x1f, UR6 ;  /* 0x0000001f3f287899 */ /* 0x000fe20008011406 */
[----:B------:R-:W-:Y:S01]  /*1c70*/  IADD3.X R5, R18, UR31, RZ, P0, !PT ;  /* 0x0000001f12057c10 */ /* 0x000fe200087fe4ff */
[----:B------:R-:W-:Y:S01]  /*1c80*/  IMAD.WIDE.U32 R8, R0, UR32, R236 ;  /* 0x0000002000087c25 */ /* 0x000fe2000f8e00ec */
[----:B------:R-:W-:-:S02]  /*1c90*/  UIMAD UR17, UR57, UR17, UR11 ;  /* 0x00000011391172a4 */ /* 0x000fc4000f8e020b */
[----:B------:R-:W-:Y:S01]  /*1ca0*/  ULEA.HI UR40, UR40, UR6, URZ, 0x7 ;  /* 0x0000000628287291 */ /* 0x000fe2000f8f383f */
[----:B------:R-:W-:Y:S01]  /*1cb0*/  IMAD R5, R5, UR32, RZ ;  /* 0x0000002005057c24 */ /* 0x000fe2000f8e02ff */
[----:B------:R-:W-:Y:S01]  /*1cc0*/  IADD3 R10, P0, R8, UR58, RZ ;  /* 0x0000003a080a7c10 */ /* 0x000fe2000ff1e0ff */
[-C--:B------:R-:W-:Y:S01]  /*1cd0*/  IMAD R8, R18, R14.reuse, RZ ;  /* 0x0000000e12087224 */ /* 0x080fe200078e02ff */
[----:B------:R-:W-:Y:S01]  /*1ce0*/  USHF.R.S32.HI UR40, URZ, 0x7, UR40 ;  /* 0x000000073f287899 */ /* 0x000fe20008011428 */
[----:B------:R-:W-:Y:S01]  /*1cf0*/  IMAD R0, R0, UR33, R5 ;  /* 0x0000002100007c24 */ /* 0x000fe2000f8e0205 */
[----:B------:R-:W-:Y:S01]  /*1d00*/  SHF.R.S32.HI R5, RZ, 0x5, R11 ;  /* 0x00000005ff057819 */ /* 0x000fe2000001140b */
[----:B------:R-:W-:Y:S01]  /*1d10*/  UIADD3.X UR6, UR50, UR13, UR49, UP3, UP2 ;  /* 0x0000000d32067290 */ /* 0x000fe20009fe4431 */
[----:B------:R-:W-:Y:S01]  /*1d20*/  IMAD R13, R3, R15, R8 ;  /* 0x0000000f030d7224 */ /* 0x000fe200078e0208 */
[----:B------:R-:W-:Y:S01]  /*1d30*/  UISETP.LT.AND UP0, UPT, URZ, UR40, UPT ;  /* 0x000000283f00728c */ /* 0x000fe2000bf01270 */
[----:B------:R-:W-:Y:S01]  /*1d40*/  IADD3.X R11, R9, UR53, R0, P0, !PT ;  /* 0x00000035090b7c10 */ /* 0x000fe200087fe400 */
[----:B------:R-:W-:Y:S01]  /*1d50*/  IMAD R5, R5, UR5, R16 ;  /* 0x0000000505057c24 */ /* 0x000fe2000f8e0210 */
[----:B------:R-:W-:Y:S01]  /*1d60*/  ULDC.64 UR34, c[0x0][0x3e0] ;  /* 0x0000f80000227ab9 */ /* 0x000fe20000000a00 */
[----:B------:R-:W-:Y:S01]  /*1d70*/  USEL UR40, URZ, UR40, !UP0 ;  /* 0x000000283f287287 */ /* 0x000fe2000c000000 */
[----:B------:R-:W-:Y:S01]  /*1d80*/  IMAD.WIDE.U32 R8, R3, R14, R6 ;  /* 0x0000000e03087225 */ /* 0x000fe200078e0006 */
[----:B------:R-:W-:Y:S01]  /*1d90*/  ULDC.64 UR30, c[0x0][0x400] ;  /* 0x00010000001e7ab9 */ /* 0x000fe20000000a00 */
[C---:B------:R-:W-:Y:S01]  /*1da0*/  IADD3 R0, P0, R5.reuse, UR7, RZ ;  /* 0x0000000705007c10 */ /* 0x040fe2000ff1e0ff */
[----:B------:R-:W-:Y:S01]  /*1db0*/  UISETP.GT.AND UP0, UPT, UR47, UR40, UPT ;  /* 0x000000282f00728c */ /* 0x000fe2000bf04270 */
[----:B------:R-:W-:Y:S01]  /*1dc0*/  IMAD.WIDE.U32 R6, R12, UR57, R10 ;  /* 0x000000390c067c25 */ /* 0x000fe2000f8e000a */
[----:B------:R-:W-:Y:S01]  /*1dd0*/  LEA R228, P3, R8, UR34, 0x1 ;  /* 0x0000002208e47c11 */ /* 0x000fe2000f8608ff */
[----:B------:R-:W-:Y:S01]  /*1de0*/  ULDC.64 UR44, c[0x0][0x2b0] ;  /* 0x0000ac00002c7ab9 */ /* 0x000fe20000000a00 */
[----:B------:R-:W-:Y:S01]  /*1df0*/  LEA.HI.X.SX32 R10, R5, UR6, 0x1, P0 ;  /* 0x00000006050a7c11 */ /* 0x000fe200080f0eff */
[----:B------:R-:W-:Y:S01]  /*1e00*/  IMAD.IADD R5, R9, 0x1, R13 ;  /* 0x0000000109057824 */ /* 0x000fe200078e020d */
[----:B------:R-:W-:Y:S01]  /*1e10*/  PLOP3.LUT P0, PT, PT, PT, UP0, 0x80, 0x0 ;  /* 0x000000000000781c */ /* 0x000fe20003f0f008 */
[----:B------:R-:W-:Y:S01]  /*1e20*/  VIADD R7, R7, UR17 ;  /* 0x0000001107077c36 */ /* 0x000fe20008000000 */
[----:B------:R-:W-:Y:S01]  /*1e30*/  LEA R233, P2, R0, UR30, 0x2 ;  /* 0x0000001e00e97c11 */ /* 0x000fe2000f8410ff */
[----:B------:R-:W-:Y:S01]  /*1e40*/  UIADD3 UR10, UR47, -0x1, URZ ;  /* 0xffffffff2f0a7890 */ /* 0x000fe2000fffe03f */
[----:B------:R-:W-:Y:S01]  /*1e50*/  LEA R230, P4, R6, UR38, 0x1 ;  /* 0x0000002606e67c11 */ /* 0x000fe2000f8808ff */
[----:B------:R-:W-:Y:S01]  /*1e60*/  UIMAD.WIDE UR16, UR37, 0x4, UR44 ;  /* 0x00000004251078a5 */ /* 0x000fe2000f8e022c */
[----:B------:R-:W-:Y:S01]  /*1e70*/  LEA.HI.X R229, R8, UR35, R5, 0x1, P3 ;  /* 0x0000002308e57c11 */ /* 0x000fe200098f0c05 */
[----:B------:R-:W-:Y:S01]  /*1e80*/  UMOV UR22, UR26 ;  /* 0x0000001a00167c82 */ /* 0x000fe20008000000 */
[----:B------:R-:W-:Y:S01]  /*1e90*/  LEA.HI.X R231, R6, UR39, R7, 0x1, P4 ;  /* 0x0000002706e77c11 */ /* 0x000fe2000a0f0c07 */
[----:B------:R-:W-:Y:S01]  /*1ea0*/  UMOV UR21, UR27 ;  /* 0x0000001b00157c82 */ /* 0x000fe20008000000 */
[----:B------:R-:W-:-:S03]  /*1eb0*/  LEA.HI.X R232, R0, UR31, R10, 0x2, P2 ;  /* 0x0000001f00e87c11 */ /* 0x000fc600090f140a */
[----:B------:R-:W-:Y:S05]  /*1ec0*/  @P0 BRA `(.L_x_145) ;  /* 0x0000000400fc0947 */ /* 0x000fea0003800000 */
        /* <DEDUP_REMOVED lines=19> */
.L_x_146:
        /* <DEDUP_REMOVED lines=19> */
.L_x_147:
        /* <DEDUP_REMOVED lines=32> */
.L_x_149:
[----:B------:R-:W-:Y:S05]  /*2330*/  BSYNC B0 ;  /* 0x0000000000007941 */ /* 0x000fea0003800000 */
.L_x_148:
        /* <DEDUP_REMOVED lines=14> */
.L_x_151:
[----:B------:R-:W-:Y:S05]  /*2420*/  BSYNC B0 ;  /* 0x0000000000007941 */ /* 0x000fea0003800000 */
.L_x_150:
        /* <DEDUP_REMOVED lines=26> */
.L_x_153:
[----:B------:R-:W-:Y:S05]  /*25d0*/  BSYNC B0 ;  /* 0x0000000000007941 */ /* 0x000fea0003800000 */
.L_x_152:
        /* <DEDUP_REMOVED lines=14> */
.L_x_145:
        /* <DEDUP_REMOVED lines=53> */
.L_x_156:
[----:B------:R-:W-:Y:S05]  /*2a10*/  BSYNC B0 ;  /* 0x0000000000007941 */ /* 0x000fea0003800000 */
.L_x_155:
        /* <DEDUP_REMOVED lines=22> */
.L_x_158:
[----:B------:R-:W-:Y:S05]  /*2b80*/  BSYNC B0 ;  /* 0x0000000000007941 */ /* 0x000fea0003800000 */
.L_x_157:
        /* <DEDUP_REMOVED lines=18> */
.L_x_160:
[----:B------:R-:W-:Y:S05]  /*2cb0*/  BSYNC B0 ;  /* 0x0000000000007941 */ /* 0x000fea0003800000 */
.L_x_159:
[----:B------:R1:W-:Y:S01]  /*2cc0*/  @P4 STS.128 [R0+0x5000], RZ ;  /* 0x005000ff00004388 */ /* 0x0003e20000000c00 */
[----:B------:R-:W-:Y:S04]  /*2cd0*/  BSSY B0, `(.L_x_161) ;  /* 0x000000c000007945 */ /* 0x000fe80003800000 */
[----:B------:R-:W-:Y:S05]  /*2ce0*/  @P4 BRA `(.L_x_162) ;  /* 0x0000000000284947 */ /* 0x000fea0003800000 */
[----:B------:R-:W-:Y:S02]  /*2cf0*/  ULDC UR7, c[0x0][0x2d0] ;  /* 0x0000b40000077ab9 */ /* 0x000fe40000000800 */
[----:B------:R-:W-:-:S13]  /*2d00*/  ISETP.GE.AND P3, PT, R236, UR7, PT ;  /* 0x00000007ec007c0c */ /* 0x000fda000bf66270 */
[----:B------:R1:W-:Y:S01]  /*2d10*/  @P3 STS.128 [R0+0x5000], RZ ;  /* 0x005000ff00003388 */ /* 0x0003e20000000c00 */
[----:B------:R-:W-:Y:S05]  /*2d20*/  @P3 BRA `(.L_x_162) ;  /* 0x0000000000183947 */ /* 0x000fea0003800000 */
[----:B-1----:R-:W-:-:S04]  /*2d30*/  LEA R6, P3, R14, R228, 0x7 ;  /* 0x000000e40e067211 */ /* 0x002fc800078638ff */
[----:B------:R-:W-:-:S05]  /*2d40*/  LEA.HI.X R7, R14, R229, R15, 0x7, P3 ;  /* 0x000000e50e077211 */ /* 0x000fca00018f3c0f */
[----:B------:R-:W-:Y:S01]  /*2d50*/  @!PT LDS RZ, [RZ] ;  /* 0x00000000fffff984 */ /* 0x000fe20000000800 */
[----:B------:R-:W-:Y:S01]  /*2d60*/  @!PT LDS RZ, [RZ] ;  /* 0x00000000fffff984 */ /* 0x000fe20000000800 */
[----:B------:R-:W-:Y:S01]  /*2d70*/  @!PT LDS RZ, [RZ] ;  /* 0x00000000fffff984 */ /* 0x000fe20000000800 */
[----:B------:R1:W-:Y:S04]  /*2d80*/  LDGSTS.E.BYPASS.LTC128B.128 [R0+0x5000], desc[UR14][R6.64] ;  /* 0x0500000006007fae */ /* 0x0003e8000b901d4e */
.L_x_162:
[----:B------:R-:W-:Y:S05]  /*2d90*/  BSYNC B0 ;  /* 0x0000000000007941 */ /* 0x000fea0003800000 */
.L_x_161:
        /* <DEDUP_REMOVED lines=17> */
.L_x_164:
[----:B------:R-:W-:Y:S05]  /*2eb0*/  BSYNC B0 ;  /* 0x0000000000007941 */ /* 0x000fea0003800000 */
.L_x_163:
        /* <DEDUP_REMOVED lines=13> */
[----:B-1----:R-:W-:Y:S02]  /*2f90*/  IMAD.U32 R7, RZ, RZ, UR32 ;  /* 0x00000020ff077e24 */ /* 0x002fe4000f8e00ff */
[----:B------:R-:W-:-:S03]  /*2fa0*/  IMAD.U32 R8, RZ, RZ, UR33 ;  /* 0x00000021ff087e24 */ /* 0x000fc6000f8e00ff */
[----:B------:R-:W-:-:S04]  /*2fb0*/  LEA R6, P3, R7, R230, 0x7 ;  /* 0x000000e607067211 */ /* 0x000fc800078638ff */
[----:B------:R-:W-:-:S05]  /*2fc0*/  LEA.HI.X R7, R7, R231, R8, 0x7, P3 ;  /* 0x000000e707077211 */ /* 0x000fca00018f3c08 */
[----:B------:R-:W-:Y:S01]  /*2fd0*/  @!PT LDS RZ, [RZ] ;  /* 0x00000000fffff984 */ /* 0x000fe20000000800 */
[----:B------:R-:W-:Y:S01]  /*2fe0*/  @!PT LDS RZ, [RZ] ;  /* 0x00000000fffff984 */ /* 0x000fe20000000800 */
[----:B------:R-:W-:Y:S01]  /*2ff0*/  @!PT LDS RZ, [RZ] ;  /* 0x00000000fffff984 */ /* 0x000fe20000000800 */
[----:B------:R1:W-:Y:S04]  /*3000*/  LDGSTS.E.BYPASS.LTC128B.128 [R219+0x1000], desc[UR14][R6.64] ;  /* 0x0100000006db7fae */ /* 0x0003e8000b901d4e */
.L_x_166:
[----:B------:R-:W-:Y:S05]  /*3010*/  BSYNC B0 ;  /* 0x0000000000007941 */ /* 0x000fea0003800000 */
.L_x_165:
[----:B------:R-:W-:Y:S01]  /*3020*/  UIMAD UR7, UR36, UR18, URZ ;  /* 0x00000012240772a4 */ /* 0x000fe2000f8e023f */
[----:B------:R2:W-:Y:S01]  /*3030*/  @P1 STS [R0+0x6000], RZ ;  /* 0x006000ff00001388 */ /* 0x0005e20000000800 */
[----:B-1----:R-:W-:Y:S01]  /*3040*/  IMAD.WIDE.U32 R6, R5, UR28, R236 ;  /* 0x0000001c05067c25 */ /* 0x002fe2000f8e00ec */
[----:B------:R-:W-:Y:S01]  /*3050*/  ULDC.64 UR8, c[0x0][0x260] ;  /* 0x0000980000087ab9 */ /* 0x000fe20000000a00 */
[----:B------:R-:W-:Y:S01]  /*3060*/  UIMAD UR7, UR28, UR19, UR7 ;  /* 0x000000131c0772a4 */ /* 0x000fe2000f8e0207 */
[----:B------:R2:W-:Y:S01]  /*3070*/  @P1 STS [R0+0x6004], RZ ;  /* 0x006004ff00001388 */ /* 0x0005e20000000800 */
[C---:B------:R-:W-:Y:S01]  /*3080*/  VIADD R8, R235.reuse, 0x40 ;  /* 0x00000040eb087836 */ /* 0x040fe20000000000 */
[----:B------:R-:W-:Y:S01]  /*3090*/  IADD3 R6, P3, R6, UR24, RZ ;  /* 0x0000001806067c10 */ /* 0x000fe2000ff7e0ff */
[----:B------:R-:W-:Y:S01]  /*30a0*/  BSSY B0, `(.L_x_167) ;  /* 0x0000022000007945 */ /* 0x000fe20003800000 */
[----:B------:R2:W-:Y:S01]  /*30b0*/  @P1 STS.64 [R0+0x6008], RZ ;  /* 0x006008ff00001388 */ /* 0x0005e20000000a00 */
[----:B------:R-:W-:Y:S01]  /*30c0*/  IMAD.U32 R5, RZ, RZ, UR7 ;  /* 0x00000007ff057e24 */ /* 0x000fe2000f8e00ff */
[----:B------:R-:W-:-:S02]  /*30d0*/  IADD3 R9, R235, 0x8, RZ ;  /* 0x00000008eb097810 */ /* 0x000fc40007ffe0ff */
[----:B---3--:R-:W-:Y:S02]  /*30e0*/  IADD3 R11, R235, 0x48, RZ ;  /* 0x00000048eb0b7810 */ /* 0x008fe40007ffe0ff */
[----:B------:R-:W-:Y:S01]  /*30f0*/  IADD3.X R7, R7, UR29, R5, P3, !PT ;  /* 0x0000001d07077c10 */ /* 0x000fe20009ffe405 */
[----:B------:R-:W-:Y:S01]  /*3100*/  IMAD R5, R17, UR8, RZ ;  /* 0x0000000811057c24 */ /* 0x000fe2000f8e02ff */
[----:B------:R-:W-:Y:S02]  /*3110*/  ISETP.GE.AND P5, PT, R9, UR6, PT ;  /* 0x0000000609007c0c */ /* 0x000fe4000bfa6270 */
[----:B------:R-:W-:Y:S01]  /*3120*/  ISETP.GE.AND P4, PT, R8, UR6, PT ;  /* 0x0000000608007c0c */ /* 0x000fe2000bf86270 */
[C---:B------:R-:W-:Y:S01]  /*3130*/  IMAD R10, R4.reuse, UR9, R5 ;  /* 0x00000009040a7c24 */ /* 0x040fe2000f8e0205 */
[----:B------:R-:W-:Y:S01]  /*3140*/  ISETP.GE.AND P6, PT, R235, UR6, PT ;  /* 0x00000006eb007c0c */ /* 0x000fe2000bfc6270 */
[----:B------:R-:W-:Y:S01]  /*3150*/  IMAD.WIDE.U32 R4, R4, UR8, R6 ;  /* 0x0000000804047c25 */ /* 0x000fe2000f8e0006 */
[----:B------:R-:W-:-:S03]  /*3160*/  ISETP.GE.AND P3, PT, R11, UR6, PT ;  /* 0x000000060b007c0c */ /* 0x000fc6000bf66270 */
[----:B------:R-:W-:Y:S01]  /*3170*/  IMAD.IADD R10, R5, 0x1, R10 ;  /* 0x00000001050a7824 */ /* 0x000fe200078e020a */
[----:B------:R-:W-:Y:S09]  /*3180*/  @P1 BRA `(.L_x_168) ;  /* 0x00000000004c1947 */ /* 0x000ff20003800000 */
        /* <DEDUP_REMOVED lines=19> */
.L_x_168:
[----:B------:R-:W-:Y:S05]  /*32c0*/  BSYNC B0 ;  /* 0x0000000000007941 */ /* 0x000fea0003800000 */
.L_x_167:
        /* <DEDUP_REMOVED lines=22> */
.L_x_170:
[----:B------:R-:W-:Y:S05]  /*3430*/  BSYNC B0 ;  /* 0x0000000000007941 */ /* 0x000fea0003800000 */
.L_x_169:
[----:B------:R-:W0:Y:S01]  /*3440*/  LDGDEPBAR ;  /* 0x00000000000079af */ /* 0x000e220000000000 */
[----:B-1----:R-:W-:Y:S01]  /*3450*/  IMAD.MOV.U32 R4, RZ, RZ, 0x4 ;  /* 0x00000004ff047424 */ /* 0x002fe200078e00ff */
[----:B---3--:R-:W1:Y:S01]  /*3460*/  LDC.64 R8, c[0x0][0x3b8] ;  /* 0x0000ee00ff087b82 */ /* 0x008e620000000a00 */
[----:B------:R-:W-:Y:S02]  /*3470*/  IMAD.MOV.U32 R6, RZ, RZ, 0x4 ;  /* 0x00000004ff067424 */ /* 0x000fe400078e00ff */
[----:B------:R-:W-:Y:S02]  /*3480*/  IMAD.MOV.U32 R239, RZ, RZ, 0x7f800000 ;  /* 0x7f800000ffef7424 */ /* 0x000fe400078e00ff */
[----:B------:R-:W-:Y:S02]  /*3490*/  IMAD.MOV.U32 R240, RZ, RZ, 0x7f800000 ;  /* 0x7f800000fff07424 */ /* 0x000fe400078e00ff */
[----:B------:R-:W-:Y:S02]  /*34a0*/  IMAD.MOV.U32 R241, RZ, RZ, 0x7f800000 ;  /* 0x7f800000fff17424 */ /* 0x000fe400078e00ff */
[----:B------:R-:W-:Y:S01]  /*34b0*/  IMAD.MOV.U32 R238, RZ, RZ, 0x7f800000 ;  /* 0x7f800000ffee7424 */ /* 0x000fe200078e00ff */
[----:B------:R-:W-:Y:S01]  /*34c0*/  LEA R128, R156, UR4, 0x1 ;  /* 0x000000049c807c11 */ /* 0x000fe2000f8e08ff */
[----:B------:R-:W-:Y:S01]  /*34d0*/  IMAD.WIDE R4, R235, R4, UR16 ;  /* 0x00000010eb047e25 */ /* 0x000fe2000f8e0204 */
[----:B------:R-:W-:Y:S01]  /*34e0*/  ULDC UR6, c[0x0][0x270] ;  /* 0x00009c0000067ab9 */ /* 0x000fe20000000800 */
[----:B--2-4-:R-:W-:Y:S01]  /*34f0*/  SHF.R.S32.HI R0, RZ, 0x1f, R16 ;  /* 0x0000001fff007819 */ /* 0x014fe20000011410 */
[----:B------:R-:W-:Y:S01]  /*3500*/  ULDC UR42, c[0x0][0x2d0] ;  /* 0x0000b400002a7ab9 */ /* 0x000fe20000000800 */
[----:B------:R-:W-:Y:S01]  /*3510*/  @!P3 IMAD.WIDE R6, R11, R6, UR16 ;  /* 0x000000100b06be25 */ /* 0x000fe2000f8e0206 */
[----:B------:R2:W5:Y:S03]  /*3520*/  @!P6 LDG.E R240, desc[UR14][R4.64] ;  /* 0x0000000e04f0e981 */ /* 0x000566000c1e1900 */
[----:B------:R-:W-:Y:S01]  /*3530*/  VIADD R3, R161, 0x1000 ;  /* 0x00001000a1037836 */ /* 0x000fe20000000000 */
[----:B------:R2:W5:Y:S01]  /*3540*/  @!P5 LDG.E R241, desc[UR14][R4.64+0x20] ;  /* 0x0000200e04f1d981 */ /* 0x000562000c1e1900 */
[----:B------:R-:W-:Y:S01]  /*3550*/  IMAD.MOV.U32 R252, RZ, RZ, 0x40 ;  /* 0x00000040fffc7424 */ /* 0x000fe200078e00ff */
[----:B------:R-:W-:-:S04]  /*3560*/  DEPBAR.LE SB0, 0x1 ;  /* 0x000080400000791a */ /* 0x000fc80000000000 */
[----:B------:R2:W5:Y:S01]  /*3570*/  @!P4 LDG.E R238, desc[UR14][R4.64+0x100] ;  /* 0x0001000e04eec981 */ /* 0x000562000c1e1900 */
[----:B------:R-:W-:Y:S01]  /*3580*/  IMAD.MOV.U32 R251, RZ, RZ, 0x48 ;  /* 0x00000048fffb7424 */ /* 0x000fe200078e00ff */
[----:B------:R-:W-:Y:S01]  /*3590*/  CS2R R94, SRZ ;  /* 0x00000000005e7805 */ /* 0x000fe2000001ff00 */
[----:B------:R-:W-:Y:S01]  /*35a0*/  IMAD.SHL.U32 R153, R161, 0x2, RZ ;  /* 0x00000002a1997824 */ /* 0x000fe200078e00ff */
[----:B------:R2:W5:Y:S01]  /*35b0*/  @!P3 LDG.E R239, desc[UR14][R6.64] ;  /* 0x0000000e06efb981 */ /* 0x000562000c1e1900 */
[----:B------:R-:W-:Y:S01]  /*35c0*/  IMAD.MOV.U32 R250, RZ, RZ, 0x4 ;  /* 0x00000004fffa7424 */ /* 0x000fe200078e00ff */
[----:B------:R-:W-:Y:S02]  /*35d0*/  CS2R R92, SRZ ;  /* 0x00000000005c7805 */ /* 0x000fe4000001ff00 */
[----:B------:R-:W-:Y:S01]  /*35e0*/  CS2R R98, SRZ ;  /* 0x0000000000627805 */ /* 0x000fe2000001ff00 */
[----:B------:R-:W-:Y:S01]  /*35f0*/  BAR.SYNC.DEFER_BLOCKING 0x0 ;  /* 0x0000000000007b1d */ /* 0x000fe20000010000 */
        /* <DEDUP_REMOVED lines=12> */
[----:B------:R-:W-:Y:S01]  /*36c0*/  CS2R R68, SRZ ;  /* 0x0000000000447805 */ /* 0x000fe2000001ff00 */
[----:B------:R-:W-:Y:S01]  /*36d0*/  IMAD.MOV.U32 R234, RZ, RZ, R219 ;  /* 0x000000ffffea7224 */ /* 0x000fe200078e00db */
[----:B------:R-:W-:-:S02]  /*36e0*/  UIADD3 UR25, -UR25, URZ, URZ ;  /* 0x0000003f19197290 */ /* 0x000fc4000fffe13f */
[----:B------:R-:W-:Y:S02]  /*36f0*/  USHF.L.U32 UR39, UR5, 0x3, URZ ;  /* 0x0000000305277899 */ /* 0x000fe4000800063f */
[----:B------:R-:W-:Y:S02]  /*3700*/  USHF.L.U32 UR38, UR5, 0x4, URZ ;  /* 0x0000000405267899 */ /* 0x000fe4000800063f */
[----:B------:R-:W-:Y:S02]  /*3710*/  UIMAD UR37, UR5, 0x18, URZ ;  /* 0x00000018052578a4 */ /* 0x000fe4000f8e023f */
[----:B------:R-:W-:Y:S01]  /*3720*/  USHF.L.U32 UR36, UR5, 0x5, URZ ;  /* 0x0000000505247899 */ /* 0x000fe2000800063f */
[----:B-1----:R-:W3:Y:S01]  /*3730*/  LDG.E.64 R4, desc[UR14][R8.64+0x8] ;  /* 0x0000080e08047981 */ /* 0x002ee2000c1e1b00 */
[----:B------:R-:W-:Y:S02]  /*3740*/  UIMAD UR35, UR5, 0x28, URZ ;  /* 0x00000028052378a4 */ /* 0x000fe4000f8e023f */
[----:B------:R-:W-:Y:S01]  /*3750*/  UIMAD UR34, UR5, 0x30, URZ ;  /* 0x00000030052278a4 */ /* 0x000fe2000f8e023f */
[----:B------:R-:W4:Y:S01]  /*3760*/  LDG.E.64 R6, desc[UR14][R8.64] ;  /* 0x0000000e08067981 */ /* 0x000f22000c1e1b00 */
[----:B------:R-:W-:Y:S01]  /*3770*/  UIMAD UR6, UR48, UR6, UR57 ;  /* 0x00000006300672a4 */ /* 0x000fe2000f8e0239 */
[----:B------:R-:W-:Y:S01]  /*3780*/  SEL R3, R3, R161, !P0 ;  /* 0x000000a103037207 */ /* 0x000fe20004000000 */
[----:B------:R-:W-:Y:S01]  /*3790*/  UIMAD UR33, UR5, 0x38, URZ ;  /* 0x00000038052178a4 */ /* 0x000fe2000f8e023f */
[----:B------:R2:W1:Y:S01]  /*37a0*/  LDSM.16.M88.4 R116, [R128+0x8000] ;  /* 0x008000008074783b */ /* 0x0004620000000200 */
[----:B------:R-:W-:Y:S01]  /*37b0*/  USHF.L.U32 UR6, UR6, 0x5, URZ ;  /* 0x0000000506067899 */ /* 0x000fe2000800063f */
[----:B------:R-:W-:Y:S01]  /*37c0*/  LEA R148, R3, UR4, 0x1 ;  /* 0x0000000403947c11 */ /* 0x000fe2000f8e08ff */
[----:B------:R-:W-:Y:S01]  /*37d0*/  USHF.L.U32 UR32, UR5, 0x6, URZ ;  /* 0x0000000605207899 */ /* 0x000fe2000800063f */
[----:B------:R2:W1:Y:S01]  /*37e0*/  LDSM.16.M88.4 R120, [R128+0x8400] ;  /* 0x008400008078783b */ /* 0x0004620000000200 */
[----:B------:R-:W-:-:S02]  /*37f0*/  USHF.R.S32.HI UR7, URZ, 0x1f, UR6 ;  /* 0x0000001f3f077899 */ /* 0x000fc40008011406 */
[----:B------:R-:W-:Y:S01]  /*3800*/  UIMAD UR31, UR5, 0x48, URZ ;  /* 0x00000048051f78a4 */ /* 0x000fe2000f8e023f */
[----:B------:R2:W1:Y:S01]  /*3810*/  LDSM.16.M88.4 R124, [R128+0x8800] ;  /* 0x00880000807c783b */ /* 0x0004620000000200 */
[----:B------:R-:W-:Y:S02]  /*3820*/  UIMAD UR30, UR5, 0x50, URZ ;  /* 0x00000050051e78a4 */ /* 0x000fe4000f8e023f */
[----:B------:R-:W-:Y:S01]  /*3830*/  UIMAD UR29, UR5, 0x58, URZ ;  /* 0x00000058051d78a4 */ /* 0x000fe2000f8e023f */
[----:B------:R-:W1:Y:S01]  /*3840*/  LDSM.16.M88.4 R128, [R128+0x8c00] ;  /* 0x008c00008080783b */ /* 0x000e620000000200 */
[----:B------:R-:W-:Y:S02]  /*3850*/  UIMAD UR28, UR5, 0x60, URZ ;  /* 0x00000060051c78a4 */ /* 0x000fe4000f8e023f */
[----:B------:R-:W-:Y:S01]  /*3860*/  UIMAD UR27, UR5, 0x68, URZ ;  /* 0x00000068051b78a4 */ /* 0x000fe2000f8e023f */
[----:B------:R2:W1:Y:S01]  /*3870*/  LDSM.16.M88.4 R132, [R149] ;  /* 0x000000009584783b */ /* 0x0004620000000200 */
[----:B------:R-:W-:-:S02]  /*3880*/  UIMAD UR26, UR5, 0x70, URZ ;  /* 0x00000070051a78a4 */ /* 0x000fc4000f8e023f */
[----:B------:R-:W-:Y:S01]  /*3890*/  UIMAD UR24, UR5, 0x78, URZ ;  /* 0x00000078051878a4 */ /* 0x000fe2000f8e023f */
[----:B------:R2:W1:Y:S01]  /*38a0*/  LDSM.16.M88.4 R136, [R149+0x400] ;  /* 0x000400009588783b */ /* 0x0004620000000200 */
[----:B------:R-:W-:Y:S01]  /*38b0*/  ULDC.U8 UR9, c[0x0][0x388] ;  /* 0x0000e20000097ab9 */ /* 0x000fe20000000000 */
[----:B------:R-:W-:Y:S02]  /*38c0*/  ULDC UR8, c[0x0][0x2ec] ;  /* 0x0000bb0000087ab9 */ /* 0x000fe40000000800 */
[----:B------:R2:W1:Y:S04]  /*38d0*/  LDSM.16.M88.4 R140, [R149+0x800] ;  /* 0x00080000958c783b */ /* 0x0004680000000200 */
[----:B------:R2:W1:Y:S01]  /*38e0*/  LDSM.16.M88.4 R144, [R149+0xc00] ;  /* 0x000c00009590783b */ /* 0x0004620000000200 */
[----:B---3--:R-:W-:-:S04]  /*38f0*/  IADD3 R242, P2, P1, R4, UR6, R16 ;  /* 0x0000000604f27c10 */ /* 0x008fc8000f95e010 */
[----:B------:R-:W-:Y:S01]  /*3900*/  IADD3.X R245, R5, UR7, R0, P2, P1 ;  /* 0x0000000705f57c10 */ /* 0x000fe200097e2400 */
[----:B------:R-:W-:Y:S01]  /*3910*/  VIADD R0, R155, 0x1000 ;  /* 0x000010009b007836 */ /* 0x000fe20000000000 */
[----:B----4-:R-:W-:Y:S01]  /*3920*/  R2UR UR11, R7 ;  /* 0x00000000070b72ca */ /* 0x010fe200000e0000 */
[----:B------:R-:W-:Y:S01]  /*3930*/  IMAD.WIDE.U32 R242, R242, -0x2daee0ad, RZ ;  /* 0xd2511f53f2f27825 */ /* 0x000fe200078e00ff */
[----:B------:R-:W-:Y:S02]  /*3940*/  R2UR UR13, R6 ;  /* 0x00000000060d72ca */ /* 0x000fe400000e0000 */
[----:B------:R-:W-:-:S04]  /*3950*/  SEL R0, R0, R155, !P0 ;  /* 0x0000009b00007207 */ /* 0x000fc80004000000 */
[----:B-12---:R-:W-:-:S09]  /*3960*/  LEA R3, R0, UR4, 0x1 ;  /* 0x0000000400037c11 */ /* 0x006fd2000f8e08ff */
.L_x_173:
[----:B------:R-:W-:Y:S01]  /*3970*/  LEA R100, R156, UR4, 0x1 ;  /* 0x000000049c647c11 */ /* 0x000fe2000f8e08ff */
[----:B------:R-:W0:Y:S01]  /*3980*/  LDGDEPBAR ;  /* 0x00000000000079af */ /* 0x000e220000000000 */
[----:B------:R-:W-:Y:S01]  /*3990*/  LOP3.LUT R14, R245, UR13, RZ, 0x3c, !PT ;  /* 0x0000000df50e7c12 */ /* 0x000fe2000f8e3cff */
[----:B------:R-:W-:Y:S01]  /*39a0*/  IMAD.U32 R0, RZ, RZ, UR20 ;  /* 0x00000014ff007e24 */ /* 0x000fe2000f8e00ff */
[----:B-----5:R-:W-:Y:S01]  /*39b0*/  FSETP.NEU.FTZ.AND P0, PT, R240, -INF , PT ;  /* 0xff800000f000780b */ /* 0x020fe20003f1d000 */
[----:B------:R-:W-:Y:S01]  /*39c0*/  USHF.L.U32 UR6, UR20, 0x7, URZ ;  /* 0x0000000714067899 */ /* 0x000fe2000800063f */
[----:B------:R-:W-:Y:S01]  /*39d0*/  FSETP.NEU.FTZ.AND P2, PT, R241, -INF , PT ;  /* 0xff800000f100780b */ /* 0x000fe20003f5d000 */
[----:B------:R-:W-:Y:S01]  /*39e0*/  IMAD R0, R0, 0x2, R244 ;  /* 0x0000000200007824 */ /* 0x000fe200078e02f4 */
[----:B------:R-:W-:Y:S01]  /*39f0*/  USHF.L.U32 UR7, UR10, 0x7, URZ ;  /* 0x000000070a077899 */ /* 0x000fe2000800063f */
[----:B------:R-:W-:Y:S01]  /*3a00*/  IMAD.U32 R12, RZ, RZ, UR10 ;  /* 0x0000000aff0c7e24 */ /* 0x000fe2000f8e00ff */
[----:B------:R-:W-:Y:S01]  /*3a10*/  UIADD3 UR18, UR23, 0x80, UR6 ;  /* 0x0000008017127890 */ /* 0x000fe2000fffe006 */
[----:B------:R-:W-:Y:S01]  /*3a20*/  IMAD.SHL.U32 R0, R0, 0x2, RZ ;  /* 0x0000000200007824 */ /* 0x000fe200078e00ff */
[----:B------:R-:W-:Y:S01]  /*3a30*/  UIADD3 UR6, UR6, 0x80, URZ ;  /* 0x0000008006067890 */ /* 0x000fe2000fffe03f */
[----:B------:R-:W-:Y:S01]  /*3a40*/  IMAD.IADD R112, R154, 0x1, R148 ;  /* 0x000000019a707824 */ /* 0x000fe200078e0294 */
[----:B------:R-:W-:Y:S01]  /*3a50*/  UIADD3 UR18, UR18, -UR12, URZ ;  /* 0x8000000c12127290 */ /* 0x000fe2000fffe03f */
[----:B------:R-:W-:Y:S01]  /*3a60*/  VIADD R4, R0, 0x1 ;  /* 0x0000000100047836 */ /* 0x000fe20000000000 */
[C---:B------:R-:W-:Y:S01]  /*3a70*/  LOP3.LUT R8, R243.reuse, UR11, R0, 0x96, !PT ;  /* 0x0000000bf3087c12 */ /* 0x040fe2000f8e9600 */
[----:B------:R-:W-:Y:S01]  /*3a80*/  IMAD R12, R12, 0x8, R247 ;  /* 0x000000080c0c7824 */ /* 0x000fe200078e02f7 */
[----:B------:R-:W-:Y:S01]  /*3a90*/  UISETP.GE.AND UP0, UPT, UR7, UR18, UPT ;  /* 0x000000120700728c */ /* 0x000fe2000bf06270 */
[----:B------:R-:W-:Y:S01]  /*3aa0*/  IMAD.MOV.U32 R194, RZ, RZ, 0x8 ;  /* 0x00000008ffc27424 */ /* 0x000fe200078e00ff */
[----:B------:R-:W-:Y:S01]  /*3ab0*/  LOP3.LUT R0, R243, UR11, R4, 0x96, !PT ;  /* 0x0000000bf3007c12 */ /* 0x000fe2000f8e9604 */
[----:B------:R-:W-:Y:S01]  /*3ac0*/  VIADD R20, R12, 0x4 ;  /* 0x000000040c147836 */ /* 0x000fe20000000000 */
[----:B------:R-:W-:Y:S01]  /*3ad0*/  UISETP.LT.AND UP0, UPT, UR6, UR12, UP0 ;  /* 0x0000000c0600728c */ /* 0x000fe20008701270 */
[----:B------:R-:W-:Y:S01]  /*3ae0*/  IMAD.WIDE.U32 R172, R8, -0x326172a9, RZ ;  /* 0xcd9e8d5708ac7825 */ /* 0x000fe200078e00ff */
[----:B------:R-:W-:Y:S01]  /*3af0*/  UIADD3 UR5, UR13, -0x61c88647, URZ ;  /* 0x9e3779b90d057890 */ /* 0x000fe2000fffe03f */
[----:B------:R-:W-:Y:S04]  /*3b00*/  DEPBAR.LE SB0, 0x0 ;  /* 0x000080000000791a */ /* 0x000fe80000000000 */
[----:B------:R-:W-:Y:S01]  /*3b10*/  PLOP3.LUT P3, PT, PT, PT, UP0, 0x80, 0x0 ;  /* 0x000000000000781c */ /* 0x000fe20003f6f008 */
[----:B------:R-:W-:Y:S01]  /*3b20*/  BAR.SYNC.DEFER_BLOCKING 0x0 ;  /* 0x0000000000007b1d */ /* 0x000fe20000010000 */
[----:B------:R-:W-:Y:S01]  /*3b30*/  IMAD.WIDE.U32 R12, R12, -0x326172a9, RZ ;  /* 0xcd9e8d570c0c7825 */ /* 0x000fe200078e00ff */
[----:B------:R-:W-:Y:S02]  /*3b40*/  UIADD3 UR6, UR13, 0x78dde6e4, URZ ;  /* 0x78dde6e40d067890 */ /* 0x000fe4000fffe03f */
[----:B------:R-:W-:Y:S01]  /*3b50*/  UIADD3 UR19, UR11, -0x4498517b, URZ ;  /* 0xbb67ae850b137890 */ /* 0x000fe2000fffe03f */
[----:B------:R-:W-:Y:S01]  /*3b60*/  IMAD.WIDE.U32 R20, R20, -0x326172a9, RZ ;  /* 0xcd9e8d5714147825 */ /* 0x000fe200078e00ff */
[-C--:B------:R-:W-:Y:S01]  /*3b70*/  LOP3.LUT R38, R13, R14.reuse, RZ, 0x3c, !PT ;  /* 0x0000000e0d267212 */ /* 0x080fe200078e3cff */
[----:B------:R-:W-:Y:S01]  /*3b80*/  UISETP.GT.AND UP3, UPT, UR10, UR40, UPT ;  /* 0x000000280a00728c */ /* 0x000fe2000bf64270 */
[--C-:B------:R-:W-:Y:S01]  /*3b90*/  LOP3.LUT R54, R173, UR5, R12.reuse, 0x96, !PT ;  /* 0x00000005ad367c12 */ /* 0x100fe2000f8e960c */
[----:B------:R-:W-:Y:S01]  /*3ba0*/  IMAD.WIDE.U32 R28, R0, -0x326172a9, RZ ;  /* 0xcd9e8d57001c7825 */ /* 0x000fe200078e00ff */
[----:B------:R-:W-:Y:S02]  /*3bb0*/  LOP3.LUT R36, R21, R14, RZ, 0x3c, !PT ;  /* 0x0000000e15247212 */ /* 0x000fe400078e3cff */
[----:B------:R-:W-:Y:S01]  /*3bc0*/  LOP3.LUT R0, R242, UR19, RZ, 0x3c, !PT ;  /* 0x00000013f2007c12 */ /* 0x000fe2000f8e3cff */
[----:B------:R-:W-:Y:S01]  /*3bd0*/  IMAD.WIDE.U32 R54, R54, -0x2daee0ad, RZ ;  /* 0xd2511f5336367825 */ /* 0x000fe200078e00ff */
[----:B------:R-:W-:Y:S02]  /*3be0*/  LOP3.LUT R52, R29, UR5, R12, 0x96, !PT ;  /* 0x000000051d347c12 */ /* 0x000fe4000f8e960c */
[--C-:B------:R-:W-:Y:S01]  /*3bf0*/  LOP3.LUT R58, R173, UR5, R20.reuse, 0x96, !PT ;  /* 0x00000005ad3a7c12 */ /* 0x100fe2000f8e9614 */
[----:B------:R-:W-:Y:S01]  /*3c00*/  IMAD.WIDE.U32 R38, R38, -0x2daee0ad, RZ ;  /* 0xd2511f5326267825 */ /* 0x000fe200078e00ff */
[----:B------:R-:W-:Y:S01]  /*3c10*/  LOP3.LUT R168, R29, UR5, R20, 0x96, !PT ;  /* 0x000000051da87c12 */ /* 0x000fe2000f8e9614 */
[----:B------:R-:W-:Y:S02]  /*3c20*/  UIADD3 UR5, UR13, 0x3c6ef372, URZ ;  /* 0x3c6ef3720d057890 */ /* 0x000fe4000fffe03f */
[----:B------:R-:W-:Y:S01]  /*3c30*/  IMAD.WIDE.U32 R36, R36, -0x2daee0ad, RZ ;  /* 0xd2511f5324247825 */ /* 0x000fe200078e00ff */
[C---:B------:R-:W-:Y:S01]  /*3c40*/  LOP3.LUT R56, R0.reuse, R39, RZ, 0x3c, !PT ;  /* 0x0000002700387212 */ /* 0x040fe200078e3cff */
[----:B------:R-:W-:Y:S02]  /*3c50*/  LDSM.16.M88.4 R64, [R148] ;  /* 0x000000009440783b */ /* 0x000fe40000000200 */
[----:B------:R-:W-:Y:S01]  /*3c60*/  IMAD.U32 R24, RZ, RZ, UR23 ;  /* 0x00000017ff187e24 */ /* 0x000fe2000f8e00ff */
[----:B------:R-:W-:Y:S01]  /*3c70*/  LOP3.LUT R162, R0, R37, RZ, 0x3c, !PT ;  /* 0x0000002500a27212 */ /* 0x000fe200078e3cff */
[----:B------:R-:W-:Y:S01]  /*3c80*/  IMAD.U32 R166, RZ, RZ, UR7 ;  /* 0x00000007ffa67e24 */ /* 0x000fe2000f8e00ff */
[----:B------:R-:W-:Y:S01]  /*3c90*/  UIADD3 UR7, UR13, -0x255992d5, URZ ;  /* 0xdaa66d2b0d077890 */ /* 0x000fe2000fffe03f */
[----:B------:R-:W-:Y:S01]  /*3ca0*/  IMAD.WIDE.U32 R56, R56, -0x326172a9, RZ ;  /* 0xcd9e8d5738387825 */ /* 0x000fe200078e00ff */
[----:B------:R-:W-:Y:S01]  /*3cb0*/  @!P3 IADD3 R24, -R24, 0x1, R235 ;  /* 0x000000011818b810 */ /* 0x000fe20007ffe1eb */
[----:B------:R-:W1:Y:S02]  /*3cc0*/  LDSM.16.M88.4 R16, [R100+0x6000] ;  /* 0x006000006410783b */ /* 0x000e640000000200 */
[----:B------:R-:W-:Y:S01]  /*3cd0*/  IMAD.WIDE.U32 R52, R52, -0x2daee0ad, RZ ;  /* 0xd2511f5334347825 */ /* 0x000fe200078e00ff */
[----:B------:R-:W-:Y:S02]  /*3ce0*/  @!P3 IADD3 R166, R166, UR12, R24 ;  /* 0x0000000ca6a6bc10 */ /* 0x000fe4000fffe018 */
[C---:B------:R-:W-:Y:S01]  /*3cf0*/  LOP3.LUT R174, R57.reuse, UR5, R172, 0x96, !PT ;  /* 0x0000000539ae7c12 */ /* 0x040fe2000f8e96ac */
[----:B------:R-:W-:Y:S01]  /*3d00*/  IMAD.WIDE.U32 R162, R162, -0x326172a9, RZ ;  /* 0xcd9e8d57a2a27825 */ /* 0x000fe200078e00ff */
[--C-:B------:R-:W-:Y:S01]  /*3d10*/  LOP3.LUT R44, R57, UR5, R28.reuse, 0x96, !PT ;  /* 0x00000005392c7c12 */ /* 0x100fe2000f8e961c */
[----:B------:R-:W2:Y:S02]  /*3d20*/  LDSM.16.M88.4 R60, [R148+0x1000] ;  /* 0x00100000943c783b */ /* 0x000ea40000000200 */
[----:B------:R-:W-:Y:S01]  /*3d30*/  IMAD.WIDE.U32 R58, R58, -0x2daee0ad, RZ ;  /* 0xd2511f533a3a7825 */ /* 0x000fe200078e00ff */
[C---:B------:R-:W-:Y:S02]  /*3d40*/  LOP3.LUT R57, R163.reuse, UR5, R28, 0x96, !PT ;  /* 0x00000005a3397c12 */ /* 0x040fe4000f8e961c */
[----:B------:R-:W-:Y:S01]  /*3d50*/  LOP3.LUT R172, R163, UR5, R172, 0x96, !PT ;  /* 0x00000005a3ac7c12 */ /* 0x000fe2000f8e96ac */
[----:B------:R-:W-:Y:S01]  /*3d60*/  UIADD3 UR5, UR11, 0x76cf5d0a, URZ ;  /* 0x76cf5d0a0b057890 */ /* 0x000fe2000fffe03f */
[----:B------:R-:W-:Y:S01]  /*3d70*/  IMAD.WIDE.U32 R168, R168, -0x2daee0ad, RZ ;  /* 0xd2511f53a8a87825 */ /* 0x000fe200078e00ff */
[----:B------:R-:W3:Y:S03]  /*3d80*/  LDSM.16.M88.4 R32, [R100+0x6400] ;  /* 0x006400006420783b */ /* 0x000ee60000000200 */
[----:B------:R-:W-:Y:S01]  /*3d90*/  IMAD.WIDE.U32 R184, R57, -0x2daee0ad, RZ ;  /* 0xd2511f5339b87825 */ /* 0x000fe200078e00ff */
[--C-:B------:R-:W-:Y:S02]  /*3da0*/  LOP3.LUT R164, R55, UR5, R38.reuse, 0x96, !PT ;  /* 0x0000000537a47c12 */ /* 0x100fe4000f8e9626 */
[----:B------:R-:W-:Y:S01]  /*3db0*/  LOP3.LUT R170, R53, UR5, R38, 0x96, !PT ;  /* 0x0000000535aa7c12 */ /* 0x000fe2000f8e9626 */
[----:B------:R-:W-:Y:S01]  /*3dc0*/  IMAD.U32 R53, RZ, RZ, UR20 ;  /* 0x00000014ff357e24 */ /* 0x000fe2000f8e00ff */
[--C-:B------:R-:W-:Y:S01]  /*3dd0*/  LOP3.LUT R55, R59, UR5, R36.reuse, 0x96, !PT ;  /* 0x000000053b377c12 */ /* 0x100fe2000f8e9624 */
[----:B------:R-:W4:Y:S01]  /*3de0*/  LDSM.16.M88.4 R48, [R100+0x6800] ;  /* 0x006800006430783b */ /* 0x000f220000000200 */
[----:B------:R-:W-:Y:S01]  /*3df0*/  LOP3.LUT R178, R169, UR5, R36, 0x96, !PT ;  /* 0x00000005a9b27c12 */ /* 0x000fe2000f8e9624 */
[----:B------:R-:W-:Y:S01]  /*3e00*/  IMAD.WIDE.U32 R192, R44, -0x2daee0ad, RZ ;  /* 0xd2511f532cc07825 */ /* 0x000fe200078e00ff */
[----:B------:R-:W-:Y:S03]  /*3e10*/  UIADD3 UR5, UR11, 0x32370b8f, URZ ;  /* 0x32370b8f0b057890 */ /* 0x000fe6000fffe03f */
[----:B------:R-:W-:Y:S01]  /*3e20*/  IMAD.WIDE.U32 R174, R174, -0x2daee0ad, RZ ;  /* 0xd2511f53aeae7825 */ /* 0x000fe200078e00ff */
[----:B------:R-:W3:Y:S02]  /*3e30*/  @!P3 S2R R40, SR_TID.X ;  /* 0x000000000028b919 */ /* 0x000ee40000002100 */
[----:B------:R-:W-:Y:S01]  /*3e40*/  LOP3.LUT R169, R193, UR5, R52, 0x96, !PT ;  /* 0x00000005c1a97c12 */ /* 0x000fe2000f8e9634 */
[----:B------:R-:W-:Y:S01]  /*3e50*/  IMAD.WIDE.U32 R176, R55, -0x326172a9, RZ ;  /* 0xcd9e8d5737b07825 */ /* 0x000fe200078e00ff */
[----:B------:R-:W-:Y:S01]  /*3e60*/  LOP3.LUT R167, R175, UR5, R54, 0x96, !PT ;  /* 0x00000005afa77c12 */ /* 0x000fe2000f8e9636 */
[----:B------:R-:W4:Y:S01]  /*3e70*/  LDSM.16.M88.4 R100, [R100+0x6c00] ;  /* 0x006c00006464783b */ /* 0x000f220000000200 */
[----:B------:R-:W-:Y:S01]  /*3e80*/  LOP3.LUT R185, R185, UR5, R168, 0x96, !PT ;  /* 0x00000005b9b97c12 */ /* 0x000fe2000f8e96a8 */
[----:B------:R-:W-:Y:S01]  /*3e90*/  IMAD.WIDE.U32 R172, R172, -0x2daee0ad, RZ ;  /* 0xd2511f53acac7825 */ /* 0x000fe200078e00ff */
[----:B------:R-:W-:Y:S01]  /*3ea0*/  LOP3.LUT R163, R177, UR7, R162, 0x96, !PT ;  /* 0x00000007b1a37c12 */ /* 0x000fe2000f8e96a2 */
[-C--:B-1----:R-:W-:Y:S03]  /*3eb0*/  HMMA.16816.F32 R4, R64, R16.reuse, RZ ;  /* 0x000000104004723c */ /* 0x082fe600000018ff */
[----:B------:R-:W-:Y:S01]  /*3ec0*/  LOP3.LUT R189, R173, UR5, R58, 0x96, !PT ;  /* 0x00000005adbd7c12 */ /* 0x000fe2000f8e963a */
[----:B------:R-:W-:Y:S01]  /*3ed0*/  LDSM.16.M88.4 R104, [R112] ;  /* 0x000000007068783b */ /* 0x000fe20000000200 */
[----:B------:R-:W-:Y:S01]  /*3ee0*/  @!P3 VIADDMNMX R168, R166, R194, UR12, PT ;  /* 0x0000000ca6a8be46 */ /* 0x000fe2000b8001c2 */
[----:B------:R-:W-:Y:S01]  /*3ef0*/  IMAD.WIDE.U32 R164, R164, -0x326172a9, RZ ;  /* 0xcd9e8d57a4a47825 */ /* 0x000fe200078e00ff */
[----:B------:R-:W-:Y:S01]  /*3f00*/  UIADD3 UR5, UR11, -0x126145ec, URZ ;  /* 0xed9eba140b057890 */ /* 0x000fe2000fffe03f */
[C---:B--2---:R-:W-:Y:S03]  /*3f10*/  HMMA.16816.F32 R8, R60.reuse, R16, RZ ;  /* 0x000000103c08723c */ /* 0x044fe600000018ff */
[--C-:B------:R-:W-:Y:S01]  /*3f20*/  LOP3.LUT R165, R165, UR7, R56.reuse, 0x96, !PT ;  /* 0x00000007a5a57c12 */ /* 0x100fe2000f8e9638 */
[----:B------:R-:W1:Y:S01]  /*3f30*/  LDSM.16.M88.4 R108, [R149+-0x2000] ;  /* 0xffe00000956c783b */ /* 0x000e620000000200 */
[----:B------:R-:W-:Y:S01]  /*3f40*/  IMAD.WIDE.U32 R170, R170, -0x326172a9, RZ ;  /* 0xcd9e8d57aaaa7825 */ /* 0x000fe200078e00ff */
[-C--:B------:R-:W-:Y:S05]  /*3f50*/  HMMA.16816.F32 R12, R60, R18.reuse, RZ ;  /* 0x000000123c0c723c */ /* 0x080fea00000018ff */
[----:B------:R-:W-:Y:S01]  /*3f60*/  LOP3.LUT R188, R171, UR7, R56, 0x96, !PT ;  /* 0x00000007abbc7c12 */ /* 0x000fe2000f8e9638 */
[C---:B------:R-:W-:Y:S01]  /*3f70*/  HMMA.16816.F32 R16, R64.reuse, R18, RZ ;  /* 0x000000124010723c */ /* 0x040fe200000018ff */
[----:B------:R-:W2:Y:S01]  /*3f80*/  LDSM.16.M88.4 R112, [R112+0x1000] ;  /* 0x001000007070783b */ /* 0x000ea20000000200 */
[----:B---3--:R-:W-:Y:S04]  /*3f90*/  @!P3 IMAD.SHL.U32 R0, R40, 0x2, RZ ;  /* 0x000000022800b824 */ /* 0x008fe800078e00ff */
[-C--:B------:R-:W-:Y:S01]  /*3fa0*/  HMMA.16816.F32 R20, R64, R32.reuse, RZ ;  /* 0x000000204014723c */ /* 0x080fe200000018ff */
[----:B------:R-:W-:Y:S05]  /*3fb0*/  @!P3 LOP3.LUT R0, R0, 0x6, RZ, 0xc0, !PT ;  /* 0x000000060000b812 */ /* 0x000fea00078ec0ff */
[C---:B------:R-:W-:Y:S02]  /*3fc0*/  HMMA.16816.F32 R24, R60.reuse, R32, RZ ;  /* 0x000000203c18723c */ /* 0x040fe400000018ff */
[----:B------:R-:W-:Y:S04]  /*3fd0*/  @!P3 IMAD R0, R244, 0x40, R0 ;  /* 0x00000040f400b824 */ /* 0x000fe800078e0200 */
[-C--:B------:R-:W-:Y:S01]  /*3fe0*/  HMMA.16816.F32 R28, R60, R34.reuse, RZ ;  /* 0x000000223c1c723c */ /* 0x080fe200000018ff */
[----:B------:R-:W-:Y:S05]  /*3ff0*/  @!P3 IMAD R0, R53, 0x80, R0 ;  /* 0x000000803500b824 */ /* 0x000fea00078e0200 */
[C---:B------:R-:W-:Y:S05]  /*4000*/  HMMA.16816.F32 R32, R64.reuse, R34, RZ ;  /* 0x000000224020723c */ /* 0x040fea00000018ff */
[----:B------:R-:W-:Y:S01]  /*4010*/  IMAD.WIDE.U32 R178, R178, -0x326172a9, RZ ;  /* 0xcd9e8d57b2b27825 */ /* 0x000fe200078e00ff */
[-C--:B----4-:R-:W-:Y:S05]  /*4020*/  HMMA.16816.F32 R36, R64, R48.reuse, RZ ;  /* 0x000000304024723c */ /* 0x090fea00000018ff */
[----:B------:R-:W-:Y:S01]  /*4030*/  LOP3.LUT R173, R179, UR7, R162, 0x96, !PT ;  /* 0x00000007b3ad7c12 */ /* 0x000fe2000f8e96a2 */
[C---:B------:R-:W-:Y:S01]  /*4040*/  HMMA.16816.F32 R40, R60.reuse, R48, RZ ;  /* 0x000000303c28723c */ /* 0x040fe200000018ff */
[----:B------:R-:W-:Y:S01]  /*4050*/  UIADD3 UR7, UR11, -0x56f99767, URZ ;  /* 0xa90668990b077890 */ /* 0x000fe2000fffe03f */
[----:B------:R-:W-:Y:S03]  /*4060*/  @!P3 VIADD R162, R0, 0x1 ;  /* 0x0000000100a2b836 */ /* 0x000fe60000000000 */
[----:B------:R-:W-:Y:S01]  /*4070*/  IMAD.WIDE.U32 R182, R167, -0x326172a9, RZ ;  /* 0xcd9e8d57a7b67825 */ /* 0x000fe200078e00ff */
[----:B------:R-:W-:Y:S01]  /*4080*/  @!P3 VIADDMNMX R167, R166, R252, UR12, PT ;  /* 0x0000000ca6a7be46 */ /* 0x000fe2000b8001fc */
[-C--:B------:R-:W-:Y:S01]  /*4090*/  HMMA.16816.F32 R44, R60, R50.reuse, RZ ;  /* 0x000000323c2c723c */ /* 0x080fe200000018ff */
[C---:B------:R-:W-:Y:S02]  /*40a0*/  @!P3 ISETP.GE.AND P1, PT, R162.reuse, R168, PT ;  /* 0x000000a8a200b20c */ /* 0x040fe40003f26270 */
[----:B------:R-:W-:Y:S01]  /*40b0*/  @!P3 ISETP.GE.AND P5, PT, R162, R167, PT ;  /* 0x000000a7a200b20c */ /* 0x000fe20003fa6270 */
[----:B------:R-:W-:Y:S01]  /*40c0*/  IMAD.WIDE.U32 R180, R165, -0x2daee0ad, RZ ;  /* 0xd2511f53a5b47825 */ /* 0x000fe200078e00ff */
[----:B------:R-:W-:Y:S01]  /*40d0*/  LOP3.LUT R171, R183, UR6, R164, 0x96, !PT ;  /* 0x00000006b7ab7c12 */ /* 0x000fe2000f8e96a4 */
[C---:B------:R-:W-:Y:S02]  /*40e0*/  HMMA.16816.F32 R48, R64.reuse, R50, RZ ;  /* 0x000000324030723c */ /* 0x040fe400000018ff */
[----:B------:R-:W-:Y:S03]  /*40f0*/  FMUL.FTZ R165, R240, 1.4426950216293334961 ;  /* 0x3fb8aa3bf0a57820 */ /* 0x000fe60000410000 */
[----:B------:R-:W-:Y:S01]  /*4100*/  LOP3.LUT R174, R181, UR5, R174, 0x96, !PT ;  /* 0x00000005b5ae7c12 */ /* 0x000fe2000f8e96ae */
[-C--:B------:R-:W-:Y:S01]  /*4110*/  HMMA.16816.F32 R52, R64, R100.reuse, RZ ;  /* 0x000000644034723c */ /* 0x080fe200000018ff */
[----:B------:R-:W-:Y:S01]  /*4120*/  FSEL R165, R165, RZ, P0 ;  /* 0x000000ffa5a57208 */ /* 0x000fe20000000000 */
[----:B------:R-:W-:Y:S01]  /*4130*/  FMUL.FTZ R164, R241, 1.4426950216293334961 ;  /* 0x3fb8aa3bf1a47820 */ /* 0x000fe20000410000 */
[----:B------:R-:W-:Y:S02]  /*4140*/  FSETP.NEU.FTZ.AND P0, PT, R238, -INF , PT ;  /* 0xff800000ee00780b */ /* 0x000fe40003f1d000 */
[----:B------:R-:W-:Y:S01]  /*4150*/  IMAD.WIDE.U32 R190, R169, -0x326172a9, RZ ;  /* 0xcd9e8d57a9be7825 */ /* 0x000fe200078e00ff */
[----:B------:R-:W-:Y:S01]  /*4160*/  @!P3 VIMNMX R169, R166, UR12, PT ;  /* 0x0000000ca6a9bc48 */ /* 0x000fe2000bfe0100 */
[C---:B------:R-:W-:Y:S03]  /*4170*/  HMMA.16816.F32 R56, R60.reuse, R100, RZ ;  /* 0x000000643c38723c */ /* 0x040fe600000018ff */
[----:B------:R-:W-:Y:S01]  /*4180*/  @!P3 ISETP.GE.AND P4, PT, R162, R169, PT ;  /* 0x000000a9a200b20c */ /* 0x000fe20003f86270 */
[----:B------:R-:W-:Y:S01]  /*4190*/  IMAD.WIDE.U32 R186, R163, -0x2daee0ad, RZ ;  /* 0xd2511f53a3ba7825 */ /* 0x000fe200078e00ff */
[----:B------:R-:W-:Y:S01]  /*41a0*/  @!P3 VIADDMNMX R166, R166, R251, UR12, PT ;  /* 0x0000000ca6a6be46 */ /* 0x000fe2000b8001fb */
[-C--:B------:R-:W-:Y:S01]  /*41b0*/  HMMA.16816.F32 R60, R60, R102.reuse, RZ ;  /* 0x000000663c3c723c */ /* 0x080fe200000018ff */
[----:B------:R-:W-:Y:S01]  /*41c0*/  FSEL R164, R164, RZ, P2 ;  /* 0x000000ffa4a47208 */ /* 0x000fe20001000000 */
[----:B------:R-:W-:Y:S01]  /*41d0*/  FMUL.FTZ R163, R238, 1.4426950216293334961 ;  /* 0x3fb8aa3beea37820 */ /* 0x000fe20000410000 */
[----:B------:R-:W-:Y:S02]  /*41e0*/  @!P3 ISETP.GE.AND P6, PT, R162, R166, PT ;  /* 0x000000a6a200b20c */ /* 0x000fe40003fc6270 */
[----:B------:R-:W-:Y:S01]  /*41f0*/  FSETP.NEU.FTZ.AND P2, PT, R239, -INF , PT ;  /* 0xff800000ef00780b */ /* 0x000fe20003f5d000 */
[----:B------:R-:W-:Y:S01]  /*4200*/  HMMA.16816.F32 R64, R64, R102, RZ ;  /* 0x000000664040723c */ /* 0x000fe200000018ff */
[----:B------:R-:W3:Y:S01]  /*4210*/  LDSM.16.M88.4 R100, [R149+-0x1c00] ;  /* 0xffe400009564783b */ /* 0x000ee20000000200 */
[----:B------:R-:W-:Y:S02]  /*4220*/  FSEL R163, R163, RZ, P0 ;  /* 0x000000ffa3a37208 */ /* 0x000fe40000000000 */
[----:B------:R-:W-:Y:S01]  /*4230*/  @!P3 ISETP.GE.AND P0, PT, R0, R169, PT ;  /* 0x000000a90000b20c */ /* 0x000fe20003f06270 */
[----:B------:R-:W-:Y:S01]  /*4240*/  FMUL.FTZ R162, R239, 1.4426950216293334961 ;  /* 0x3fb8aa3befa27820 */ /* 0x000fe20000410000 */
[----:B------:R-:W-:Y:S01]  /*4250*/  LOP3.LUT R175, R187, UR5, R172, 0x96, !PT ;  /* 0x00000005bbaf7c12 */ /* 0x000fe2000f8e96ac */
[-C--:B-1----:R-:W-:Y:S05]  /*4260*/  HMMA.16816.F32 R4, R104, R108.reuse, R4 ;  /* 0x0000006c6804723c */ /* 0x082fea0000001804 */
[----:B------:R-:W-:Y:S01]  /*4270*/  FSEL R162, R162, RZ, P2 ;  /* 0x000000ffa2a27208 */ /* 0x000fe20001000000 */
[C---:B--2---:R-:W-:Y:S04]  /*4280*/  HMMA.16816.F32 R8, R112.reuse, R108, R8 ;  /* 0x0000006c7008723c */ /* 0x044fe80000001808 */
[C---:B------:R-:W-:Y:S02]  /*4290*/  @!P3 ISETP.GE.AND P2, PT, R0.reuse, R168, PT ;  /* 0x000000a80000b20c */ /* 0x040fe40003f46270 */
[----:B------:R-:W-:Y:S01]  /*42a0*/  LOP3.LUT R172, R191, UR6, R170, 0x96, !PT ;  /* 0x00000006bfac7c12 */ /* 0x000fe2000f8e96aa */
[-C--:B------:R-:W-:Y:S04]  /*42b0*/  HMMA.16816.F32 R12, R112, R110.reuse, R12 ;  /* 0x0000006e700c723c */ /* 0x080fe8000000180c */
[----:B------:R-:W-:Y:S02]  /*42c0*/  @!P3 VIADD R108, R0, 0x8 ;  /* 0x00000008006cb836 */ /* 0x000fe40000000000 */
[C---:B------:R-:W-:Y:S05]  /*42d0*/  HMMA.16816.F32 R16, R104.reuse, R110, R16 ;  /* 0x0000006e6810723c */ /* 0x040fea0000001810 */
[----:B------:R-:W-:Y:S01]  /*42e0*/  @!P3 FSEL R4, R4, -INF , !P0 ;  /* 0xff8000000404b808 */ /* 0x000fe20004000000 */
[C---:B------:R-:W-:Y:S01]  /*42f0*/  @!P3 VIADD R170, R0.reuse, 0x9 ;  /* 0x0000000900aab836 */ /* 0x040fe20000000000 */
[CC--:B------:R-:W-:Y:S04]  /*4300*/  @!P3 ISETP.GE.AND P0, PT, R0.reuse, R167.reuse, PT ;  /* 0x000000a70000b20c */ /* 0x0c0fe80003f06270 */
[----:B------:R-:W-:Y:S02]  /*4310*/  @!P3 FSEL R5, R5, -INF , !P4 ;  /* 0xff8000000505b808 */ /* 0x000fe40006000000 */
[-C--:B------:R-:W-:Y:S02]  /*4320*/  @!P3 ISETP.GE.AND P4, PT, R0, R166.reuse, PT ;  /* 0x000000a60000b20c */ /* 0x080fe40003f86270 */
[----:B------:R-:W-:Y:S01]  /*4330*/  @!P3 FSEL R6, R6, -INF , !P2 ;  /* 0xff8000000606b808 */ /* 0x000fe20005000000 */
[-C--:B---3--:R-:W-:Y:S03]  /*4340*/  HMMA.16816.F32 R20, R104, R100.reuse, R20 ;  /* 0x000000646814723c */ /* 0x088fe60000001814 */
[----:B------:R-:W-:Y:S01]  /*4350*/  @!P3 FSEL R7, R7, -INF , !P1 ;  /* 0xff8000000707b808 */ /* 0x000fe20004800000 */
[----:B------:R-:W-:Y:S01]  /*4360*/  FFMA.FTZ R5, R5, UR8, -R165 ;  /* 0x0000000805057c23 */ /* 0x000fe200080108a5 */
[----:B------:R-:W-:Y:S01]  /*4370*/  @!P3 FSEL R8, R8, -INF , !P0 ;  /* 0xff8000000808b808 */ /* 0x000fe20004000000 */
[C---:B------:R-:W-:Y:S02]  /*4380*/  HMMA.16816.F32 R24, R112.reuse, R100, R24 ;  /* 0x000000647018723c */ /* 0x040fe40000001818 */
[----:B------:R1:W-:Y:S02]  /*4390*/  MUFU.EX2 R203, R5 ;  /* 0x0000000500cb7308 */ /* 0x0003e40000000800 */
[----:B------:R-:W-:Y:S01]  /*43a0*/  @!P3 ISETP.GE.AND P2, PT, R108, R167, PT ;  /* 0x000000a76c00b20c */ /* 0x000fe20003f46270 */
[--C-:B------:R-:W-:Y:S01]  /*43b0*/  FFMA.FTZ R6, R6, UR8, -R164.reuse ;  /* 0x0000000806067c23 */ /* 0x100fe200080108a4 */
[----:B------:R-:W-:Y:S01]  /*43c0*/  @!P3 FSEL R9, R9, -INF , !P5 ;  /* 0xff8000000909b808 */ /* 0x000fe20006800000 */
[-C--:B------:R-:W-:Y:S03]  /*43d0*/  HMMA.16816.F32 R28, R112, R102.reuse, R28 ;  /* 0x00000066701c723c */ /* 0x080fe6000000181c */
[----:B------:R-:W-:Y:S01]  /*43e0*/  @!P3 ISETP.GE.AND P1, PT, R108, R166, PT ;  /* 0x000000a66c00b20c */ /* 0x000fe20003f26270 */
[----:B------:R-:W-:Y:S01]  /*43f0*/  @!P3 VIADD R101, R0, 0x18 ;  /* 0x000000180065b836 */ /* 0x000fe20000000000 */
[C---:B------:R-:W-:Y:S01]  /*4400*/  @!P3 ISETP.GE.AND P0, PT, R108.reuse, R169, PT ;  /* 0x000000a96c00b20c */ /* 0x040fe20003f06270 */
[C---:B------:R-:W-:Y:S01]  /*4410*/  HMMA.16816.F32 R32, R104.reuse, R102, R32 ;  /* 0x000000666820723c */ /* 0x040fe20000001820 */
[----:B------:R-:W-:Y:S03]  /*4420*/  MUFU.EX2 R210, R6 ;  /* 0x0000000600d27308 */ /* 0x000fe60000000800 */
[----:B------:R-:W-:Y:S01]  /*4430*/  @!P3 ISETP.GE.AND P5, PT, R108, R168, PT ;  /* 0x000000a86c00b20c */ /* 0x000fe20003fa6270 */
[----:B------:R-:W-:Y:S01]  /*4440*/  @!P3 VIADD R100, R0, 0x11 ;  /* 0x000000110064b836 */ /* 0x000fe20000000000 */
[----:B------:R-:W-:Y:S01]  /*4450*/  @!P3 FSEL R10, R10, -INF , !P4 ;  /* 0xff8000000a0ab808 */ /* 0x000fe20006000000 */
[----:B------:R-:W2:Y:S01]  /*4460*/  LDSM.16.M88.4 R108, [R149+-0x1800] ;  /* 0xffe80000956c783b */ /* 0x000ea20000000200 */
[----:B------:R-:W-:Y:S03]  /*4470*/  @!P3 ISETP.GE.AND P4, PT, R170, R167, PT ;  /* 0x000000a7aa00b20c */ /* 0x000fe60003f86270 */
[----:B------:R-:W-:Y:S01]  /*4480*/  @!P3 FSEL R11, R11, -INF , !P6 ;  /* 0xff8000000b0bb808 */ /* 0x000fe20007000000 */
[----:B------:R-:W-:Y:S01]  /*4490*/  FFMA.FTZ R7, R7, UR8, -R164 ;  /* 0x0000000807077c23 */ /* 0x000fe200080108a4 */
[----:B------:R-:W-:Y:S01]  /*44a0*/  @!P3 FSEL R12, R12, -INF , !P2 ;  /* 0xff8000000c0cb808 */ /* 0x000fe20005000000 */
[--C-:B------:R-:W-:Y:S01]  /*44b0*/  FFMA.FTZ R8, R8, UR8, -R163.reuse ;  /* 0x0000000808087c23 */ /* 0x100fe200080108a3 */
[----:B------:R-:W-:Y:S01]  /*44c0*/  @!P3 FSEL R13, R13, -INF , !P4 ;  /* 0xff8000000d0db808 */ /* 0x000fe20006000000 */
[--C-:B------:R-:W-:Y:S01]  /*44d0*/  FFMA.FTZ R9, R9, UR8, -R163.reuse ;  /* 0x0000000809097c23 */ /* 0x100fe200080108a3 */
[----:B------:R-:W-:Y:S01]  /*44e0*/  @!P3 ISETP.GE.AND P6, PT, R170, R166, PT ;  /* 0x000000a6aa00b20c */ /* 0x000fe20003fc6270 */
[--C-:B------:R-:W-:Y:S01]  /*44f0*/  FFMA.FTZ R10, R10, UR8, -R162.reuse ;  /* 0x000000080a0a7c23 */ /* 0x100fe200080108a2 */
[CC--:B------:R-:W-:Y:S01]  /*4500*/  @!P3 ISETP.GE.AND P2, PT, R170.reuse, R169.reuse, PT ;  /* 0x000000a9aa00b20c */ /* 0x0c0fe20003f46270 */
[--C-:B------:R-:W-:Y:S01]  /*4510*/  FFMA.FTZ R11, R11, UR8, -R162.reuse ;  /* 0x000000080b0b7c23 */ /* 0x100fe200080108a2 */
[-C--:B------:R-:W-:Y:S01]  /*4520*/  @!P3 ISETP.GE.AND P4, PT, R170, R168.reuse, PT ;  /* 0x000000a8aa00b20c */ /* 0x080fe20003f86270 */
[----:B------:R-:W-:Y:S01]  /*4530*/  @!P3 VIADD R170, R0, 0x10 ;  /* 0x0000001000aab836 */ /* 0x000fe20000000000 */
[----:B------:R-:W-:Y:S01]  /*4540*/  @!P3 FSEL R14, R14, -INF , !P1 ;  /* 0xff8000000e0eb808 */ /* 0x000fe20004800000 */
[--C-:B------:R-:W-:Y:S01]  /*4550*/  FFMA.FTZ R12, R12, UR8, -R163.reuse ;  /* 0x000000080c0c7c23 */ /* 0x100fe200080108a3 */
[----:B------:R-:W-:Y:S01]  /*4560*/  @!P3 FSEL R18, R18, -INF , !P5 ;  /* 0xff8000001212b808 */ /* 0x000fe20006800000 */
[----:B------:R-:W-:Y:S01]  /*4570*/  FFMA.FTZ R13, R13, UR8, -R163 ;  /* 0x000000080d0d7c23 */ /* 0x000fe200080108a3 */
[-C--:B------:R-:W-:Y:S01]  /*4580*/  @!P3 ISETP.GE.AND P1, PT, R170, R169.reuse, PT ;  /* 0x000000a9aa00b20c */ /* 0x080fe20003f26270 */
[----:B------:R-:W-:Y:S01]  /*4590*/  FFMA.FTZ R14, R14, UR8, -R162 ;  /* 0x000000080e0e7c23 */ /* 0x000fe200080108a2 */
[----:B------:R-:W-:Y:S01]  /*45a0*/  @!P3 ISETP.GE.AND P5, PT, R100, R169, PT ;  /* 0x000000a96400b20c */ /* 0x000fe20003fa6270 */
[--C-:B------:R-:W-:Y:S01]  /*45b0*/  FFMA.FTZ R18, R18, UR8, -R164.reuse ;  /* 0x0000000812127c23 */ /* 0x100fe200080108a4 */
[----:B------:R-:W-:Y:S01]  /*45c0*/  @!P3 FSEL R19, R19, -INF , !P4 ;  /* 0xff8000001313b808 */ /* 0x000fe20006000000 */
[----:B------:R3:W-:Y:S01]  /*45d0*/  MUFU.EX2 R209, R7 ;  /* 0x0000000700d17308 */ /* 0x0007e20000000800 */
[----:B------:R-:W-:Y:S01]  /*45e0*/  @!P3 FSEL R20, R20, -INF , !P1 ;  /* 0xff8000001414b808 */ /* 0x000fe20004800000 */
[----:B-1----:R-:W-:Y:S01]  /*45f0*/  @!P3 VIADD R5, R0, 0x29 ;  /* 0x000000290005b836 */ /* 0x002fe20000000000 */
[----:B------:R-:W-:Y:S01]  /*4600*/  @!P3 FSEL R21, R21, -INF , !P5 ;  /* 0xff8000001515b808 */ /* 0x000fe20006800000 */
[----:B------:R-:W-:Y:S01]  /*4610*/  FFMA.FTZ R19, R19, UR8, -R164 ;  /* 0x0000000813137c23 */ /* 0x000fe200080108a4 */
[----:B------:R-:W-:Y:S01]  /*4620*/  @!P3 FSEL R15, R15, -INF , !P6 ;  /* 0xff8000000f0fb808 */ /* 0x000fe20007000000 */
[--C-:B------:R-:W-:Y:S01]  /*4630*/  FFMA.FTZ R20, R20, UR8, -R165.reuse ;  /* 0x0000000814147c23 */ /* 0x100fe200080108a5 */
[----:B------:R-:W-:Y:S01]  /*4640*/  @!P3 FSEL R17, R17, -INF , !P2 ;  /* 0xff8000001111b808 */ /* 0x000fe20005000000 */
[--C-:B------:R-:W-:Y:S01]  /*4650*/  FFMA.FTZ R21, R21, UR8, -R165.reuse ;  /* 0x0000000815157c23 */ /* 0x100fe200080108a5 */
[C---:B------:R-:W-:Y:S01]  /*4660*/  @!P3 ISETP.GE.AND P4, PT, R100.reuse, R168, PT ;  /* 0x000000a86400b20c */ /* 0x040fe20003f86270 */
[----:B------:R-:W-:Y:S01]  /*4670*/  FFMA.FTZ R15, R15, UR8, -R162 ;  /* 0x000000080f0f7c23 */ /* 0x000fe200080108a2 */
[CC--:B------:R-:W-:Y:S01]  /*4680*/  @!P3 ISETP.GE.AND P1, PT, R100.reuse, R167.reuse, PT ;  /* 0x000000a76400b20c */ /* 0x0c0fe20003f26270 */
[----:B------:R-:W-:Y:S01]  /*4690*/  MUFU.EX2 R213, R8 ;  /* 0x0000000800d57308 */ /* 0x000fe20000000800 */
[----:B------:R-:W-:Y:S01]  /*46a0*/  @!P3 ISETP.GE.AND P5, PT, R100, R166, PT ;  /* 0x000000a66400b20c */ /* 0x000fe20003fa6270 */
[----:B------:R-:W-:Y:S01]  /*46b0*/  @!P3 VIADD R100, R0, 0x19 ;  /* 0x000000190064b836 */ /* 0x000fe20000000000 */
[C---:B------:R-:W-:Y:S01]  /*46c0*/  @!P3 ISETP.GE.AND P6, PT, R170.reuse, R168, PT ;  /* 0x000000a8aa00b20c */ /* 0x040fe20003fc6270 */
[-C--:B--2---:R-:W-:Y:S03]  /*46d0*/  HMMA.16816.F32 R36, R104, R108.reuse, R36 ;  /* 0x0000006c6824723c */ /* 0x084fe60000001824 */
[-C--:B------:R-:W-:Y:S03]  /*46e0*/  @!P3 ISETP.GE.AND P2, PT, R170, R166.reuse, PT ;  /* 0x000000a6aa00b20c */ /* 0x080fe60003f46270 */
[----:B------:R1:W-:Y:S01]  /*46f0*/  MUFU.EX2 R214, R9 ;  /* 0x0000000900d67308 */ /* 0x0003e20000000800 */
[----:B------:R-:W-:Y:S01]  /*4700*/  @!P3 FSEL R16, R16, -INF , !P0 ;  /* 0xff8000001010b808 */ /* 0x000fe20004000000 */
[C---:B------:R-:W-:Y:S04]  /*4710*/  HMMA.16816.F32 R40, R112.reuse, R108, R40 ;  /* 0x0000006c7028723c */ /* 0x040fe80000001828 */
[-C--:B------:R-:W-:Y:S01]  /*4720*/  @!P3 ISETP.GE.AND P0, PT, R170, R167.reuse, PT ;  /* 0x000000a7aa00b20c */ /* 0x080fe20003f06270 */
[--C-:B------:R-:W-:Y:S01]  /*4730*/  FFMA.FTZ R16, R16, UR8, -R165.reuse ;  /* 0x0000000810107c23 */ /* 0x100fe200080108a5 */
[----:B------:R-:W-:Y:S01]  /*4740*/  @!P3 FSEL R22, R22, -INF , !P6 ;  /* 0xff8000001616b808 */ /* 0x000fe20007000000 */
[-C--:B------:R-:W-:Y:S01]  /*4750*/  HMMA.16816.F32 R44, R112, R110.reuse, R44 ;  /* 0x0000006e702c723c */ /* 0x080fe2000000182c */
[----:B------:R-:W-:Y:S02]  /*4760*/  MUFU.EX2 R216, R14 ;  /* 0x0000000e00d87308 */ /* 0x000fe40000000800 */
[-C--:B------:R-:W-:Y:S01]  /*4770*/  @!P3 ISETP.GE.AND P6, PT, R101, R167.reuse, PT ;  /* 0x000000a76500b20c */ /* 0x080fe20003fc6270 */
[----:B------:R-:W-:Y:S01]  /*4780*/  FFMA.FTZ R109, R4, UR8, -R165 ;  /* 0x00000008046d7c23 */ /* 0x000fe200080108a5 */
[----:B------:R-:W-:Y:S01]  /*4790*/  @!P3 FSEL R26, R26, -INF , !P2 ;  /* 0xff8000001a1ab808 */ /* 0x000fe20005000000 */
[C---:B------:R-:W-:Y:S05]  /*47a0*/  HMMA.16816.F32 R48, R104.reuse, R110, R48 ;  /* 0x0000006e6830723c */ /* 0x040fea0000001830 */
[----:B------:R2:W4:Y:S01]  /*47b0*/  MUFU.EX2 R202, R109 ;  /* 0x0000006d00ca7308 */ /* 0x0005220000000800 */
[----:B------:R-:W-:Y:S01]  /*47c0*/  @!P3 ISETP.GE.AND P2, PT, R100, R167, PT ;  /* 0x000000a76400b20c */ /* 0x000fe20003f46270 */
[----:B------:R-:W-:Y:S01]  /*47d0*/  FFMA.FTZ R22, R22, UR8, -R164 ;  /* 0x0000000816167c23 */ /* 0x000fe200080108a4 */
[----:B------:R-:W-:Y:S03]  /*47e0*/  @!P3 FSEL R23, R23, -INF , !P4 ;  /* 0xff8000001717b808 */ /* 0x000fe60006000000 */
[----:B------:R-:W-:Y:S01]  /*47f0*/  FFMA.FTZ R26, R26, UR8, -R162 ;  /* 0x000000081a1a7c23 */ /* 0x000fe200080108a2 */
[----:B------:R-:W-:Y:S02]  /*4800*/  @!P3 FSEL R24, R24, -INF , !P0 ;  /* 0xff8000001818b808 */ /* 0x000fe40004000000 */
[----:B------:R-:W-:Y:S01]  /*4810*/  @!P3 ISETP.GE.AND P4, PT, R101, R166, PT ;  /* 0x000000a66500b20c */ /* 0x000fe20003f86270 */
[----:B------:R-:W-:Y:S01]  /*4820*/  IMAD.WIDE.U32 R110, R172, -0x2daee0ad, RZ ;  /* 0xd2511f53ac6e7825 */ /* 0x000fe200078e00ff */
[----:B------:R-:W-:Y:S01]  /*4830*/  @!P3 FSEL R25, R25, -INF , !P1 ;  /* 0xff8000001919b808 */ /* 0x000fe20004800000 */
[----:B------:R-:W-:Y:S01]  /*4840*/  MUFU.EX2 R215, R15 ;  /* 0x0000000f00d77308 */ /* 0x000fe20000000800 */
[----:B------:R-:W-:Y:S01]  /*4850*/  @!P3 FSEL R27, R27, -INF , !P5 ;  /* 0xff8000001b1bb808 */ /* 0x000fe20006800000 */
[----:B------:R-:W-:Y:S01]  /*4860*/  FFMA.FTZ R23, R23, UR8, -R164 ;  /* 0x0000000817177c23 */ /* 0x000fe200080108a4 */
[----:B------:R-:W-:Y:S01]  /*4870*/  @!P3 FSEL R28, R28, -INF , !P6 ;  /* 0xff8000001c1cb808 */ /* 0x000fe20007000000 */
[--C-:B------:R-:W-:Y:S01]  /*4880*/  FFMA.FTZ R24, R24, UR8, -R163.reuse ;  /* 0x0000000818187c23 */ /* 0x100fe200080108a3 */
[----:B------:R-:W-:Y:S01]  /*4890*/  @!P3 FSEL R29, R29, -INF , !P2 ;  /* 0xff8000001d1db808 */ /* 0x000fe20005000000 */
[--C-:B------:R-:W-:Y:S01]  /*48a0*/  FFMA.FTZ R27, R27, UR8, -R162.reuse ;  /* 0x000000081b1b7c23 */ /* 0x100fe200080108a2 */
[CC--:B------:R-:W-:Y:S01]  /*48b0*/  @!P3 ISETP.GE.AND P0, PT, R101.reuse, R169.reuse, PT ;  /* 0x000000a96500b20c */ /* 0x0c0fe20003f06270 */
[--C-:B------:R-:W-:Y:S01]  /*48c0*/  FFMA.FTZ R28, R28, UR8, -R163.reuse ;  /* 0x000000081c1c7c23 */ /* 0x100fe200080108a3 */
[----:B------:R-:W-:Y:S01]  /*48d0*/  @!P3 ISETP.GE.AND P1, PT, R101, R168, PT ;  /* 0x000000a86500b20c */ /* 0x000fe20003f26270 */
[--C-:B------:R-:W-:Y:S01]  /*48e0*/  FFMA.FTZ R25, R25, UR8, -R163.reuse ;  /* 0x0000000819197c23 */ /* 0x100fe200080108a3 */
[C---:B------:R-:W-:Y:S01]  /*48f0*/  @!P3 ISETP.GE.AND P5, PT, R100.reuse, R166, PT ;  /* 0x000000a66400b20c */ /* 0x040fe20003fa6270 */
[----:B------:R-:W-:Y:S01]  /*4900*/  FFMA.FTZ R29, R29, UR8, -R163 ;  /* 0x000000081d1d7c23 */ /* 0x000fe200080108a3 */
[CC--:B------:R-:W-:Y:S01]  /*4910*/  @!P3 ISETP.GE.AND P6, PT, R100.reuse, R169.reuse, PT ;  /* 0x000000a96400b20c */ /* 0x0c0fe20003fc6270 */
[----:B------:R-:W-:Y:S01]  /*4920*/  MUFU.EX2 R207, R27 ;  /* 0x0000001b00cf7308 */ /* 0x000fe20000000800 */
[-C--:B------:R-:W-:Y:S01]  /*4930*/  @!P3 ISETP.GE.AND P2, PT, R100, R168.reuse, PT ;  /* 0x000000a86400b20c */ /* 0x080fe20003f46270 */
[----:B------:R-:W-:Y:S01]  /*4940*/  @!P3 VIADD R4, R0, 0x20 ;  /* 0x000000200004b836 */ /* 0x000fe20000000000 */
[----:B------:R-:W-:Y:S01]  /*4950*/  @!P3 FSEL R30, R30, -INF , !P4 ;  /* 0xff8000001e1eb808 */ /* 0x000fe20006000000 */
[----:B------:R-:W4:Y:S01]  /*4960*/  LDSM.16.M88.4 R100, [R149+-0x1400] ;  /* 0xffec00009564783b */ /* 0x000f220000000200 */
[----:B------:R-:W-:Y:S01]  /*4970*/  @!P3 FSEL R31, R31, -INF , !P5 ;  /* 0xff8000001f1fb808 */ /* 0x000fe20006800000 */
[----:B------:R-:W-:Y:S01]  /*4980*/  @!P3 VIADD R108, R0, 0x21 ;  /* 0x00000021006cb836 */ /* 0x000fe20000000000 */
[----:B------:R-:W-:Y:S01]  /*4990*/  @!P3 FSEL R32, R32, -INF , !P0 ;  /* 0xff8000002020b808 */ /* 0x000fe20004000000 */
[--C-:B------:R-:W-:Y:S01]  /*49a0*/  FFMA.FTZ R30, R30, UR8, -R162.reuse ;  /* 0x000000081e1e7c23 */ /* 0x100fe200080108a2 */
[----:B------:R-:W-:Y:S01]  /*49b0*/  @!P3 FSEL R33, R33, -INF , !P6 ;  /* 0xff8000002121b808 */ /* 0x000fe20007000000 */
[----:B------:R-:W-:Y:S01]  /*49c0*/  FFMA.FTZ R31, R31, UR8, -R162 ;  /* 0x000000081f1f7c23 */ /* 0x000fe200080108a2 */
[----:B------:R-:W-:Y:S01]  /*49d0*/  @!P3 ISETP.GE.AND P4, PT, R4, R169, PT ;  /* 0x000000a90400b20c */ /* 0x000fe20003f86270 */
[--C-:B------:R-:W-:Y:S01]  /*49e0*/  FFMA.FTZ R32, R32, UR8, -R165.reuse ;  /* 0x0000000820207c23 */ /* 0x100fe200080108a5 */
[C---:B------:R-:W-:Y:S01]  /*49f0*/  @!P3 ISETP.GE.AND P5, PT, R4.reuse, R168, PT ;  /* 0x000000a80400b20c */ /* 0x040fe20003fa6270 */
[--C-:B------:R-:W-:Y:S01]  /*4a00*/  FFMA.FTZ R33, R33, UR8, -R165.reuse ;  /* 0x0000000821217c23 */ /* 0x100fe200080108a5 */
[C---:B------:R-:W-:Y:S01]  /*4a10*/  @!P3 ISETP.GE.AND P0, PT, R4.reuse, R167, PT ;  /* 0x000000a70400b20c */ /* 0x040fe20003f06270 */
[----:B------:R-:W-:Y:S01]  /*4a20*/  MUFU.EX2 R201, R18 ;  /* 0x0000001200c97308 */ /* 0x000fe20000000800 */
[----:B------:R-:W-:Y:S01]  /*4a30*/  @!P3 ISETP.GE.AND P6, PT, R4, R166, PT ;  /* 0x000000a60400b20c */ /* 0x000fe20003fc6270 */
[----:B---3--:R-:W-:Y:S01]  /*4a40*/  IMAD.WIDE.U32 R6, R189, -0x326172a9, RZ ;  /* 0xcd9e8d57bd067825 */ /* 0x008fe200078e00ff */
[----:B------:R-:W-:Y:S02]  /*4a50*/  @!P3 FSEL R34, R34, -INF , !P1 ;  /* 0xff8000002222b808 */ /* 0x000fe40004800000 */
[----:B------:R-:W-:Y:S01]  /*4a60*/  @!P3 ISETP.GE.AND P1, PT, R108, R169, PT ;  /* 0x000000a96c00b20c */ /* 0x000fe20003f26270 */
[----:B------:R-:W-:Y:S01]  /*4a70*/  @!P3 VIADD R4, R0, 0x28 ;  /* 0x000000280004b836 */ /* 0x000fe20000000000 */
[----:B------:R-:W-:Y:S01]  /*4a80*/  @!P3 FSEL R35, R35, -INF , !P2 ;  /* 0xff8000002323b808 */ /* 0x000fe20005000000 */
[--C-:B------:R-:W-:Y:S01]  /*4a90*/  FFMA.FTZ R34, R34, UR8, -R164.reuse ;  /* 0x0000000822227c23 */ /* 0x100fe200080108a4 */
[----:B------:R-:W-:Y:S01]  /*4aa0*/  @!P3 FSEL R36, R36, -INF , !P4 ;  /* 0xff8000002424b808 */ /* 0x000fe20006000000 */
[----:B------:R-:W-:Y:S01]  /*4ab0*/  MUFU.EX2 R197, R28 ;  /* 0x0000001c00c57308 */ /* 0x000fe20000000800 */
[C---:B------:R-:W-:Y:S01]  /*4ac0*/  @!P3 ISETP.GE.AND P2, PT, R108.reuse, R168, PT ;  /* 0x000000a86c00b20c */ /* 0x040fe20003f46270 */
[--C-:B------:R-:W-:Y:S01]  /*4ad0*/  FFMA.FTZ R35, R35, UR8, -R164.reuse ;  /* 0x0000000823237c23 */ /* 0x100fe200080108a4 */
[-C--:B------:R-:W-:Y:S01]  /*4ae0*/  @!P3 ISETP.GE.AND P4, PT, R108, R167.reuse, PT ;  /* 0x000000a76c00b20c */ /* 0x080fe20003f86270 */
[--C-:B------:R-:W-:Y:S01]  /*4af0*/  FFMA.FTZ R36, R36, UR8, -R165.reuse ;  /* 0x0000000824247c23 */ /* 0x100fe200080108a5 */
[----:B------:R-:W-:Y:S01]  /*4b00*/  @!P3 FSEL R37, R37, -INF , !P1 ;  /* 0xff8000002525b808 */ /* 0x000fe20004800000 */
[----:B-1----:R-:W-:Y:S01]  /*4b10*/  IMAD.WIDE.U32 R8, R173, -0x2daee0ad, RZ ;  /* 0xd2511f53ad087825 */ /* 0x002fe200078e00ff */
[----:B------:R-:W-:Y:S03]  /*4b20*/  @!P3 FSEL R38, R38, -INF , !P5 ;  /* 0xff8000002626b808 */ /* 0x000fe60006800000 */
[----:B------:R-:W-:Y:S01]  /*4b30*/  MUFU.EX2 R198, R19 ;  /* 0x0000001300c67308 */ /* 0x000fe20000000800 */
[-C--:B------:R-:W-:Y:S01]  /*4b40*/  @!P3 ISETP.GE.AND P1, PT, R108, R166.reuse, PT ;  /* 0x000000a66c00b20c */ /* 0x080fe20003f26270 */
[----:B--2---:R-:W-:Y:S01]  /*4b50*/  IMAD.WIDE.U32 R108, R175, -0x326172a9, RZ ;  /* 0xcd9e8d57af6c7825 */ /* 0x004fe200078e00ff */
[----:B------:R-:W-:Y:S02]  /*4b60*/  @!P3 ISETP.GE.AND P5, PT, R4, R167, PT ;  /* 0x000000a70400b20c */ /* 0x000fe40003fa6270 */
[----:B------:R-:W-:Y:S01]  /*4b70*/  @!P3 FSEL R39, R39, -INF , !P2 ;  /* 0xff8000002727b808 */ /* 0x000fe20005000000 */
[----:B------:R-:W-:Y:S01]  /*4b80*/  FFMA.FTZ R37, R37, UR8, -R165 ;  /* 0x0000000825257c23 */ /* 0x000fe200080108a5 */
[----:B------:R-:W-:Y:S01]  /*4b90*/  @!P3 FSEL R40, R40, -INF , !P0 ;  /* 0xff8000002828b808 */ /* 0x000fe20004000000 */
[--C-:B------:R-:W-:Y:S01]  /*4ba0*/  FFMA.FTZ R38, R38, UR8, -R164.reuse ;  /* 0x0000000826267c23 */ /* 0x100fe200080108a4 */
[----:B------:R-:W-:Y:S01]  /*4bb0*/  @!P3 FSEL R41, R41, -INF , !P4 ;  /* 0xff8000002929b808 */ /* 0x000fe20006000000 */
[-C--:B----4-:R-:W-:Y:S01]  /*4bc0*/  HMMA.16816.F32 R52, R104, R100.reuse, R52 ;  /* 0x000000646834723c */ /* 0x090fe20000001834 */
[----:B------:R-:W-:Y:S02]  /*4bd0*/  MUFU.EX2 R200, R25 ;  /* 0x0000001900c87308 */ /* 0x000fe40000000800 */
[C---:B------:R-:W-:Y:S01]  /*4be0*/  @!P3 ISETP.GE.AND P2, PT, R4.reuse, R166, PT ;  /* 0x000000a60400b20c */ /* 0x040fe20003f46270 */
[----:B------:R-:W-:Y:S01]  /*4bf0*/  FFMA.FTZ R39, R39, UR8, -R164 ;  /* 0x0000000827277c23 */ /* 0x000fe200080108a4 */
[CC--:B------:R-:W-:Y:S01]  /*4c00*/  @!P3 ISETP.GE.AND P0, PT, R4.reuse, R169.reuse, PT ;  /* 0x000000a90400b20c */ /* 0x0c0fe20003f06270 */
[C---:B------:R-:W-:Y:S05]  /*4c10*/  HMMA.16816.F32 R56, R112.reuse, R100, R56 ;  /* 0x000000647038723c */ /* 0x040fea0000001838 */
[----:B------:R-:W1:Y:S01]  /*4c20*/  MUFU.EX2 R218, R10 ;  /* 0x0000000a00da7308 */ /* 0x000e620000000800 */
[----:B------:R-:W-:Y:S01]  /*4c30*/  @!P3 ISETP.GE.AND P4, PT, R4, R168, PT ;  /* 0x000000a80400b20c */ /* 0x000fe20003f86270 */
[--C-:B------:R-:W-:Y:S01]  /*4c40*/  FFMA.FTZ R41, R41, UR8, -R163.reuse ;  /* 0x0000000829297c23 */ /* 0x100fe200080108a3 */
[----:B------:R-:W-:Y:S01]  /*4c50*/  @!P3 FSEL R43, R43, -INF , !P1 ;  /* 0xff8000002b2bb808 */ /* 0x000fe20004800000 */
[-C--:B------:R-:W-:Y:S03]  /*4c60*/  HMMA.16816.F32 R60, R112, R102.reuse, R60 ;  /* 0x00000066703c723c */ /* 0x080fe6000000183c */
[C---:B------:R-:W-:Y:S01]  /*4c70*/  @!P3 ISETP.GE.AND P1, PT, R5.reuse, R166, PT ;  /* 0x000000a60500b20c */ /* 0x040fe20003f26270 */
[--C-:B------:R-:W-:Y:S01]  /*4c80*/  FFMA.FTZ R40, R40, UR8, -R163.reuse ;  /* 0x0000000828287c23 */ /* 0x100fe200080108a3 */
[----:B------:R-:W-:Y:S01]  /*4c90*/  @!P3 FSEL R44, R44, -INF , !P5 ;  /* 0xff8000002c2cb808 */ /* 0x000fe20006800000 */
[----:B------:R-:W-:Y:S01]  /*4ca0*/  HMMA.16816.F32 R64, R104, R102, R64 ;  /* 0x000000666840723c */ /* 0x000fe20000001840 */
[----:B------:R-:W-:Y:S03]  /*4cb0*/  MUFU.EX2 R196, R29 ;  /* 0x0000001d00c47308 */ /* 0x000fe60000000800 */
[-C--:B------:R-:W-:Y:S01]  /*4cc0*/  @!P3 ISETP.GE.AND P5, PT, R5, R169.reuse, PT ;  /* 0x000000a90500b20c */ /* 0x080fe20003fa6270 */
[----:B------:R-:W-:Y:S01]  /*4cd0*/  @!P3 VIADD R4, R0, 0x30 ;  /* 0x000000300004b836 */ /* 0x000fe20000000000 */
[----:B------:R-:W-:Y:S01]  /*4ce0*/  @!P3 FSEL R46, R46, -INF , !P2 ;  /* 0xff8000002e2eb808 */ /* 0x000fe20005000000 */
[--C-:B------:R-:W-:Y:S01]  /*4cf0*/  FFMA.FTZ R43, R43, UR8, -R162.reuse ;  /* 0x000000082b2b7c23 */ /* 0x100fe200080108a2 */
[----:B------:R-:W-:Y:S03]  /*4d00*/  @!P3 FSEL R47, R47, -INF , !P1 ;  /* 0xff8000002f2fb808 */ /* 0x000fe60004800000 */
[----:B------:R2:W3:Y:S01]  /*4d10*/  MUFU.EX2 R217, R11 ;  /* 0x0000000b00d97308 */ /* 0x0004e20000000800 */
[----:B------:R-:W-:Y:S01]  /*4d20*/  @!P3 ISETP.GE.AND P2, PT, R4, R169, PT ;  /* 0x000000a90400b20c */ /* 0x000fe20003f46270 */
[--C-:B------:R-:W-:Y:S01]  /*4d30*/  FFMA.FTZ R46, R46, UR8, -R162.reuse ;  /* 0x000000082e2e7c23 */ /* 0x100fe200080108a2 */
[----:B------:R-:W-:Y:S01]  /*4d40*/  @!P3 FSEL R48, R48, -INF , !P0 ;  /* 0xff8000003030b808 */ /* 0x000fe20004000000 */
[--C-:B------:R-:W-:Y:S01]  /*4d50*/  FFMA.FTZ R47, R47, UR8, -R162.reuse ;  /* 0x000000082f2f7c23 */ /* 0x100fe200080108a2 */
[----:B------:R-:W-:Y:S01]  /*4d60*/  @!P3 FSEL R49, R49, -INF , !P5 ;  /* 0xff8000003131b808 */ /* 0x000fe20006800000 */
[----:B------:R-:W-:Y:S01]  /*4d70*/  FFMA.FTZ R44, R44, UR8, -R163 ;  /* 0x000000082c2c7c23 */ /* 0x000fe200080108a3 */
[----:B------:R-:W-:Y:S01]  /*4d80*/  @!P3 FSEL R42, R42, -INF , !P6 ;  /* 0xff8000002a2ab808 */ /* 0x000fe20007000000 */
[--C-:B------:R-:W-:Y:S01]  /*4d90*/  FFMA.FTZ R48, R48, UR8, -R165.reuse ;  /* 0x0000000830307c23 */ /* 0x100fe200080108a5 */
[C---:B------:R-:W-:Y:S01]  /*4da0*/  @!P3 ISETP.GE.AND P1, PT, R4.reuse, R168, PT ;  /* 0x000000a80400b20c */ /* 0x040fe20003f26270 */
[----:B------:R-:W-:Y:S01]  /*4db0*/  FFMA.FTZ R49, R49, UR8, -R165 ;  /* 0x0000000831317c23 */ /* 0x000fe200080108a5 */
[-C--:B------:R-:W-:Y:S01]  /*4dc0*/  @!P3 ISETP.GE.AND P0, PT, R4, R167.reuse, PT ;  /* 0x000000a70400b20c */ /* 0x080fe20003f06270 */
[----:B------:R-:W-:Y:S01]  /*4dd0*/  FFMA.FTZ R42, R42, UR8, -R162 ;  /* 0x000000082a2a7c23 */ /* 0x000fe200080108a2 */
[----:B------:R-:W-:Y:S01]  /*4de0*/  @!P3 ISETP.GE.AND P5, PT, R4, R166, PT ;  /* 0x000000a60400b20c */ /* 0x000fe20003fa6270 */
[----:B------:R-:W-:Y:S01]  /*4df0*/  MUFU.EX2 R206, R30 ;  /* 0x0000001e00ce7308 */ /* 0x000fe20000000800 */
[----:B------:R-:W-:Y:S01]  /*4e00*/  @!P3 ISETP.GE.AND P6, PT, R5, R167, PT ;  /* 0x000000a70500b20c */ /* 0x000fe20003fc6270 */
[----:B------:R-:W-:Y:S01]  /*4e10*/  @!P3 VIADD R4, R0, 0x31 ;  /* 0x000000310004b836 */ /* 0x000fe20000000000 */
[----:B------:R-:W-:Y:S01]  /*4e20*/  @!P3 FSEL R50, R50, -INF , !P4 ;  /* 0xff8000003232b808 */ /* 0x000fe20006000000 */
[----:B--2---:R-:W-:Y:S01]  /*4e30*/  IMAD.WIDE.U32 R10, R185, -0x326172a9, RZ ;  /* 0xcd9e8d57b90a7825 */ /* 0x004fe200078e00ff */
[----:B------:R-:W-:Y:S02]  /*4e40*/  @!P3 FSEL R45, R45, -INF , !P6 ;  /* 0xff8000002d2db808 */ /* 0x000fe40007000000 */
[-C--:B------:R-:W-:Y:S01]  /*4e50*/  @!P3 ISETP.GE.AND P6, PT, R5, R168.reuse, PT ;  /* 0x000000a80500b20c */ /* 0x080fe20003fc6270 */
[--C-:B------:R-:W-:Y:S01]  /*4e60*/  FFMA.FTZ R50, R50, UR8, -R164.reuse ;  /* 0x0000000832327c23 */ /* 0x100fe200080108a4 */
[----:B------:R-:W-:Y:S01]  /*4e70*/  @!P3 ISETP.GE.AND P4, PT, R4, R169, PT ;  /* 0x000000a90400b20c */ /* 0x000fe20003f86270 */
[----:B------:R-:W-:Y:S01]  /*4e80*/  FFMA.FTZ R45, R45, UR8, -R163 ;  /* 0x000000082d2d7c23 */ /* 0x000fe200080108a3 */
[----:B------:R-:W-:Y:S01]  /*4e90*/  @!P3 FSEL R51, R51, -INF , !P6 ;  /* 0xff8000003333b808 */ /* 0x000fe20007000000 */
[----:B------:R2:W-:Y:S01]  /*4ea0*/  MUFU.EX2 R189, R16 ;  /* 0x0000001000bd7308 */ /* 0x0005e20000000800 */
[----:B------:R-:W-:Y:S01]  /*4eb0*/  @!P3 FSEL R52, R52, -INF , !P2 ;  /* 0xff8000003434b808 */ /* 0x000fe20005000000 */
[----:B------:R-:W-:Y:S01]  /*4ec0*/  IMAD.U32 R104, RZ, RZ, UR4 ;  /* 0x00000004ff687e24 */ /* 0x000fe2000f8e00ff */
[----:B------:R-:W-:Y:S01]  /*4ed0*/  @!P3 FSEL R53, R53, -INF , !P4 ;  /* 0xff8000003535b808 */ /* 0x000fe20006000000 */
[--C-:B------:R-:W-:Y:S01]  /*4ee0*/  FFMA.FTZ R51, R51, UR8, -R164.reuse ;  /* 0x0000000833337c23 */ /* 0x100fe200080108a4 */
[----:B------:R-:W-:Y:S01]  /*4ef0*/  @!P3 ISETP.GE.AND P6, PT, R4, R168, PT ;  /* 0x000000a80400b20c */ /* 0x000fe20003fc6270 */
[--C-:B------:R-:W-:Y:S01]  /*4f00*/  FFMA.FTZ R52, R52, UR8, -R165.reuse ;  /* 0x0000000834347c23 */ /* 0x100fe200080108a5 */
[CC--:B------:R-:W-:Y:S01]  /*4f10*/  @!P3 ISETP.GE.AND P2, PT, R4.reuse, R167.reuse, PT ;  /* 0x000000a70400b20c */ /* 0x0c0fe20003f46270 */
[----:B------:R-:W-:Y:S01]  /*4f20*/  FFMA.FTZ R53, R53, UR8, -R165 ;  /* 0x0000000835357c23 */ /* 0x000fe200080108a5 */
[-C--:B------:R-:W-:Y:S01]  /*4f30*/  @!P3 ISETP.GE.AND P4, PT, R4, R166.reuse, PT ;  /* 0x000000a60400b20c */ /* 0x080fe20003f86270 */
[C---:B------:R-:W-:Y:S01]  /*4f40*/  @!P3 VIADD R4, R0.reuse, 0x38 ;  /* 0x000000380004b836 */ /* 0x040fe20000000000 */
[----:B------:R-:W-:Y:S01]  /*4f50*/  @!P3 FSEL R55, R55, -INF , !P6 ;  /* 0xff8000003737b808 */ /* 0x000fe20007000000 */
[----:B------:R-:W-:Y:S01]  /*4f60*/  @!P3 VIADD R0, R0, 0x39 ;  /* 0x000000390000b836 */ /* 0x000fe20000000000 */
[----:B------:R-:W-:Y:S01]  /*4f70*/  @!P3 FSEL R54, R54, -INF , !P1 ;  /* 0xff8000003636b808 */ /* 0x000fe20004800000 */
[----:B------:R-:W-:Y:S01]  /*4f80*/  MUFU.EX2 R205, R31 ;  /* 0x0000001f00cd7308 */ /* 0x000fe20000000800 */
[-C--:B------:R-:W-:Y:S01]  /*4f90*/  @!P3 ISETP.GE.AND P1, PT, R4, R167.reuse, PT ;  /* 0x000000a70400b20c */ /* 0x080fe20003f26270 */
[--C-:B------:R-:W-:Y:S01]  /*4fa0*/  FFMA.FTZ R55, R55, UR8, -R164.reuse ;  /* 0x0000000837377c23 */ /* 0x100fe200080108a4 */
[----:B------:R-:W-:Y:S01]  /*4fb0*/  @!P3 ISETP.GE.AND P6, PT, R0, R167, PT ;  /* 0x000000a70000b20c */ /* 0x000fe20003fc6270 */
[----:B------:R-:W-:Y:S01]  /*4fc0*/  FFMA.FTZ R54, R54, UR8, -R164 ;  /* 0x0000000836367c23 */ /* 0x000fe200080108a4 */
[----:B------:R-:W-:Y:S02]  /*4fd0*/  @!P3 FSEL R57, R57, -INF , !P2 ;  /* 0xff8000003939b808 */ /* 0x000fe40005000000 */
[----:B------:R-:W-:Y:S03]  /*4fe0*/  @!P3 FSEL R59, R59, -INF , !P4 ;  /* 0xff8000003b3bb808 */ /* 0x000fe60006000000 */
[----:B------:R-:W4:Y:S01]  /*4ff0*/  MUFU.EX2 R212, R12 ;  /* 0x0000000c00d47308 */ /* 0x000f220000000800 */
[----:B------:R-:W-:Y:S01]  /*5000*/  @!P3 FSEL R61, R61, -INF , !P6 ;  /* 0xff8000003d3db808 */ /* 0x000fe20007000000 */
[----:B------:R-:W-:Y:S01]  /*5010*/  FFMA.FTZ R57, R57, UR8, -R163 ;  /* 0x0000000839397c23 */ /* 0x000fe200080108a3 */
[C---:B------:R-:W-:Y:S01]  /*5020*/  @!P3 ISETP.GE.AND P2, PT, R0.reuse, R166, PT ;  /* 0x000000a60000b20c */ /* 0x040fe20003f46270 */
[--C-:B------:R-:W-:Y:S01]  /*5030*/  FFMA.FTZ R59, R59, UR8, -R162.reuse ;  /* 0x000000083b3b7c23 */ /* 0x100fe200080108a2 */
[CC--:B------:R-:W-:Y:S02]  /*5040*/  @!P3 ISETP.GE.AND P4, PT, R0.reuse, R169.reuse, PT ;  /* 0x000000a90000b20c */ /* 0x0c0fe40003f86270 */
[----:B------:R-:W-:Y:S01]  /*5050*/  @!P3 ISETP.GE.AND P6, PT, R0, R168, PT ;  /* 0x000000a80000b20c */ /* 0x000fe20003fc6270 */
[----:B------:R-:W-:Y:S01]  /*5060*/  FFMA.FTZ R0, R17, UR8, -R165 ;  /* 0x0000000811007c23 */ /* 0x000fe200080108a5 */
[----:B------:R-:W-:Y:S01]  /*5070*/  @!P3 FSEL R56, R56, -INF , !P0 ;  /* 0xff8000003838b808 */ /* 0x000fe20004000000 */
[----:B--2---:R-:W-:Y:S01]  /*5080*/  IMAD.WIDE.U32 R16, R171, -0x2daee0ad, RZ ;  /* 0xd2511f53ab107825 */ /* 0x004fe200078e00ff */
[----:B------:R-:W-:Y:S01]  /*5090*/  @!P3 FSEL R58, R58, -INF , !P5 ;  /* 0xff8000003a3ab808 */ /* 0x000fe20006800000 */
[----:B------:R-:W-:Y:S01]  /*50a0*/  MUFU.EX2 R179, R35 ;  /* 0x0000002300b37308 */ /* 0x000fe20000000800 */
[----:B------:R-:W-:Y:S01]  /*50b0*/  @!P3 FSEL R60, R60, -INF , !P1 ;  /* 0xff8000003c3cb808 */ /* 0x000fe20004800000 */
[--C-:B------:R-:W-:Y:S01]  /*50c0*/  FFMA.FTZ R56, R56, UR8, -R163.reuse ;  /* 0x0000000838387c23 */ /* 0x100fe200080108a3 */
[----:B------:R-:W-:Y:S01]  /*50d0*/  @!P3 ISETP.GE.AND P0, PT, R4, R166, PT ;  /* 0x000000a60400b20c */ /* 0x000fe20003f06270 */
[----:B------:R-:W-:Y:S01]  /*50e0*/  FFMA.FTZ R58, R58, UR8, -R162 ;  /* 0x000000083a3a7c23 */ /* 0x000fe200080108a2 */
[----:B------:R-:W-:Y:S01]  /*50f0*/  @!P3 ISETP.GE.AND P5, PT, R4, R169, PT ;  /* 0x000000a90400b20c */ /* 0x000fe20003fa6270 */
[--C-:B------:R-:W-:Y:S01]  /*5100*/  FFMA.FTZ R60, R60, UR8, -R163.reuse ;  /* 0x000000083c3c7c23 */ /* 0x100fe200080108a3 */
[----:B------:R-:W-:Y:S01]  /*5110*/  @!P3 ISETP.GE.AND P1, PT, R4, R168, PT ;  /* 0x000000a80400b20c */ /* 0x000fe20003f26270 */
[----:B------:R-:W-:Y:S01]  /*5120*/  IMAD.WIDE.U32 R4, R188, -0x2daee0ad, RZ ;  /* 0xd2511f53bc047825 */ /* 0x000fe200078e00ff */
[----:B------:R-:W-:Y:S01]  /*5130*/  LOP3.LUT R14, R7, UR6, R176, 0x96, !PT ;  /* 0x00000006070e7c12 */ /* 0x000fe2000f8e96b0 */
[----:B------:R2:W-:Y:S01]  /*5140*/  MUFU.EX2 R188, R0 ;  /* 0x0000000000bc7308 */ /* 0x0005e20000000800 */
[----:B------:R-:W-:Y:S01]  /*5150*/  LOP3.LUT R100, R9, UR5, R184, 0x96, !PT ;  /* 0x0000000509647c12 */ /* 0x000fe2000f8e96b8 */
[----:B------:R-:W-:Y:S01]  /*5160*/  FFMA.FTZ R163, R61, UR8, -R163 ;  /* 0x000000083da37c23 */ /* 0x000fe200080108a3 */
[----:B------:R-:W-:Y:S01]  /*5170*/  LOP3.LUT R112, R11, UR6, R178, 0x96, !PT ;  /* 0x000000060b707c12 */ /* 0x000fe2000f8e96b2 */
[----:B------:R-:W-:Y:S01]  /*5180*/  UIADD3 UR6, UR13, -0x4ab325aa, URZ ;  /* 0xb54cda560d067890 */ /* 0x000fe2000fffe03f */
[----:B------:R-:W-:Y:S01]  /*5190*/  LOP3.LUT R7, R17, UR7, R180, 0x96, !PT ;  /* 0x0000000711077c12 */ /* 0x000fe2000f8e96b4 */
[----:B------:R-:W-:Y:S01]  /*51a0*/  IMAD.WIDE.U32 R100, R100, -0x326172a9, RZ ;  /* 0xcd9e8d5764647825 */ /* 0x000fe200078e00ff */
[----:B------:R-:W-:Y:S03]  /*51b0*/  @!P3 FSEL R65, R65, -INF , !P4 ;  /* 0xff8000004141b808 */ /* 0x000fe60006000000 */
[----:B------:R-:W-:Y:S01]  /*51c0*/  MUFU.EX2 R178, R32 ;  /* 0x0000002000b27308 */ /* 0x000fe20000000800 */
[----:B------:R-:W-:Y:S01]  /*51d0*/  @!P3 FSEL R66, R66, -INF , !P1 ;  /* 0xff8000004242b808 */ /* 0x000fe20004800000 */
[----:B------:R-:W-:Y:S01]  /*51e0*/  IMAD.WIDE.U32 R14, R14, -0x2daee0ad, RZ ;  /* 0xd2511f530e0e7825 */ /* 0x000fe200078e00ff */
[----:B------:R-:W-:Y:S02]  /*51f0*/  @!P3 FSEL R62, R62, -INF , !P0 ;  /* 0xff8000003e3eb808 */ /* 0x000fe40004000000 */
[----:B------:R-:W-:Y:S01]  /*5200*/  @!P3 FSEL R63, R63, -INF , !P2 ;  /* 0xff8000003f3fb808 */ /* 0x000fe20005000000 */
[----:B------:R-:W-:Y:S01]  /*5210*/  FFMA.FTZ R66, R66, UR8, -R164 ;  /* 0x0000000842427c23 */ /* 0x000fe200080108a4 */
[----:B------:R-:W-:Y:S01]  /*5220*/  @!P3 FSEL R64, R64, -INF , !P5 ;  /* 0xff8000004040b808 */ /* 0x000fe20006800000 */
[----:B------:R-:W-:Y:S01]  /*5230*/  FFMA.FTZ R62, R62, UR8, -R162 ;  /* 0x000000083e3e7c23 */ /* 0x000fe200080108a2 */
[----:B--2---:R-:W-:Y:S01]  /*5240*/  LOP3.LUT R0, R5, UR5, R192, 0x96, !PT ;  /* 0x0000000505007c12 */ /* 0x004fe2000f8e96c0 */
[----:B------:R2:W4:Y:S01]  /*5250*/  MUFU.EX2 R211, R13 ;  /* 0x0000000d00d37308 */ /* 0x0005220000000800 */
[----:B------:R-:W-:Y:S01]  /*5260*/  @!P3 FSEL R67, R67, -INF , !P6 ;  /* 0xff8000004343b808 */ /* 0x000fe20007000000 */
[----:B------:R-:W-:Y:S01]  /*5270*/  UIADD3 UR5, UR13, 0x1715609d, URZ ;  /* 0x1715609d0d057890 */ /* 0x000fe2000fffe03f */
[----:B------:R-:W-:Y:S01]  /*5280*/  IADD3 R104, R153, 0x4000, R104 ;  /* 0x0000400099687810 */ /* 0x000fe20007ffe068 */
[--C-:B------:R-:W-:Y:S01]  /*5290*/  FFMA.FTZ R64, R64, UR8, -R165.reuse ;  /* 0x0000000840407c23 */ /* 0x100fe200080108a5 */
[----:B------:R-:W-:Y:S01]  /*52a0*/  FFMA.FTZ R165, R65, UR8, -R165 ;  /* 0x0000000841a57c23 */ /* 0x000fe200080108a5 */
[----:B------:R-:W-:Y:S01]  /*52b0*/  FFMA.FTZ R164, R67, UR8, -R164 ;  /* 0x0000000843a47c23 */ /* 0x000fe200080108a4 */
[----:B------:R-:W-:Y:S01]  /*52c0*/  FFMA.FTZ R162, R63, UR8, -R162 ;  /* 0x000000083fa27c23 */ /* 0x000fe200080108a2 */
[----:B------:R-:W-:Y:S02]  /*52d0*/  LOP3.LUT R5, R109, UR5, R6, 0x96, !PT ;  /* 0x000000056d057c12 */ /* 0x000fe4000f8e9606 */
[----:B------:R-:W-:Y:S01]  /*52e0*/  MUFU.EX2 R171, R62 ;  /* 0x0000003e00ab7308 */ /* 0x000fe20000000800 */
[----:B------:R-:W-:Y:S01]  /*52f0*/  LOP3.LUT R109, R111, UR7, R4, 0x96, !PT ;  /* 0x000000076f6d7c12 */ /* 0x000fe2000f8e9604 */
[----:B------:R-:W-:Y:S01]  /*5300*/  IMAD.IADD R104, R104, 0x1, R154 ;  /* 0x0000000168687824 */ /* 0x000fe200078e029a */
[----:B------:R-:W-:Y:S01]  /*5310*/  LOP3.LUT R111, R15, UR7, R186, 0x96, !PT ;  /* 0x000000070f6f7c12 */ /* 0x000fe2000f8e96ba */
[----:B------:R-:W-:Y:S01]  /*5320*/  IMAD.WIDE.U32 R18, R0, -0x326172a9, RZ ;  /* 0xcd9e8d5700127825 */ /* 0x000fe200078e00ff */
[----:B------:R-:W-:Y:S05]  /*5330*/  LOP3.LUT R166, R101, UR5, R10, 0x96, !PT ;  /* 0x0000000565a67c12 */ /* 0x000fea000f8e960a */
[----:B------:R1:W4:Y:S01]  /*5340*/  MUFU.EX2 R186, R21 ;  /* 0x0000001500ba7308 */ /* 0x0003220000000800 */
[----:B------:R-:W-:Y:S01]  /*5350*/  LOP3.LUT R191, R19, UR5, R190, 0x96, !PT ;  /* 0x0000000513bf7c12 */ /* 0x000fe2000f8e96be */
[----:B--2---:R-:W-:Y:S04]  /*5360*/  IMAD.WIDE.U32 R12, R174, -0x326172a9, RZ ;  /* 0xcd9e8d57ae0c7825 */ /* 0x004fe800078e00ff */
[----:B------:R-:W-:Y:S01]  /*5370*/  IMAD.WIDE.U32 R6, R7, -0x326172a9, RZ ;  /* 0xcd9e8d5707067825 */ /* 0x000fe200078e00ff */
[----:B------:R-:W-:Y:S03]  /*5380*/  LOP3.LUT R9, R13, UR5, R182, 0x96, !PT ;  /* 0x000000050d097c12 */ /* 0x000fe6000f8e96b6 */
[----:B------:R2:W4:Y:S01]  /*5390*/  MUFU.EX2 R187, R20 ;  /* 0x0000001400bb7308 */ /* 0x0005220000000800 */
[----:B------:R-:W-:Y:S01]  /*53a0*/  UIADD3 UR5, UR11, 0x646e171e, URZ ;  /* 0x646e171e0b057890 */ /* 0x000fe2000fffe03f */
[----:B------:R-:W-:Y:S01]  /*53b0*/  IMAD.WIDE.U32 R112, R112, -0x2daee0ad, RZ ;  /* 0xd2511f5370707825 */ /* 0x000fe200078e00ff */
[----:B------:R-:W-:Y:S02]  /*53c0*/  LOP3.LUT R12, R7, UR6, R12, 0x96, !PT ;  /* 0x00000006070c7c12 */ /* 0x000fe4000f8e960c */
[C---:B------:R-:W-:Y:S01]  /*53d0*/  LOP3.LUT R17, R6.reuse, 0xff, RZ, 0xc0, !PT ;  /* 0x000000ff06117812 */ /* 0x040fe200078ec0ff */
[----:B------:R-:W-:Y:S01]  /*53e0*/  IMAD.WIDE.U32 R4, R5, -0x2daee0ad, RZ ;  /* 0xd2511f5305047825 */ /* 0x000fe200078e00ff */
[----:B------:R-:W-:Y:S03]  /*53f0*/  LOP3.LUT R113, R113, UR7, R8, 0x96, !PT ;  /* 0x0000000771717c12 */ /* 0x000fe6000f8e9608 */
[----:B------:R3:W4:Y:S01]  /*5400*/  MUFU.EX2 R193, R22 ;  /* 0x0000001600c17308 */ /* 0x0007220000000800 */
[--C-:B------:R-:W-:Y:S01]  /*5410*/  SHF.R.U32.HI R15, RZ, 0x18, R6.reuse ;  /* 0x00000018ff0f7819 */ /* 0x100fe20000011606 */
[----:B------:R-:W-:Y:S01]  /*5420*/  IMAD.WIDE.U32 R8, R9, -0x2daee0ad, RZ ;  /* 0xd2511f5309087825 */ /* 0x000fe200078e00ff */
[----:B-1----:R-:W-:Y:S02]  /*5430*/  LOP3.LUT R21, R6, 0xffff, RZ, 0xc0, !PT ;  /* 0x0000ffff06157812 */ /* 0x002fe400078ec0ff */
[----:B------:R-:W-:Y:S01]  /*5440*/  SHF.R.U32.HI R101, RZ, 0x10, R6 ;  /* 0x00000010ff657819 */ /* 0x000fe20000011606 */
[----:B------:R-:W-:Y:S01]  /*5450*/  IMAD.WIDE.U32 R6, R109, -0x326172a9, RZ ;  /* 0xcd9e8d576d067825 */ /* 0x000fe200078e00ff */
[----:B------:R-:W-:Y:S03]  /*5460*/  LOP3.LUT R13, R5, UR5, R14, 0x96, !PT ;  /* 0x00000005050d7c12 */ /* 0x000fe6000f8e960e */
[----:B------:R1:W-:Y:S01]  /*5470*/  MUFU.EX2 R190, R23 ;  /* 0x0000001700be7308 */ /* 0x0003e20000000800 */
[C---:B------:R-:W-:Y:S02]  /*5480*/  LOP3.LUT R14, R4.reuse, 0xff, RZ, 0xc0, !PT ;  /* 0x000000ff040e7812 */ /* 0x040fe400078ec0ff */
[----:B------:R-:W-:Y:S02]  /*5490*/  LOP3.LUT R10, R7, UR6, R18, 0x96, !PT ;  /* 0x00000006070a7c12 */ /* 0x000fe4000f8e9612 */
[----:B--2---:R-:W-:Y:S02]  /*54a0*/  SHF.R.U32.HI R20, RZ, 0x18, R4 ;  /* 0x00000018ff147819 */ /* 0x004fe40000011604 */
[----:B------:R-:W-:Y:S03]  /*54b0*/  LOP3.LUT R114, R4, 0xffff, RZ, 0xc0, !PT ;  /* 0x0000ffff04727812 */ /* 0x000fe600078ec0ff */
[----:B------:R2:W4:Y:S01]  /*54c0*/  MUFU.EX2 R199, R24 ;  /* 0x0000001800c77308 */ /* 0x0005220000000800 */
[----:B---3--:R-:W-:Y:S02]  /*54d0*/  SHF.R.U32.HI R22, RZ, 0x18, R6 ;  /* 0x00000018ff167819 */ /* 0x008fe40000011606 */
[----:B------:R-:W-:Y:S01]  /*54e0*/  SHF.R.U32.HI R115, RZ, 0x10, R4 ;  /* 0x00000010ff737819 */ /* 0x000fe20000011604 */
[----:B------:R-:W-:Y:S01]  /*54f0*/  IMAD.WIDE.U32 R4, R111, -0x326172a9, RZ ;  /* 0xcd9e8d576f047825 */ /* 0x000fe200078e00ff */
[----:B------:R-:W-:Y:S02]  /*5500*/  LOP3.LUT R11, R9, UR5, R16, 0x96, !PT ;  /* 0x00000005090b7c12 */ /* 0x000fe4000f8e9610 */
[C---:B------:R-:W-:Y:S03]  /*5510*/  LOP3.LUT R16, R8.reuse, 0xff, RZ, 0xc0, !PT ;  /* 0x000000ff08107812 */ /* 0x040fe600078ec0ff */
[----:B------:R-:W-:Y:S01]  /*5520*/  MUFU.EX2 R109, R60 ;  /* 0x0000003c006d7308 */ /* 0x000fe20000000800 */
[--C-:B------:R-:W-:Y:S02]  /*5530*/  SHF.R.U32.HI R19, RZ, 0x18, R8.reuse ;  /* 0x00000018ff137819 */ /* 0x100fe40000011608 */
[----:B-1----:R-:W-:Y:S02]  /*5540*/  LOP3.LUT R23, R8, 0xffff, RZ, 0xc0, !PT ;  /* 0x0000ffff08177812 */ /* 0x002fe400078ec0ff */
[----:B------:R-:W-:Y:S02]  /*5550*/  SHF.R.U32.HI R102, RZ, 0x10, R8 ;  /* 0x00000010ff667819 */ /* 0x000fe40000011608 */
[C---:B------:R-:W-:Y:S03]  /*5560*/  LOP3.LUT R18, R6.reuse, 0xff, RZ, 0xc0, !PT ;  /* 0x000000ff06127812 */ /* 0x040fe600078ec0ff */
[----:B------:R-:W-:Y:S01]  /*5570*/  MUFU.EX2 R180, R34 ;  /* 0x0000002200b47308 */ /* 0x000fe20000000800 */
[----:B--2---:R-:W-:Y:S02]  /*5580*/  SHF.R.U32.HI R24, RZ, 0x10, R6 ;  /* 0x00000010ff187819 */ /* 0x004fe40000011606 */
[----:B------:R-:W-:Y:S02]  /*5590*/  LOP3.LUT R103, R6, 0xffff, RZ, 0xc0, !PT ;  /* 0x0000ffff06677812 */ /* 0x000fe400078ec0ff */
[----:B------:R-:W-:Y:S02]  /*55a0*/  LOP3.LUT R6, R4, 0xffff, RZ, 0xc0, !PT ;  /* 0x0000ffff04067812 */ /* 0x000fe400078ec0ff */
[----:B------:R-:W-:Y:S03]  /*55b0*/  LOP3.LUT R0, R5, UR6, R108, 0x96, !PT ;  /* 0x0000000605007c12 */ /* 0x000fe6000f8e966c */
[----:B------:R-:W-:Y:S01]  /*55c0*/  MUFU.EX2 R165, R165 ;  /* 0x000000a500a57308 */ /* 0x000fe20000000800 */
[----:B------:R-:W-:Y:S02]  /*55d0*/  LOP3.LUT R5, R12, 0xff, RZ, 0xc0, !PT ;  /* 0x000000ff0c057812 */ /* 0x000fe400078ec0ff */
[----:B------:R-:W-:Y:S02]  /*55e0*/  LOP3.LUT R7, R4, 0xff, RZ, 0xc0, !PT ;  /* 0x000000ff04077812 */ /* 0x000fe400078ec0ff */
[----:B------:R-:W-:Y:S02]  /*55f0*/  ISETP.LE.U32.AND P4, PT, R5, UR9, PT ;  /* 0x0000000905007c0c */ /* 0x000fe4000bf83070 */
[----:B------:R-:W-:Y:S03]  /*5600*/  SHF.R.U32.HI R9, RZ, 0x10, R4 ;  /* 0x00000010ff097819 */ /* 0x000fe60000011604 */
[----:B------:R-:W-:Y:S01]  /*5610*/  MUFU.EX2 R108, R66 ;  /* 0x00000042006c7308 */ /* 0x000fe20000000800 */
[----:B------:R-:W-:Y:S02]  /*5620*/  SHF.R.U32.HI R5, RZ, 0x10, R12 ;  /* 0x00000010ff057819 */ /* 0x000fe4000001160c */
[----:B------:R-:W-:Y:S02]  /*5630*/  SHF.R.U32.HI R8, RZ, 0x18, R4 ;  /* 0x00000018ff087819 */ /* 0x000fe40000011604 */
[----:B------:R-:W-:Y:S02]  /*5640*/  LOP3.LUT R4, R12, 0xffff, RZ, 0xc0, !PT ;  /* 0x0000ffff0c047812 */ /* 0x000fe400078ec0ff */
[----:B------:R-:W-:Y:S03]  /*5650*/  LOP3.LUT R5, R5, 0xff, RZ, 0xc0, !PT ;  /* 0x000000ff05057812 */ /* 0x000fe600078ec0ff */
[----:B------:R-:W-:Y:S01]  /*5660*/  MUFU.EX2 R174, R36 ;  /* 0x0000002400ae7308 */ /* 0x000fe20000000800 */
[----:B------:R-:W-:Y:S01]  /*5670*/  SHF.R.U32.HI R4, RZ, 0x8, R4 ;  /* 0x00000008ff047819 */ /* 0x000fe20000011604 */
[----:B------:R-:W-:Y:S01]  /*5680*/  @!P4 FADD.FTZ R202, -R202, -RZ ;  /* 0x800000ffcacac221 */ /* 0x000fe20000010100 */
[----:B------:R-:W-:Y:S02]  /*5690*/  ISETP.LE.U32.AND P3, PT, R5, UR9, PT ;  /* 0x0000000905007c0c */ /* 0x000fe4000bf63070 */
[----:B------:R-:W-:Y:S02]  /*56a0*/  LOP3.LUT R4, R4, 0xffff, RZ, 0xc0, !PT ;  /* 0x0000ffff04047812 */ /* 0x000fe400078ec0ff */
[----:B------:R-:W-:Y:S03]  /*56b0*/  LOP3.LUT R5, R0, 0xff, RZ, 0xc0, !PT ;  /* 0x000000ff00057812 */ /* 0x000fe600078ec0ff */
[----:B------:R-:W-:Y:S01]  /*56c0*/  MUFU.EX2 R164, R164 ;  /* 0x000000a400a47308 */ /* 0x000fe20000000800 */
[----:B------:R-:W-:Y:S02]  /*56d0*/  ISETP.LE.U32.AND P1, PT, R4, UR9, PT ;  /* 0x0000000904007c0c */ /* 0x000fe4000bf23070 */
[----:B------:R-:W-:Y:S02]  /*56e0*/  LOP3.LUT R4, R0, 0xffff, RZ, 0xc0, !PT ;  /* 0x0000ffff00047812 */ /* 0x000fe400078ec0ff */
[----:B------:R-:W-:Y:S02]  /*56f0*/  SHF.R.U32.HI R12, RZ, 0x18, R12 ;  /* 0x00000018ff0c7819 */ /* 0x000fe4000001160c */
[----:B------:R-:W-:Y:S01]  /*5700*/  SHF.R.U32.HI R4, RZ, 0x8, R4 ;  /* 0x00000008ff047819 */ /* 0x000fe20000011604 */
[----:B------:R-:W-:Y:S01]  /*5710*/  @!P3 FADD.FTZ R210, -R210, -RZ ;  /* 0x800000ffd2d2b221 */ /* 0x000fe20000010100 */
[----:B------:R-:W-:Y:S01]  /*5720*/  ISETP.LE.U32.AND P6, PT, R12, UR9, PT ;  /* 0x000000090c007c0c */ /* 0x000fe2000bfc3070 */
[----:B------:R-:W-:Y:S01]  /*5730*/  MUFU.EX2 R173, R37 ;  /* 0x0000002500ad7308 */ /* 0x000fe20000000800 */
[----:B------:R-:W-:Y:S02]  /*5740*/  ISETP.LE.U32.AND P4, PT, R5, UR9, PT ;  /* 0x0000000905007c0c */ /* 0x000fe4000bf83070 */
[--C-:B------:R-:W-:Y:S01]  /*5750*/  SHF.R.U32.HI R5, RZ, 0x10, R0.reuse ;  /* 0x00000010ff057819 */ /* 0x100fe20000011600 */
[----:B------:R-:W-:Y:S01]  /*5760*/  @!P1 FADD.FTZ R203, -R203, -RZ ;  /* 0x800000ffcbcb9221 */ /* 0x000fe20000010100 */
[----:B------:R-:W-:Y:S02]  /*5770*/  LOP3.LUT R4, R4, 0xffff, RZ, 0xc0, !PT ;  /* 0x0000ffff04047812 */ /* 0x000fe400078ec0ff */
[----:B------:R-:W-:Y:S03]  /*5780*/  LOP3.LUT R5, R5, 0xff, RZ, 0xc0, !PT ;  /* 0x000000ff05057812 */ /* 0x000fe600078ec0ff */
[----:B------:R-:W-:Y:S01]  /*5790*/  MUFU.EX2 R163, R163 ;  /* 0x000000a300a37308 */ /* 0x000fe20000000800 */
[----:B------:R-:W-:Y:S02]  /*57a0*/  ISETP.LE.U32.AND P1, PT, R4, UR9, PT ;  /* 0x0000000904007c0c */ /* 0x000fe4000bf23070 */
[----:B------:R-:W-:Y:S01]  /*57b0*/  SHF.R.U32.HI R0, RZ, 0x18, R0 ;  /* 0x00000018ff007819 */ /* 0x000fe20000011600 */
[----:B------:R-:W-:Y:S01]  /*57c0*/  @!P6 FADD.FTZ R209, -R209, -RZ ;  /* 0x800000ffd1d1e221 */ /* 0x000fe20000010100 */
[----:B------:R-:W-:Y:S01]  /*57d0*/  ISETP.LE.U32.AND P3, PT, R5, UR9, PT ;  /* 0x0000000905007c0c */ /* 0x000fe2000bf63070 */
[----:B------:R-:W-:Y:S01]  /*57e0*/  @!P4 FADD.FTZ R213, -R213, -RZ ;  /* 0x800000ffd5d5c221 */ /* 0x000fe20000010100 */
[----:B------:R-:W-:Y:S03]  /*57f0*/  ISETP.LE.U32.AND P6, PT, R0, UR9, PT ;  /* 0x0000000900007c0c */ /* 0x000fe6000bfc3070 */
[----:B------:R-:W-:Y:S01]  /*5800*/  MUFU.EX2 R175, R38 ;  /* 0x0000002600af7308 */ /* 0x000fe20000000800 */
[----:B------:R-:W-:Y:S02]  /*5810*/  SHF.R.U32.HI R0, RZ, 0x8, R6 ;  /* 0x00000008ff007819 */ /* 0x000fe40000011606 */
[----:B------:R-:W-:Y:S02]  /*5820*/  LOP3.LUT R4, R9, 0xff, RZ, 0xc0, !PT ;  /* 0x000000ff09047812 */ /* 0x000fe400078ec0ff */
[----:B------:R-:W-:Y:S01]  /*5830*/  LOP3.LUT R0, R0, 0xffff, RZ, 0xc0, !PT ;  /* 0x0000ffff00007812 */ /* 0x000fe200078ec0ff */
[----:B------:R-:W-:Y:S01]  /*5840*/  @!P1 FADD.FTZ R214, -R214, -RZ ;  /* 0x800000ffd6d69221 */ /* 0x000fe20000010100 */
[----:B------:R-:W-:Y:S03]  /*5850*/  ISETP.LE.U32.AND P4, PT, R7, UR9, PT ;  /* 0x0000000907007c0c */ /* 0x000fe6000bf83070 */
[----:B------:R-:W-:Y:S01]  /*5860*/  MUFU.EX2 R172, R39 ;  /* 0x0000002700ac7308 */ /* 0x000fe20000000800 */
[----:B------:R-:W-:Y:S01]  /*5870*/  ISETP.LE.U32.AND P1, PT, R0, UR9, PT ;  /* 0x0000000900007c0c */ /* 0x000fe2000bf23070 */
[----:B------:R-:W-:Y:S01]  /*5880*/  @!P3 FADD.FTZ R218, -R218, -RZ ;  /* 0x800000ffdadab221 */ /* 0x000fe20000010100 */
[----:B------:R-:W-:Y:S01]  /*5890*/  SHF.R.U32.HI R0, RZ, 0x8, R21 ;  /* 0x00000008ff007819 */ /* 0x000fe20000011615 */
[----:B------:R-:W-:Y:S01]  /*58a0*/  @!P6 FADD.FTZ R217, -R217, -RZ ;  /* 0x800000ffd9d9e221 */ /* 0x000fe20000010100 */
[----:B------:R-:W-:Y:S02]  /*58b0*/  ISETP.LE.U32.AND P3, PT, R4, UR9, PT ;  /* 0x0000000904007c0c */ /* 0x000fe4000bf63070 */
[----:B------:R-:W-:Y:S03]  /*58c0*/  LOP3.LUT R4, R101, 0xff, RZ, 0xc0, !PT ;  /* 0x000000ff65047812 */ /* 0x000fe600078ec0ff */
[----:B------:R-:W-:Y:S01]  /*58d0*/  MUFU.EX2 R184, R41 ;  /* 0x0000002900b87308 */ /* 0x000fe20000000800 */
[----:B------:R-:W-:Y:S02]  /*58e0*/  LOP3.LUT R0, R0, 0xffff, RZ, 0xc0, !PT ;  /* 0x0000ffff00007812 */ /* 0x000fe400078ec0ff */
[----:B------:R-:W-:Y:S01]  /*58f0*/  ISETP.LE.U32.AND P6, PT, R8, UR9, PT ;  /* 0x0000000908007c0c */ /* 0x000fe2000bfc3070 */
[----:B----4-:R-:W-:Y:S01]  /*5900*/  @!P4 FADD.FTZ R212, -R212, -RZ ;  /* 0x800000ffd4d4c221 */ /* 0x010fe20000010100 */
[----:B------:R-:W-:Y:S01]  /*5910*/  ISETP.LE.U32.AND P2, PT, R15, UR9, PT ;  /* 0x000000090f007c0c */ /* 0x000fe2000bf43070 */
[----:B------:R-:W-:Y:S01]  /*5920*/  @!P1 FADD.FTZ R211, -R211, -RZ ;  /* 0x800000ffd3d39221 */ /* 0x000fe20000010100 */
[----:B------:R-:W-:Y:S01]  /*5930*/  ISETP.LE.U32.AND P1, PT, R4, UR9, PT ;  /* 0x0000000904007c0c */ /* 0x000fe2000bf23070 */
[----:B------:R-:W-:Y:S01]  /*5940*/  IMAD.WIDE.U32 R4, R113, -0x326172a9, RZ ;  /* 0xcd9e8d5771047825 */ /* 0x000fe200078e00ff */
[----:B------:R-:W-:Y:S01]  /*5950*/  ISETP.LE.U32.AND P5, PT, R14, UR9, PT ;  /* 0x000000090e007c0c */ /* 0x000fe2000bfa3070 */
[----:B------:R-:W-:Y:S01]  /*5960*/  MUFU.EX2 R195, R42 ;  /* 0x0000002a00c37308 */ /* 0x000fe20000000800 */
[----:B------:R-:W-:Y:S01]  /*5970*/  ISETP.LE.U32.AND P4, PT, R20, UR9, PT ;  /* 0x0000000914007c0c */ /* 0x000fe2000bf83070 */
[----:B------:R-:W-:Y:S01]  /*5980*/  @!P3 FADD.FTZ R216, -R216, -RZ ;  /* 0x800000ffd8d8b221 */ /* 0x000fe20000010100 */
[----:B------:R-:W-:Y:S02]  /*5990*/  LOP3.LUT R14, R4, 0xff, RZ, 0xc0, !PT ;  /* 0x000000ff040e7812 */ /* 0x000fe400078ec0ff */
[----:B------:R-:W-:Y:S01]  /*59a0*/  ISETP.LE.U32.AND P3, PT, R0, UR9, PT ;  /* 0x0000000900007c0c */ /* 0x000fe2000bf63070 */
[----:B------:R-:W-:Y:S01]  /*59b0*/  @!P6 FADD.FTZ R215, -R215, -RZ ;  /* 0x800000ffd7d7e221 */ /* 0x000fe20000010100 */
[----:B------:R-:W-:Y:S01]  /*59c0*/  SHF.R.U32.HI R20, RZ, 0x18, R4 ;  /* 0x00000018ff147819 */ /* 0x000fe20000011604 */
[----:B------:R-:W-:Y:S01]  /*59d0*/  @!P2 FADD.FTZ R198, -R198, -RZ ;  /* 0x800000ffc6c6a221 */ /* 0x000fe20000010100 */
[----:B------:R-:W-:Y:S01]  /*59e0*/  LOP3.LUT R0, R11, 0xffff, RZ, 0xc0, !PT ;  /* 0x0000ffff0b007812 */ /* 0x000fe200078ec0ff */
[----:B------:R-:W-:Y:S01]  /*59f0*/  @!P1 FADD.FTZ R201, -R201, -RZ ;  /* 0x800000ffc9c99221 */ /* 0x000fe20000010100 */
[----:B------:R-:W-:Y:S01]  /*5a00*/  ISETP.LE.U32.AND P6, PT, R16, UR9, PT ;  /* 0x0000000910007c0c */ /* 0x000fe2000bfc3070 */
[----:B------:R-:W-:Y:S01]  /*5a10*/  @!P5 FADD.FTZ R197, -R197, -RZ ;  /* 0x800000ffc5c5d221 */ /* 0x000fe20000010100 */
[----:B------:R-:W-:Y:S01]  /*5a20*/  SHF.R.U32.HI R0, RZ, 0x8, R0 ;  /* 0x00000008ff007819 */ /* 0x000fe20000011600 */
[----:B------:R-:W-:Y:S01]  /*5a30*/  @!P4 FADD.FTZ R205, -R205, -RZ ;  /* 0x800000ffcdcdc221 */ /* 0x000fe20000010100 */
[----:B------:R-:W-:Y:S01]  /*5a40*/  LOP3.LUT R15, R4, 0xffff, RZ, 0xc0, !PT ;  /* 0x0000ffff040f7812 */ /* 0x000fe200078ec0ff */
[----:B------:R-:W-:Y:S01]  /*5a50*/  MUFU.EX2 R185, R40 ;  /* 0x0000002800b97308 */ /* 0x000fe20000000800 */
[----:B------:R-:W-:Y:S01]  /*5a60*/  LOP3.LUT R0, R0, 0xffff, RZ, 0xc0, !PT ;  /* 0x0000ffff00007812 */ /* 0x000fe200078ec0ff */
[----:B------:R-:W-:Y:S01]  /*5a70*/  @!P3 FADD.FTZ R188, -R188, -RZ ;  /* 0x800000ffbcbcb221 */ /* 0x000fe20000010100 */
[----:B------:R-:W-:Y:S02]  /*5a80*/  SHF.R.U32.HI R16, RZ, 0x10, R4 ;  /* 0x00000010ff107819 */ /* 0x000fe40000011604 */
[----:B------:R-:W-:Y:S02]  /*5a90*/  ISETP.LE.U32.AND P1, PT, R0, UR9, PT ;  /* 0x0000000900007c0c */ /* 0x000fe4000bf23070 */
[----:B------:R-:W-:Y:S01]  /*5aa0*/  LOP3.LUT R4, R13, 0xff, RZ, 0xc0, !PT ;  /* 0x000000ff0d047812 */ /* 0x000fe200078ec0ff */
[----:B------:R-:W-:Y:S01]  /*5ab0*/  @!P6 FADD.FTZ R178, -R178, -RZ ;  /* 0x800000ffb2b2e221 */ /* 0x000fe20000010100 */
[----:B------:R-:W-:Y:S01]  /*5ac0*/  SHF.R.U32.HI R0, RZ, 0x10, R11 ;  /* 0x00000010ff007819 */ /* 0x000fe2000001160b */
[----:B------:R-:W-:Y:S01]  /*5ad0*/  MUFU.EX2 R194, R43 ;  /* 0x0000002b00c27308 */ /* 0x000fe20000000800 */
[----:B------:R-:W-:Y:S02]  /*5ae0*/  LOP3.LUT R6, R11, 0xff, RZ, 0xc0, !PT ;  /* 0x000000ff0b067812 */ /* 0x000fe400078ec0ff */
[----:B------:R-:W-:Y:S02]  /*5af0*/  LOP3.LUT R0, R0, 0xff, RZ, 0xc0, !PT ;  /* 0x000000ff00007812 */ /* 0x000fe400078ec0ff */
[----:B------:R-:W-:Y:S01]  /*5b00*/  ISETP.LE.U32.AND P3, PT, R6, UR9, PT ;  /* 0x0000000906007c0c */ /* 0x000fe2000bf63070 */
[----:B------:R-:W-:Y:S01]  /*5b10*/  IMAD.WIDE.U32 R6, R191, -0x2daee0ad, RZ ;  /* 0xd2511f53bf067825 */ /* 0x000fe200078e00ff */
[----:B------:R-:W-:Y:S03]  /*5b20*/  ISETP.LE.U32.AND P2, PT, R0, UR9, PT ;  /* 0x0000000900007c0c */ /* 0x000fe6000bf43070 */
[----:B------:R-:W-:Y:S01]  /*5b30*/  MUFU.EX2 R192, R46 ;  /* 0x0000002e00c07308 */ /* 0x000fe20000000800 */
[----:B------:R-:W-:Y:S01]  /*5b40*/  LOP3.LUT R0, R13, 0xffff, RZ, 0xc0, !PT ;  /* 0x0000ffff0d007812 */ /* 0x000fe200078ec0ff */
[----:B------:R-:W-:Y:S01]  /*5b50*/  @!P1 FADD.FTZ R186, -R186, -RZ ;  /* 0x800000ffbaba9221 */ /* 0x000fe20000010100 */
[----:B------:R-:W-:Y:S02]  /*5b60*/  ISETP.LE.U32.AND P1, PT, R4, UR9, PT ;  /* 0x0000000904007c0c */ /* 0x000fe4000bf23070 */
[----:B------:R-:W-:Y:S02]  /*5b70*/  LOP3.LUT R12, R6, 0xff, RZ, 0xc0, !PT ;  /* 0x000000ff060c7812 */ /* 0x000fe400078ec0ff */
[--C-:B------:R-:W-:Y:S03]  /*5b80*/  SHF.R.U32.HI R4, RZ, 0x10, R13.reuse ;  /* 0x00000010ff047819 */ /* 0x100fe6000001160d */
[----:B------:R-:W-:Y:S01]  /*5b90*/  MUFU.EX2 R191, R47 ;  /* 0x0000002f00bf7308 */ /* 0x000fe20000000800 */
[----:B------:R-:W-:Y:S01]  /*5ba0*/  SHF.R.U32.HI R13, RZ, 0x18, R13 ;  /* 0x00000018ff0d7819 */ /* 0x000fe2000001160d */
[----:B------:R-:W-:Y:S01]  /*5bb0*/  @!P3 FADD.FTZ R187, -R187, -RZ ;  /* 0x800000ffbbbbb221 */ /* 0x000fe20000010100 */
[----:B------:R-:W-:Y:S01]  /*5bc0*/  SHF.R.U32.HI R11, RZ, 0x18, R11 ;  /* 0x00000018ff0b7819 */ /* 0x000fe2000001160b */
[----:B------:R-:W-:Y:S01]  /*5bd0*/  @!P2 FADD.FTZ R193, -R193, -RZ ;  /* 0x800000ffc1c1a221 */ /* 0x000fe20000010100 */
[----:B------:R-:W-:Y:S02]  /*5be0*/  SHF.R.U32.HI R21, RZ, 0x10, R6 ;  /* 0x00000010ff157819 */ /* 0x000fe40000011606 */
[----:B------:R-:W-:Y:S01]  /*5bf0*/  ISETP.LE.U32.AND P3, PT, R11, UR9, PT ;  /* 0x000000090b007c0c */ /* 0x000fe2000bf63070 */
[----:B------:R-:W-:Y:S01]  /*5c00*/  @!P1 FADD.FTZ R199, -R199, -RZ ;  /* 0x800000ffc7c79221 */ /* 0x000fe20000010100 */
[----:B------:R-:W-:Y:S01]  /*5c10*/  SHF.R.U32.HI R11, RZ, 0x8, R114 ;  /* 0x00000008ff0b7819 */ /* 0x000fe20000011672 */
[----:B------:R-:W-:Y:S01]  /*5c20*/  MUFU.EX2 R169, R48 ;  /* 0x0000003000a97308 */ /* 0x000fe20000000800 */
[----:B------:R-:W-:Y:S02]  /*5c30*/  ISETP.LE.U32.AND P1, PT, R13, UR9, PT ;  /* 0x000000090d007c0c */ /* 0x000fe4000bf23070 */
[----:B------:R-:W-:Y:S02]  /*5c40*/  SHF.R.U32.HI R13, RZ, 0x18, R6 ;  /* 0x00000018ff0d7819 */ /* 0x000fe40000011606 */
[----:B------:R-:W-:Y:S02]  /*5c50*/  SHF.R.U32.HI R0, RZ, 0x8, R0 ;  /* 0x00000008ff007819 */ /* 0x000fe40000011600 */
[----:B------:R-:W-:Y:S03]  /*5c60*/  LOP3.LUT R11, R11, 0xffff, RZ, 0xc0, !PT ;  /* 0x0000ffff0b0b7812 */ /* 0x000fe600078ec0ff */
[----:B------:R-:W1:Y:S01]  /*5c70*/  MUFU.EX2 R208, R26 ;  /* 0x0000001a00d07308 */ /* 0x000e620000000800 */
[----:B------:R-:W-:Y:S01]  /*5c80*/  LOP3.LUT R0, R0, 0xffff, RZ, 0xc0, !PT ;  /* 0x0000ffff00007812 */ /* 0x000fe200078ec0ff */
[----:B------:R-:W-:Y:S01]  /*5c90*/  @!P3 FADD.FTZ R190, -R190, -RZ ;  /* 0x800000ffbebeb221 */ /* 0x000fe20000010100 */
[----:B------:R-:W-:Y:S02]  /*5ca0*/  ISETP.LE.U32.AND P0, PT, R17, UR9, PT ;  /* 0x0000000911007c0c */ /* 0x000fe4000bf03070 */
[----:B------:R-:W-:Y:S01]  /*5cb0*/  ISETP.LE.U32.AND P2, PT, R0, UR9, PT ;  /* 0x0000000900007c0c */ /* 0x000fe2000bf43070 */
[----:B------:R-:W-:Y:S01]  /*5cc0*/  @!P1 FADD.FTZ R207, -R207, -RZ ;  /* 0x800000ffcfcf9221 */ /* 0x000fe20000010100 */
[----:B------:R-:W-:Y:S03]  /*5cd0*/  ISETP.LE.U32.AND P1, PT, R11, UR9, PT ;  /* 0x000000090b007c0c */ /* 0x000fe6000bf23070 */
[----:B------:R-:W-:Y:S01]  /*5ce0*/  MUFU.EX2 R168, R49 ;  /* 0x0000003100a87308 */ /* 0x000fe20000000800 */
[----:B------:R-:W-:Y:S02]  /*5cf0*/  LOP3.LUT R11, R115, 0xff, RZ, 0xc0, !PT ;  /* 0x000000ff730b7812 */ /* 0x000fe400078ec0ff */
[----:B------:R-:W-:Y:S02]  /*5d00*/  LOP3.LUT R9, R5, UR6, R100, 0x96, !PT ;  /* 0x0000000605097c12 */ /* 0x000fe4000f8e9664 */
[----:B------:R-:W-:Y:S02]  /*5d10*/  ISETP.LE.U32.AND P5, PT, R11, UR9, PT ;  /* 0x000000090b007c0c */ /* 0x000fe4000bfa3070 */
[----:B------:R-:W-:Y:S01]  /*5d20*/  LOP3.LUT R0, R4, 0xff, RZ, 0xc0, !PT ;  /* 0x000000ff04007812 */ /* 0x000fe200078ec0ff */
[----:B------:R-:W-:Y:S01]  /*5d30*/  IMAD.WIDE.U32 R4, R166, -0x2daee0ad, RZ ;  /* 0xd2511f53a6047825 */ /* 0x000fe200078e00ff */
[----:B------:R-:W-:Y:S01]  /*5d40*/  LOP3.LUT R17, R6, 0xffff, RZ, 0xc0, !PT ;  /* 0x0000ffff06117812 */ /* 0x000fe200078ec0ff */
[----:B------:R-:W-:Y:S01]  /*5d50*/  MUFU.EX2 R167, R50 ;  /* 0x0000003200a77308 */ /* 0x000fe20000000800 */
[----:B------:R-:W-:Y:S01]  /*5d60*/  SHF.R.U32.HI R6, RZ, 0x8, R23 ;  /* 0x00000008ff067819 */ /* 0x000fe20000011617 */
[----:B------:R-:W-:Y:S01]  /*5d70*/  @!P0 FADD.FTZ R189, -R189, -RZ ;  /* 0x800000ffbdbd8221 */ /* 0x000fe20000010100 */
[----:B------:R-:W-:Y:S01]  /*5d80*/  ISETP.LE.U32.AND P0, PT, R19, UR9, PT ;  /* 0x0000000913007c0c */ /* 0x000fe2000bf03070 */
[----:B------:R-:W-:Y:S01]  /*5d90*/  @!P2 FADD.FTZ R200, -R200, -RZ ;  /* 0x800000ffc8c8a221 */ /* 0x000fe20000010100 */
[----:B------:R-:W-:Y:S01]  /*5da0*/  ISETP.LE.U32.AND P3, PT, R0, UR9, PT ;  /* 0x0000000900007c0c */ /* 0x000fe2000bf63070 */
[----:B------:R-:W-:Y:S01]  /*5db0*/  @!P1 FADD.FTZ R196, -R196, -RZ ;  /* 0x800000ffc4c49221 */ /* 0x000fe20000010100 */
[----:B------:R-:W-:Y:S01]  /*5dc0*/  LOP3.LUT R8, R7, UR5, R110, 0x96, !PT ;  /* 0x0000000507087c12 */ /* 0x000fe2000f8e966e */
[----:B------:R-:W-:Y:S01]  /*5dd0*/  @!P5 FADD.FTZ R206, -R206, -RZ ;  /* 0x800000ffceced221 */ /* 0x000fe20000010100 */
[----:B------:R-:W-:Y:S01]  /*5de0*/  ISETP.LE.U32.AND P2, PT, R18, UR9, PT ;  /* 0x0000000912007c0c */ /* 0x000fe2000bf43070 */
[----:B------:R-:W-:Y:S01]  /*5df0*/  MUFU.EX2 R110, R64 ;  /* 0x00000040006e7308 */ /* 0x000fe20000000800 */
[----:B------:R-:W-:Y:S02]  /*5e00*/  LOP3.LUT R0, R5, UR5, R112, 0x96, !PT ;  /* 0x0000000505007c12 */ /* 0x000fe4000f8e9670 */
[----:B------:R-:W-:Y:S02]  /*5e10*/  LOP3.LUT R19, R4, 0xffff, RZ, 0xc0, !PT ;  /* 0x0000ffff04137812 */ /* 0x000fe400078ec0ff */
[----:B------:R-:W-:Y:S01]  /*5e20*/  LOP3.LUT R5, R6, 0xffff, RZ, 0xc0, !PT ;  /* 0x0000ffff06057812 */ /* 0x000fe200078ec0ff */
[----:B------:R-:W-:Y:S01]  /*5e30*/  @!P0 FADD.FTZ R179, -R179, -RZ ;  /* 0x800000ffb3b38221 */ /* 0x000fe20000010100 */
[----:B------:R-:W-:Y:S01]  /*5e40*/  LOP3.LUT R11, R4, 0xff, RZ, 0xc0, !PT ;  /* 0x000000ff040b7812 */ /* 0x000fe200078ec0ff */
[----:B-1----:R-:W-:Y:S01]  /*5e50*/  @!P3 FADD.FTZ R208, -R208, -RZ ;  /* 0x800000ffd0d0b221 */ /* 0x002fe20000010100 */
[--C-:B------:R-:W-:Y:S01]  /*5e60*/  SHF.R.U32.HI R6, RZ, 0x10, R9.reuse ;  /* 0x00000010ff067819 */ /* 0x100fe20000011609 */
[----:B------:R-:W1:Y:S01]  /*5e70*/  MUFU.EX2 R166, R51 ;  /* 0x0000003300a67308 */ /* 0x000e620000000800 */
[--C-:B------:R-:W-:Y:S01]  /*5e80*/  SHF.R.U32.HI R18, RZ, 0x18, R4.reuse ;  /* 0x00000018ff127819 */ /* 0x100fe20000011604 */
[----:B------:R-:W-:Y:S01]  /*5e90*/  @!P2 FADD.FTZ R169, -R169, -RZ ;  /* 0x800000ffa9a9a221 */ /* 0x000fe20000010100 */
[----:B------:R-:W-:Y:S02]  /*5ea0*/  ISETP.LE.U32.AND P3, PT, R22, UR9, PT ;  /* 0x0000000916007c0c */ /* 0x000fe4000bf63070 */
[----:B------:R-:W-:Y:S02]  /*5eb0*/  SHF.R.U32.HI R7, RZ, 0x10, R4 ;  /* 0x00000010ff077819 */ /* 0x000fe40000011604 */
[----:B------:R-:W-:Y:S03]  /*5ec0*/  LOP3.LUT R4, R102, 0xff, RZ, 0xc0, !PT ;  /* 0x000000ff66047812 */ /* 0x000fe600078ec0ff */
[----:B------:R-:W-:Y:S01]  /*5ed0*/  MUFU.EX2 R115, R52 ;  /* 0x0000003400737308 */ /* 0x000fe20000000800 */
[----:B------:R-:W-:Y:S02]  /*5ee0*/  ISETP.LE.U32.AND P1, PT, R5, UR9, PT ;  /* 0x0000000905007c0c */ /* 0x000fe4000bf23070 */
[----:B------:R-:W-:Y:S02]  /*5ef0*/  LOP3.LUT R5, R10, 0xff, RZ, 0xc0, !PT ;  /* 0x000000ff0a057812 */ /* 0x000fe400078ec0ff */
[----:B------:R-:W-:Y:S02]  /*5f00*/  ISETP.LE.U32.AND P5, PT, R4, UR9, PT ;  /* 0x0000000904007c0c */ /* 0x000fe4000bfa3070 */
[----:B------:R-:W-:Y:S03]  /*5f10*/  LOP3.LUT R4, R10, 0xffff, RZ, 0xc0, !PT ;  /* 0x0000ffff0a047812 */ /* 0x000fe600078ec0ff */
[----:B------:R-:W-:Y:S01]  /*5f20*/  MUFU.EX2 R114, R53 ;  /* 0x0000003500727308 */ /* 0x000fe20000000800 */
[----:B------:R-:W-:Y:S01]  /*5f30*/  ISETP.LE.U32.AND P4, PT, R5, UR9, PT ;  /* 0x0000000905007c0c */ /* 0x000fe2000bf83070 */
[----:B-1----:R-:W-:Y:S01]  /*5f40*/  @!P3 FADD.FTZ R166, -R166, -RZ ;  /* 0x800000ffa6a6b221 */ /* 0x002fe20000010100 */
[----:B------:R-:W-:Y:S02]  /*5f50*/  SHF.R.U32.HI R5, RZ, 0x18, R10 ;  /* 0x00000018ff057819 */ /* 0x000fe4000001160a */
[----:B------:R-:W-:Y:S02]  /*5f60*/  SHF.R.U32.HI R4, RZ, 0x8, R4 ;  /* 0x00000008ff047819 */ /* 0x000fe40000011604 */
[----:B------:R-:W-:Y:S03]  /*5f70*/  ISETP.LE.U32.AND P6, PT, R5, UR9, PT ;  /* 0x0000000905007c0c */ /* 0x000fe6000bfc3070 */
[----:B------:R-:W-:Y:S01]  /*5f80*/  MUFU.EX2 R112, R55 ;  /* 0x0000003700707308 */ /* 0x000fe20000000800 */
[----:B------:R-:W-:Y:S01]  /*5f90*/  SHF.R.U32.HI R5, RZ, 0x10, R10 ;  /* 0x00000010ff057819 */ /* 0x000fe2000001160a */
[----:B------:R-:W-:Y:S01]  /*5fa0*/  @!P5 FADD.FTZ R180, -R180, -RZ ;  /* 0x800000ffb4b4d221 */ /* 0x000fe20000010100 */
[----:B------:R-:W-:Y:S02]  /*5fb0*/  LOP3.LUT R4, R4, 0xffff, RZ, 0xc0, !PT ;  /* 0x0000ffff04047812 */ /* 0x000fe400078ec0ff */
[----:B------:R-:W-:Y:S01]  /*5fc0*/  LOP3.LUT R5, R5, 0xff, RZ, 0xc0, !PT ;  /* 0x000000ff05057812 */ /* 0x000fe200078ec0ff */
[----:B------:R-:W-:Y:S01]  /*5fd0*/  @!P4 FADD.FTZ R174, -R174, -RZ ;  /* 0x800000ffaeaec221 */ /* 0x000fe20000010100 */
[----:B------:R-:W-:Y:S03]  /*5fe0*/  ISETP.LE.U32.AND P5, PT, R4, UR9, PT ;  /* 0x0000000904007c0c */ /* 0x000fe6000bfa3070 */
[----:B------:R-:W-:Y:S01]  /*5ff0*/  MUFU.EX2 R111, R57 ;  /* 0x00000039006f7308 */ /* 0x000fe20000000800 */
[----:B------:R-:W-:Y:S02]  /*6000*/  LOP3.LUT R4, R9, 0xffff, RZ, 0xc0, !PT ;  /* 0x0000ffff09047812 */ /* 0x000fe400078ec0ff */
[----:B------:R-:W-:Y:S01]  /*6010*/  ISETP.LE.U32.AND P0, PT, R5, UR9, PT ;  /* 0x0000000905007c0c */ /* 0x000fe2000bf03070 */
[----:B------:R-:W-:Y:S01]  /*6020*/  @!P6 FADD.FTZ R172, -R172, -RZ ;  /* 0x800000ffacace221 */ /* 0x000fe20000010100 */
[----:B------:R-:W-:Y:S02]  /*6030*/  LOP3.LUT R5, R9, 0xff, RZ, 0xc0, !PT ;  /* 0x000000ff09057812 */ /* 0x000fe400078ec0ff */
[----:B------:R-:W-:Y:S03]  /*6040*/  SHF.R.U32.HI R4, RZ, 0x8, R4 ;  /* 0x00000008ff047819 */ /* 0x000fe60000011604 */
[----:B------:R-:W1:Y:S01]  /*6050*/  MUFU.EX2 R177, R33 ;  /* 0x0000002100b17308 */ /* 0x000e620000000800 */
[----:B------:R-:W-:Y:S02]  /*6060*/  SHF.R.U32.HI R9, RZ, 0x18, R9 ;  /* 0x00000018ff097819 */ /* 0x000fe40000011609 */
[----:B------:R-:W-:Y:S01]  /*6070*/  ISETP.LE.U32.AND P4, PT, R5, UR9, PT ;  /* 0x0000000905007c0c */ /* 0x000fe2000bf83070 */
[----:B------:R-:W-:Y:S01]  /*6080*/  @!P5 FADD.FTZ R173, -R173, -RZ ;  /* 0x800000ffadadd221 */ /* 0x000fe20000010100 */
[----:B------:R-:W-:Y:S02]  /*6090*/  LOP3.LUT R5, R4, 0xffff, RZ, 0xc0, !PT ;  /* 0x0000ffff04057812 */ /* 0x000fe400078ec0ff */
[----:B------:R-:W-:Y:S01]  /*60a0*/  LOP3.LUT R4, R6, 0xff, RZ, 0xc0, !PT ;  /* 0x000000ff06047812 */ /* 0x000fe200078ec0ff */
[----:B------:R-:W-:Y:S01]  /*60b0*/  @!P0 FADD.FTZ R175, -R175, -RZ ;  /* 0x800000ffafaf8221 */ /* 0x000fe20000010100 */
[----:B------:R-:W-:Y:S01]  /*60c0*/  ISETP.LE.U32.AND P6, PT, R9, UR9, PT ;  /* 0x0000000909007c0c */ /* 0x000fe2000bfc3070 */
[----:B------:R-:W-:Y:S01]  /*60d0*/  MUFU.EX2 R181, R58 ;  /* 0x0000003a00b57308 */ /* 0x000fe20000000800 */
[----:B------:R-:W-:Y:S02]  /*60e0*/  ISETP.LE.U32.AND P5, PT, R5, UR9, PT ;  /* 0x0000000905007c0c */ /* 0x000fe4000bfa3070 */
[----:B------:R-:W-:Y:S02]  /*60f0*/  LOP3.LUT R5, R24, 0xff, RZ, 0xc0, !PT ;  /* 0x000000ff18057812 */ /* 0x000fe400078ec0ff */
[----:B------:R-:W-:Y:S01]  /*6100*/  ISETP.LE.U32.AND P0, PT, R4, UR9, PT ;  /* 0x0000000904007c0c */ /* 0x000fe2000bf03070 */
[----:B------:R-:W-:Y:S01]  /*6110*/  @!P4 FADD.FTZ R185, -R185, -RZ ;  /* 0x800000ffb9b9c221 */ /* 0x000fe20000010100 */
[----:B------:R-:W-:Y:S01]  /*6120*/  SHF.R.U32.HI R4, RZ, 0x8, R15 ;  /* 0x00000008ff047819 */ /* 0x000fe2000001160f */
[----:B-1----:R-:W-:Y:S01]  /*6130*/  @!P1 FADD.FTZ R177, -R177, -RZ ;  /* 0x800000ffb1b19221 */ /* 0x002fe20000010100 */
[----:B------:R-:W-:Y:S01]  /*6140*/  ISETP.LE.U32.AND P4, PT, R20, UR9, PT ;  /* 0x0000000914007c0c */ /* 0x000fe2000bf83070 */
[----:B------:R-:W1:Y:S01]  /*6150*/  MUFU.EX2 R182, R44 ;  /* 0x0000002c00b67308 */ /* 0x000e620000000800 */
[----:B------:R-:W-:Y:S01]  /*6160*/  LOP3.LUT R4, R4, 0xffff, RZ, 0xc0, !PT ;  /* 0x0000ffff04047812 */ /* 0x000fe200078ec0ff */
[----:B------:R-:W-:Y:S01]  /*6170*/  @!P6 FADD.FTZ R194, -R194, -RZ ;  /* 0x800000ffc2c2e221 */ /* 0x000fe20000010100 */
[----:B------:R-:W-:Y:S01]  /*6180*/  ISETP.LE.U32.AND P1, PT, R14, UR9, PT ;  /* 0x000000090e007c0c */ /* 0x000fe2000bf23070 */
[----:B------:R-:W-:Y:S01]  /*6190*/  @!P5 FADD.FTZ R184, -R184, -RZ ;  /* 0x800000ffb8b8d221 */ /* 0x000fe20000010100 */
[----:B------:R-:W-:Y:S02]  /*61a0*/  ISETP.LE.U32.AND P5, PT, R4, UR9, PT ;  /* 0x0000000904007c0c */ /* 0x000fe4000bfa3070 */
[----:B------:R-:W-:Y:S01]  /*61b0*/  LOP3.LUT R4, R16, 0xff, RZ, 0xc0, !PT ;  /* 0x000000ff10047812 */ /* 0x000fe200078ec0ff */
[----:B------:R-:W-:Y:S01]  /*61c0*/  @!P0 FADD.FTZ R195, -R195, -RZ ;  /* 0x800000ffc3c38221 */ /* 0x000fe20000010100 */
[----:B------:R-:W-:Y:S01]  /*61d0*/  ISETP.LE.U32.AND P6, PT, R5, UR9, PT ;  /* 0x0000000905007c0c */ /* 0x000fe2000bfc3070 */
[----:B------:R-:W2:Y:S01]  /*61e0*/  MUFU.EX2 R183, R45 ;  /* 0x0000002d00b77308 */ /* 0x000ea20000000800 */
[----:B------:R-:W-:Y:S01]  /*61f0*/  ISETP.LE.U32.AND P0, PT, R4, UR9, PT ;  /* 0x0000000904007c0c */ /* 0x000fe2000bf03070 */
[----:B------:R-:W-:Y:S01]  /*6200*/  @!P4 FADD.FTZ R191, -R191, -RZ ;  /* 0x800000ffbfbfc221 */ /* 0x000fe20000010100 */
[----:B------:R-:W-:Y:S04]  /*6210*/  SHF.R.U32.HI R4, RZ, 0x8, R103 ;  /* 0x00000008ff047819 */ /* 0x000fe80000011667 */
[----:B------:R-:W-:Y:S01]  /*6220*/  LOP3.LUT R5, R4, 0xffff, RZ, 0xc0, !PT ;  /* 0x0000ffff04057812 */ /* 0x000fe200078ec0ff */
[----:B-1----:R-:W-:Y:S01]  /*6230*/  @!P1 FADD.FTZ R182, -R182, -RZ ;  /* 0x800000ffb6b69221 */ /* 0x002fe20000010100 */
[----:B------:R-:W-:Y:S01]  /*6240*/  LOP3.LUT R4, R8, 0xff, RZ, 0xc0, !PT ;  /* 0x000000ff08047812 */ /* 0x000fe200078ec0ff */
[----:B------:R-:W-:Y:S01]  /*6250*/  MUFU.EX2 R113, R54 ;  /* 0x0000003600717308 */ /* 0x000fe20000000800 */
[----:B------:R-:W-:Y:S01]  /*6260*/  ISETP.LE.U32.AND P1, PT, R12, UR9, PT ;  /* 0x000000090c007c0c */ /* 0x000fe2000bf23070 */
[----:B------:R-:W-:Y:S01]  /*6270*/  @!P6 FADD.FTZ R167, -R167, -RZ ;  /* 0x800000ffa7a7e221 */ /* 0x000fe20000010100 */
[----:B------:R-:W-:Y:S01]  /*6280*/  ISETP.LE.U32.AND P4, PT, R4, UR9, PT ;  /* 0x0000000904007c0c */ /* 0x000fe2000bf83070 */
[----:B------:R-:W-:Y:S01]  /*6290*/  @!P0 FADD.FTZ R192, -R192, -RZ ;  /* 0x800000ffc0c08221 */ /* 0x000fe20000010100 */
[----:B------:R-:W-:Y:S02]  /*62a0*/  ISETP.LE.U32.AND P0, PT, R5, UR9, PT ;  /* 0x0000000905007c0c */ /* 0x000fe4000bf03070 */
[--C-:B------:R-:W-:Y:S01]  /*62b0*/  SHF.R.U32.HI R4, RZ, 0x18, R8.reuse ;  /* 0x00000018ff047819 */ /* 0x100fe20000011608 */
[----:B--2---:R-:W-:Y:S01]  /*62c0*/  @!P5 FADD.FTZ R183, -R183, -RZ ;  /* 0x800000ffb7b7d221 */ /* 0x004fe20000010100 */
[----:B------:R-:W-:Y:S01]  /*62d0*/  LOP3.LUT R5, R8, 0xffff, RZ, 0xc0, !PT ;  /* 0x0000ffff08057812 */ /* 0x000fe200078ec0ff */
[----:B------:R-:W1:Y:S01]  /*62e0*/  MUFU.EX2 R170, R56 ;  /* 0x0000003800aa7308 */ /* 0x000e620000000800 */
[----:B------:R-:W-:Y:S02]  /*62f0*/  ISETP.LE.U32.AND P2, PT, R4, UR9, PT ;  /* 0x0000000904007c0c */ /* 0x000fe4000bf43070 */
[----:B------:R-:W-:Y:S01]  /*6300*/  LOP3.LUT R4, R0, 0xff, RZ, 0xc0, !PT ;  /* 0x000000ff00047812 */ /* 0x000fe200078ec0ff */
[----:B------:R-:W-:Y:S01]  /*6310*/  @!P1 FADD.FTZ R110, -R110, -RZ ;  /* 0x800000ff6e6e9221 */ /* 0x000fe20000010100 */
[----:B------:R-:W-:Y:S01]  /*6320*/  SHF.R.U32.HI R6, RZ, 0x8, R5 ;  /* 0x00000008ff067819 */ /* 0x000fe20000011605 */
[----:B------:R-:W-:Y:S01]  /*6330*/  @!P4 FADD.FTZ R115, -R115, -RZ ;  /* 0x800000ff7373c221 */ /* 0x000fe20000010100 */
[----:B------:R-:W-:Y:S01]  /*6340*/  SHF.R.U32.HI R5, RZ, 0x10, R8 ;  /* 0x00000010ff057819 */ /* 0x000fe20000011608 */
[----:B------:R-:W-:Y:S01]  /*6350*/  @!P0 FADD.FTZ R168, -R168, -RZ ;  /* 0x800000ffa8a88221 */ /* 0x000fe20000010100 */
[----:B------:R-:W-:Y:S01]  /*6360*/  ISETP.LE.U32.AND P0, PT, R4, UR9, PT ;  /* 0x0000000904007c0c */ /* 0x000fe2000bf03070 */
[----:B------:R-:W-:Y:S01]  /*6370*/  MUFU.EX2 R176, R59 ;  /* 0x0000003b00b07308 */ /* 0x000fe20000000800 */
[----:B------:R-:W-:Y:S02]  /*6380*/  LOP3.LUT R4, R6, 0xffff, RZ, 0xc0, !PT ;  /* 0x0000ffff06047812 */ /* 0x000fe400078ec0ff */
[----:B------:R-:W-:Y:S01]  /*6390*/  ISETP.LE.U32.AND P5, PT, R13, UR9, PT ;  /* 0x000000090d007c0c */ /* 0x000fe2000bfa3070 */
[----:B------:R-:W-:Y:S01]  /*63a0*/  @!P2 FADD.FTZ R112, -R112, -RZ ;  /* 0x800000ff7070a221 */ /* 0x000fe20000010100 */
[----:B------:R-:W-:Y:S02]  /*63b0*/  LOP3.LUT R6, R0, 0xffff, RZ, 0xc0, !PT ;  /* 0x0000ffff00067812 */ /* 0x000fe400078ec0ff */
[----:B------:R-:W-:Y:S03]  /*63c0*/  ISETP.LE.U32.AND P6, PT, R4, UR9, PT ;  /* 0x0000000904007c0c */ /* 0x000fe6000bfc3070 */
[----:B------:R-:W2:Y:S01]  /*63d0*/  MUFU.EX2 R162, R162 ;  /* 0x000000a200a27308 */ /* 0x000ea20000000800 */
[----:B------:R-:W-:Y:S02]  /*63e0*/  LOP3.LUT R5, R5, 0xff, RZ, 0xc0, !PT ;  /* 0x000000ff05057812 */ /* 0x000fe400078ec0ff */
[----:B------:R-:W-:Y:S01]  /*63f0*/  SHF.R.U32.HI R4, RZ, 0x8, R6 ;  /* 0x00000008ff047819 */ /* 0x000fe20000011606 */
[----:B-1----:R-:W-:Y:S01]  /*6400*/  @!P0 FADD.FTZ R170, -R170, -RZ ;  /* 0x800000ffaaaa8221 */ /* 0x002fe20000010100 */
[----:B------:R-:W-:Y:S02]  /*6410*/  ISETP.LE.U32.AND P0, PT, R18, UR9, PT ;  /* 0x0000000912007c0c */ /* 0x000fe4000bf03070 */
[----:B------:R-:W-:Y:S01]  /*6420*/  ISETP.LE.U32.AND P3, PT, R5, UR9, PT ;  /* 0x0000000905007c0c */ /* 0x000fe2000bf63070 */
[----:B------:R-:W-:Y:S01]  /*6430*/  @!P5 FADD.FTZ R164, -R164, -RZ ;  /* 0x800000ffa4a4d221 */ /* 0x000fe20000010100 */
[----:B------:R-:W-:Y:S02]  /*6440*/  LOP3.LUT R4, R4, 0xffff, RZ, 0xc0, !PT ;  /* 0x0000ffff04047812 */ /* 0x000fe400078ec0ff */
[--C-:B------:R-:W-:Y:S01]  /*6450*/  SHF.R.U32.HI R5, RZ, 0x10, R0.reuse ;  /* 0x00000010ff057819 */ /* 0x100fe20000011600 */
[----:B------:R-:W-:Y:S01]  /*6460*/  @!P6 FADD.FTZ R114, -R114, -RZ ;  /* 0x800000ff7272e221 */ /* 0x000fe20000010100 */
[----:B------:R-:W-:Y:S02]  /*6470*/  ISETP.LE.U32.AND P4, PT, R4, UR9, PT ;  /* 0x0000000904007c0c */ /* 0x000fe4000bf83070 */
[----:B------:R-:W-:Y:S02]  /*6480*/  LOP3.LUT R4, R5, 0xff, RZ, 0xc0, !PT ;  /* 0x000000ff05047812 */ /* 0x000fe400078ec0ff */
[----:B------:R-:W-:Y:S01]  /*6490*/  SHF.R.U32.HI R5, RZ, 0x8, R17 ;  /* 0x00000008ff057819 */ /* 0x000fe20000011611 */
[----:B--2---:R-:W-:Y:S01]  /*64a0*/  @!P0 FADD.FTZ R162, -R162, -RZ ;  /* 0x800000ffa2a28221 */ /* 0x004fe20000010100 */
[----:B------:R-:W-:Y:S01]  /*64b0*/  ISETP.LE.U32.AND P6, PT, R4, UR9, PT ;  /* 0x0000000904007c0c */ /* 0x000fe2000bfc3070 */
[----:B------:R-:W-:Y:S01]  /*64c0*/  @!P3 FADD.FTZ R113, -R113, -RZ ;  /* 0x800000ff7171b221 */ /* 0x000fe20000010100 */
[----:B------:R-:W-:Y:S02]  /*64d0*/  LOP3.LUT R4, R5, 0xffff, RZ, 0xc0, !PT ;  /* 0x0000ffff05047812 */ /* 0x000fe400078ec0ff */
[----:B------:R-:W-:Y:S02]  /*64e0*/  SHF.R.U32.HI R0, RZ, 0x18, R0 ;  /* 0x00000018ff007819 */ /* 0x000fe40000011600 */
[----:B------:R-:W-:Y:S01]  /*64f0*/  ISETP.LE.U32.AND P2, PT, R4, UR9, PT ;  /* 0x0000000904007c0c */ /* 0x000fe2000bf43070 */
[----:B------:R-:W-:Y:S01]  /*6500*/  @!P4 FADD.FTZ R111, -R111, -RZ ;  /* 0x800000ff6f6fc221 */ /* 0x000fe20000010100 */
[----:B------:R-:W-:Y:S02]  /*6510*/  LOP3.LUT R4, R21, 0xff, RZ, 0xc0, !PT ;  /* 0x000000ff15047812 */ /* 0x000fe400078ec0ff */
[----:B------:R-:W-:Y:S02]  /*6520*/  ISETP.LE.U32.AND P4, PT, R0, UR9, PT ;  /* 0x0000000900007c0c */ /* 0x000fe4000bf83070 */
[----:B------:R-:W-:Y:S01]  /*6530*/  SHF.R.U32.HI R0, RZ, 0x8, R19 ;  /* 0x00000008ff007819 */ /* 0x000fe20000011613 */
[----:B------:R-:W-:Y:S01]  /*6540*/  @!P6 FADD.FTZ R181, -R181, -RZ ;  /* 0x800000ffb5b5e221 */ /* 0x000fe20000010100 */
[----:B------:R-:W-:Y:S02]  /*6550*/  ISETP.LE.U32.AND P6, PT, R4, UR9, PT ;  /* 0x0000000904007c0c */ /* 0x000fe4000bfc3070 */
[----:B------:R-:W-:Y:S02]  /*6560*/  LOP3.LUT R4, R0, 0xffff, RZ, 0xc0, !PT ;  /* 0x0000ffff00047812 */ /* 0x000fe400078ec0ff */
[----:B------:R-:W-:Y:S01]  /*6570*/  F2FP.RELU.F16.F32.PACK_AB R0, R203, R202 ;  /* 0x000000cacb00723e */ /* 0x000fe200000008ff */
[----:B------:R-:W-:Y:S01]  /*6580*/  @!P2 FADD.FTZ R165, -R165, -RZ ;  /* 0x800000ffa5a5a221 */ /* 0x000fe20000010100 */
[----:B------:R-:W-:Y:S02]  /*6590*/  LOP3.LUT R5, R7, 0xff, RZ, 0xc0, !PT ;  /* 0x000000ff07057812 */ /* 0x000fe400078ec0ff */
[----:B------:R-:W-:Y:S01]  /*65a0*/  ISETP.LE.U32.AND P2, PT, R4, UR9, PT ;  /* 0x0000000904007c0c */ /* 0x000fe2000bf43070 */
[----:B------:R1:W-:Y:S01]  /*65b0*/  STS [R221+0x10000], R0 ;  /* 0x01000000dd007388 */ /* 0x0003e20000000800 */
[----:B------:R-:W-:Y:S01]  /*65c0*/  ISETP.LE.U32.AND P1, PT, R5, UR9, PT ;  /* 0x0000000905007c0c */ /* 0x000fe2000bf23070 */
[----:B------:R-:W-:Y:S01]  /*65d0*/  @!P4 FADD.FTZ R176, -R176, -RZ ;  /* 0x800000ffb0b0c221 */ /* 0x000fe20000010100 */
[----:B------:R-:W-:Y:S01]  /*65e0*/  F2FP.RELU.F16.F32.PACK_AB R5, R209, R210 ;  /* 0x000000d2d105723e */ /* 0x000fe200000008ff */
[----:B------:R-:W-:Y:S01]  /*65f0*/  @!P6 FADD.FTZ R108, -R108, -RZ ;  /* 0x800000ff6c6ce221 */ /* 0x000fe20000010100 */
[----:B------:R-:W-:Y:S02]  /*6600*/  F2FP.RELU.F16.F32.PACK_AB R4, R188, R189 ;  /* 0x000000bdbc04723e */ /* 0x000fe400000008ff */
[----:B------:R-:W-:Y:S01]  /*6610*/  F2FP.RELU.F16.F32.PACK_AB R6, R214, R213 ;  /* 0x000000d5d606723e */ /* 0x000fe200000008ff */
[----:B------:R2:W-:Y:S01]  /*6620*/  STS [R221+0x10400], R5 ;  /* 0x01040005dd007388 */ /* 0x0005e20000000800 */
[----:B------:R-:W-:Y:S02]  /*6630*/  F2FP.RELU.F16.F32.PACK_AB R7, R172, R175 ;  /* 0x000000afac07723e */ /* 0x000fe400000008ff */
[----:B------:R-:W-:Y:S01]  /*6640*/  ISETP.LE.U32.AND P3, PT, R11, UR9, PT ;  /* 0x000000090b007c0c */ /* 0x000fe2000bf63070 */
[----:B------:R3:W-:Y:S01]  /*6650*/  STS [R223+0x10000], R4 ;  /* 0x01000004df007388 */ /* 0x0007e20000000800 */
[----:B------:R-:W-:Y:S01]  /*6660*/  @!P2 FADD.FTZ R163, -R163, -RZ ;  /* 0x800000ffa3a3a221 */ /* 0x000fe20000010100 */
[----:B------:R-:W-:Y:S01]  /*6670*/  @!P1 FADD.FTZ R171, -R171, -RZ ;  /* 0x800000ffabab9221 */ /* 0x000fe20000010100 */
[----:B------:R-:W-:Y:S02]  /*6680*/  FSETP.GE.FTZ.AND P2, PT, R188, RZ, PT ;  /* 0x000000ffbc00720b */ /* 0x000fe40003f56000 */
[----:B------:R-:W-:Y:S02]  /*6690*/  FSETP.GE.FTZ.AND P1, PT, R187, RZ, PT ;  /* 0x000000ffbb00720b */ /* 0x000fe40003f36000 */
[----:B------:R-:W-:Y:S05]  /*66a0*/  FSETP.GE.FTZ.AND P4, PT, R169, RZ, PT ;  /* 0x000000ffa900720b */ /* 0x000fea0003f96000 */
[----:B------:R-:W-:Y:S01]  /*66b0*/  @!P3 FADD.FTZ R109, -R109, -RZ ;  /* 0x800000ff6d6db221 */ /* 0x000fe20000010100 */
[----:B-1----:R-:W-:Y:S02]  /*66c0*/  F2FP.RELU.F16.F32.PACK_AB R0, R198, R201 ;  /* 0x000000c9c600723e */ /* 0x002fe400000008ff */
[----:B------:R-:W-:Y:S03]  /*66d0*/  FSETP.GE.FTZ.AND P3, PT, R189, RZ, PT ;  /* 0x000000ffbd00720b */ /* 0x000fe60003f76000 */
[----:B------:R1:W-:Y:S01]  /*66e0*/  STS [R223+0x10400], R0 ;  /* 0x01040000df007388 */ /* 0x0003e20000000800 */
[----:B--2---:R-:W-:Y:S03]  /*66f0*/  F2FP.RELU.F16.F32.PACK_AB R5, R217, R218 ;  /* 0x000000dad905723e */ /* 0x004fe600000008ff */
[----:B------:R2:W-:Y:S01]  /*6700*/  STS [R221+0x12000], R6 ;  /* 0x01200006dd007388 */ /* 0x0005e20000000800 */
[----:B---3--:R-:W-:Y:S03]  /*6710*/  F2FP.RELU.F16.F32.PACK_AB R4, R211, R212 ;  /* 0x000000d4d304723e */ /* 0x008fe600000008ff */
[----:B------:R3:W-:Y:S04]  /*6720*/  STS [R221+0x12400], R5 ;  /* 0x01240005dd007388 */ /* 0x0007e80000000800 */
[----:B------:R4:W-:Y:S01]  /*6730*/  STS [R223+0x12000], R4 ;  /* 0x01200004df007388 */ /* 0x0009e20000000800 */
[----:B-1----:R-:W-:Y:S02]  /*6740*/  F2FP.RELU.F16.F32.PACK_AB R0, R215, R216 ;  /* 0x000000d8d700723e */ /* 0x002fe400000008ff */
[----:B--2---:R-:W-:Y:S03]  /*6750*/  F2FP.RELU.F16.F32.PACK_AB R6, R186, R187 ;  /* 0x000000bbba06723e */ /* 0x004fe600000008ff */
[----:B------:R1:W-:Y:S01]  /*6760*/  STS [R223+0x12400], R0 ;  /* 0x01240000df007388 */ /* 0x0003e20000000800 */
[----:B---3--:R-:W-:Y:S03]  /*6770*/  F2FP.RELU.F16.F32.PACK_AB R5, R190, R193 ;  /* 0x000000c1be05723e */ /* 0x008fe600000008ff */
[----:B------:R2:W-:Y:S01]  /*6780*/  STS [R227+0x10000], R6 ;  /* 0x01000006e3007388 */ /* 0x0005e20000000800 */
[----:B----4-:R-:W-:Y:S03]  /*6790*/  F2FP.RELU.F16.F32.PACK_AB R4, R177, R178 ;  /* 0x000000b2b104723e */ /* 0x010fe600000008ff */
[----:B------:R3:W-:Y:S04]  /*67a0*/  STS [R227+0x10400], R5 ;  /* 0x01040005e3007388 */ /* 0x0007e80000000800 */
[----:B------:R4:W-:Y:S01]  /*67b0*/  STS [R226+0x10000], R4 ;  /* 0x01000004e2007388 */ /* 0x0009e20000000800 */
[----:B-1----:R-:W-:Y:S02]  /*67c0*/  F2FP.RELU.F16.F32.PACK_AB R0, R179, R180 ;  /* 0x000000b4b300723e */ /* 0x002fe400000008ff */
[----:B--2---:R-:W-:Y:S03]  /*67d0*/  F2FP.RELU.F16.F32.PACK_AB R6, R184, R185 ;  /* 0x000000b9b806723e */ /* 0x004fe600000008ff */
[----:B------:R1:W-:Y:S01]  /*67e0*/  STS [R226+0x10400], R0 ;  /* 0x01040000e2007388 */ /* 0x0003e20000000800 */
[----:B---3--:R-:W-:Y:S02]  /*67f0*/  F2FP.RELU.F16.F32.PACK_AB R5, R200, R199 ;  /* 0x000000c7c805723e */ /* 0x008fe400000008ff */
[----:B----4-:R-:W-:Y:S03]  /*6800*/  F2FP.RELU.F16.F32.PACK_AB R4, R205, R206 ;  /* 0x000000cecd04723e */ /* 0x010fe600000008ff */
[----:B------:R2:W-:Y:S01]  /*6810*/  STS [R227+0x12000], R5 ;  /* 0x01200005e3007388 */ /* 0x0005e20000000800 */
[----:B-1----:R-:W-:Y:S05]  /*6820*/  F2FP.RELU.F16.F32.PACK_AB R0, R207, R208 ;  /* 0x000000d0cf00723e */ /* 0x002fea00000008ff */
[----:B------:R1:W-:Y:S01]  /*6830*/  STS [R227+0x12400], R0 ;  /* 0x01240000e3007388 */ /* 0x0003e20000000800 */
[----:B--2---:R-:W-:Y:S03]  /*6840*/  F2FP.RELU.F16.F32.PACK_AB R5, R196, R197 ;  /* 0x000000c5c405723e */ /* 0x004fe600000008ff */
[----:B------:R2:W-:Y:S04]  /*6850*/  STS [R226+0x12400], R4 ;  /* 0x01240004e2007388 */ /* 0x0005e80000000800 */
[----:B------:R3:W-:Y:S04]  /*6860*/  STS [R226+0x12000], R5 ;  /* 0x01200005e2007388 */ /* 0x0007e80000000800 */
[----:B------:R4:W-:Y:S01]  /*6870*/  STS [R220+0x10400], R7 ;  /* 0x01040007dc007388 */ /* 0x0009e20000000800 */
[----:B-1----:R-:W-:Y:S02]  /*6880*/  F2FP.RELU.F16.F32.PACK_AB R0, R173, R174 ;  /* 0x000000aead00723e */ /* 0x002fe400000008ff */
[----:B--2---:R-:W-:Y:S03]  /*6890*/  F2FP.RELU.F16.F32.PACK_AB R4, R168, R169 ;  /* 0x000000a9a804723e */ /* 0x004fe600000008ff */
[----:B------:R1:W-:Y:S01]  /*68a0*/  STS [R220+0x10000], R0 ;  /* 0x01000000dc007388 */ /* 0x0003e20000000800 */
[----:B---3--:R-:W-:Y:S03]  /*68b0*/  F2FP.RELU.F16.F32.PACK_AB R5, R194, R195 ;  /* 0x000000c3c205723e */ /* 0x008fe600000008ff */
[----:B------:R2:W-:Y:S01]  /*68c0*/  STS [R222+0x10000], R4 ;  /* 0x01000004de007388 */ /* 0x0005e20000000800 */
[----:B----4-:R-:W-:Y:S02]  /*68d0*/  F2FP.RELU.F16.F32.PACK_AB R7, R183, R182 ;  /* 0x000000b6b707723e */ /* 0x010fe400000008ff */
[----:B-1----:R-:W-:Y:S02]  /*68e0*/  F2FP.RELU.F16.F32.PACK_AB R0, R166, R167 ;  /* 0x000000a7a600723e */ /* 0x002fe400000008ff */
[----:B--2---:R-:W-:Y:S03]  /*68f0*/  F2FP.RELU.F16.F32.PACK_AB R4, R112, R113 ;  /* 0x000000717004723e */ /* 0x004fe600000008ff */
[----:B------:R1:W-:Y:S04]  /*6900*/  STS [R222+0x10400], R0 ;  /* 0x01040000de007388 */ /* 0x0003e80000000800 */
[----:B------:R2:W-:Y:S04]  /*6910*/  STS [R220+0x12000], R6 ;  /* 0x01200006dc007388 */ /* 0x0005e80000000800 */
[----:B------:R3:W-:Y:S04]  /*6920*/  STS [R220+0x12400], R5 ;  /* 0x01240005dc007388 */ /* 0x0007e80000000800 */
[----:B------:R4:W-:Y:S01]  /*6930*/  STS [R222+0x12000], R7 ;  /* 0x01200007de007388 */ /* 0x0009e20000000800 */
[----:B-1----:R-:W-:Y:S02]  /*6940*/  F2FP.RELU.F16.F32.PACK_AB R0, R165, R110 ;  /* 0x0000006ea500723e */ /* 0x002fe400000008ff */
[----:B--2---:R-:W-:Y:S02]  /*6950*/  F2FP.RELU.F16.F32.PACK_AB R6, R191, R192 ;  /* 0x000000c0bf06723e */ /* 0x004fe400000008ff */
[----:B---3--:R-:W-:Y:S03]  /*6960*/  F2FP.RELU.F16.F32.PACK_AB R5, R114, R115 ;  /* 0x000000737205723e */ /* 0x008fe600000008ff */
[----:B------:R1:W-:Y:S01]  /*6970*/  STS [R222+0x12400], R6 ;  /* 0x01240006de007388 */ /* 0x0003e20000000800 */
[----:B----4-:R-:W-:Y:S03]  /*6980*/  F2FP.RELU.F16.F32.PACK_AB R7, R111, R170 ;  /* 0x000000aa6f07723e */ /* 0x010fe600000008ff */
[----:B------:R2:W-:Y:S04]  /*6990*/  STS [R225+0x10000], R5 ;  /* 0x01000005e1007388 */ /* 0x0005e80000000800 */
[----:B------:R3:W-:Y:S04]  /*69a0*/  STS [R225+0x10400], R4 ;  /* 0x01040004e1007388 */ /* 0x0007e80000000800 */
[----:B------:R4:W-:Y:S01]  /*69b0*/  STS [R224+0x10000], R0 ;  /* 0x01000000e0007388 */ /* 0x0009e20000000800 */
[----:B-1----:R-:W-:Y:S02]  /*69c0*/  F2FP.RELU.F16.F32.PACK_AB R6, R176, R181 ;  /* 0x000000b5b006723e */ /* 0x002fe400000008ff */
[----:B--2---:R-:W-:Y:S02]  /*69d0*/  F2FP.RELU.F16.F32.PACK_AB R5, R164, R108 ;  /* 0x0000006ca405723e */ /* 0x004fe400000008ff */
[----:B---3--:R-:W-:Y:S03]  /*69e0*/  F2FP.RELU.F16.F32.PACK_AB R4, R163, R109 ;  /* 0x0000006da304723e */ /* 0x008fe600000008ff */
[----:B------:R-:W-:Y:S01]  /*69f0*/  STS [R224+0x10400], R5 ;  /* 0x01040005e0007388 */ /* 0x000fe20000000800 */
[----:B----4-:R-:W-:Y:S03]  /*6a00*/  F2FP.RELU.F16.F32.PACK_AB R0, R162, R171 ;  /* 0x000000aba200723e */ /* 0x010fe600000008ff */
[----:B------:R-:W-:Y:S04]  /*6a10*/  STS [R225+0x12000], R7 ;  /* 0x01200007e1007388 */ /* 0x000fe80000000800 */
[----:B------:R-:W-:Y:S04]  /*6a20*/  STS [R225+0x12400], R6 ;  /* 0x01240006e1007388 */ /* 0x000fe80000000800 */
        /* <DEDUP_REMOVED lines=37> */
[----:B------:R-:W-:Y:S01]  /*6c80*/  HMMA.16816.F32 R64, R100, R146, R64 ;  /* 0x000000926440723c */ /* 0x000fe20000001840 */
[----:B------:R-:W-:Y:S04]  /*6c90*/  IMAD.U32 R104, RZ, RZ, UR22 ;  /* 0x00000016ff687e24 */ /* 0x000fe8000f8e00ff */
[----:B------:R-:W-:Y:S01]  /*6ca0*/  IMAD.U32 R105, RZ, RZ, UR21 ;  /* 0x00000015ff697e24 */ /* 0x000fe2000f8e00ff */
[C---:B------:R-:W-:Y:S05]  /*6cb0*/  LEA R106, P0, R235.reuse, R104, 0x2 ;  /* 0x00000068eb6a7211 */ /* 0x040fea00078010ff */
[----:B------:R-:W-:Y:S02]  /*6cc0*/  LEA.HI.X.SX32 R107, R235, R105, 0x2, P0 ;  /* 0x00000069eb6b7211 */ /* 0x000fe400000f16ff */
[----:B------:R-:W-:Y:S03]  /*6cd0*/  FSETP.GE.FTZ.AND P0, PT, R202, RZ, PT ;  /* 0x000000ffca00720b */ /* 0x000fe60003f16000 */
[----:B------:R-:W2:Y:S04]  /*6ce0*/  LDG.E R105, desc[UR14][R106.64] ;  /* 0x0000000e6a697981 */ /* 0x000ea8000c1e1900 */
[----:B------:R-:W3:Y:S01]  /*6cf0*/  LDG.E R104, desc[UR14][R106.64+0x20] ;  /* 0x0000200e6a687981 */ /* 0x000ee2000c1e1900 */
[C---:B--2---:R-:W-:Y:S01]  /*6d00*/  FADD.FTZ R0, -R105.reuse, R4 ;  /* 0x0000000469007221 */ /* 0x044fe20000010100 */
[C---:B------:R-:W-:Y:S02]  /*6d10*/  FADD.FTZ R16, -R105.reuse, R16 ;  /* 0x0000001069107221 */ /* 0x040fe40000010100 */
[----:B------:R1:W5:Y:S01]  /*6d20*/  LDG.E R4, desc[UR14][R106.64+0x100] ;  /* 0x0001000e6a047981 */ /* 0x000362000c1e1900 */
[C---:B------:R-:W-:Y:S01]  /*6d30*/  FADD.FTZ R21, -R105.reuse, R21 ;  /* 0x0000001569157221 */ /* 0x040fe20000010100 */
[C---:B------:R-:W-:Y:S01]  /*6d40*/  FADD.FTZ R20, -R105.reuse, R20 ;  /* 0x0000001469147221 */ /* 0x040fe20000010100 */
[-C--:B------:R-:W-:Y:S01]  /*6d50*/  FSEL R0, R0, R105.reuse, P0 ;  /* 0x0000006900007208 */ /* 0x080fe20000000000 */
[----:B------:R-:W-:Y:S01]  /*6d60*/  FADD.FTZ R53, -R105, R53 ;  /* 0x0000003569357221 */ /* 0x000fe20000010100 */
[----:B------:R-:W-:Y:S01]  /*6d70*/  FSETP.GE.FTZ.AND P0, PT, R203, RZ, PT ;  /* 0x000000ffcb00720b */ /* 0x000fe20003f16000 */
[C---:B------:R-:W-:Y:S01]  /*6d80*/  FADD.FTZ R52, -R105.reuse, R52 ;  /* 0x0000003469347221 */ /* 0x040fe20000010100 */
[-C--:B------:R-:W-:Y:S01]  /*6d90*/  FSEL R16, R16, R105.reuse, P3 ;  /* 0x0000006910107208 */ /* 0x080fe20001800000 */
[----:B------:R-:W-:Y:S01]  /*6da0*/  FMUL.FTZ R204, R202, R0 ;  /* 0x00000000cacc7220 */ /* 0x000fe20000410000 */
[-C--:B------:R-:W-:Y:S01]  /*6db0*/  FSEL R20, R20, R105.reuse, P1 ;  /* 0x0000006914147208 */ /* 0x080fe20000800000 */
[C---:B------:R-:W-:Y:S01]  /*6dc0*/  FADD.FTZ R0, -R105.reuse, R5 ;  /* 0x0000000569007221 */ /* 0x040fe20000010100 */
[----:B------:R-:W-:Y:S01]  /*6dd0*/  FSETP.GE.FTZ.AND P1, PT, R174, RZ, PT ;  /* 0x000000ffae00720b */ /* 0x000fe20003f36000 */
[----:B------:R-:W-:Y:S01]  /*6de0*/  FADD.FTZ R5, -R105, R17 ;  /* 0x0000001169057221 */ /* 0x000fe20000010100 */
[----:B------:R-:W-:Y:S01]  /*6df0*/  FSETP.GE.FTZ.AND P3, PT, R178, RZ, PT ;  /* 0x000000ffb200720b */ /* 0x000fe20003f76000 */
[----:B------:R-:W-:Y:S01]  /*6e00*/  FMUL.FTZ R16, R189, R16 ;  /* 0x00000010bd107220 */ /* 0x000fe20000410000 */
[-C--:B------:R-:W-:Y:S01]  /*6e10*/  FSEL R0, R0, R105.reuse, P0 ;  /* 0x0000006900007208 */ /* 0x080fe20000000000 */
[----:B------:R-:W-:Y:S01]  /*6e20*/  FADD.FTZ R17, -R105, R36 ;  /* 0x0000002469117221 */ /* 0x000fe20000010100 */
[-C--:B------:R-:W-:Y:S01]  /*6e30*/  FSEL R5, R5, R105.reuse, P2 ;  /* 0x0000006905057208 */ /* 0x080fe20001000000 */
[----:B------:R-:W-:Y:S01]  /*6e40*/  FMUL.FTZ R187, R187, R20 ;  /* 0x00000014bbbb7220 */ /* 0x000fe20000410000 */
[----:B------:R-:W-:Y:S01]  /*6e50*/  FSETP.GE.FTZ.AND P0, PT, R186, RZ, PT ;  /* 0x000000ffba00720b */ /* 0x000fe20003f16000 */
[----:B------:R-:W-:Y:S01]  /*6e60*/  FMUL.FTZ R202, R203, R0 ;  /* 0x00000000cbca7220 */ /* 0x000fe20000410000 */
[-C--:B------:R-:W-:Y:S01]  /*6e70*/  FSEL R17, R17, R105.reuse, P1 ;  /* 0x0000006911117208 */ /* 0x080fe20000800000 */
[----:B------:R1:W5:Y:S01]  /*6e80*/  LDG.E R0, desc[UR14][R106.64+0x120] ;  /* 0x0001200e6a007981 */ /* 0x000362000c1e1900 */
[----:B------:R-:W-:Y:S01]  /*6e90*/  FSEL R21, R21, R105, P0 ;  /* 0x0000006915157208 */ /* 0x000fe20000000000 */
[----:B------:R-:W-:Y:S01]  /*6ea0*/  FMUL.FTZ R188, R188, R5 ;  /* 0x00000005bcbc7220 */ /* 0x000fe20000410000 */
[----:B------:R-:W-:Y:S01]  /*6eb0*/  FSETP.GE.FTZ.AND P0, PT, R173, RZ, PT ;  /* 0x000000ffad00720b */ /* 0x000fe20003f16000 */
[----:B------:R-:W-:Y:S01]  /*6ec0*/  FADD.FTZ R20, -R105, R33 ;  /* 0x0000002169147221 */ /* 0x000fe20000010100 */
[----:B------:R-:W-:Y:S01]  /*6ed0*/  FSETP.GE.FTZ.AND P2, PT, R177, RZ, PT ;  /* 0x000000ffb100720b */ /* 0x000fe20003f56000 */
[----:B------:R-:W-:Y:S01]  /*6ee0*/  FMUL.FTZ R186, R186, R21 ;  /* 0x00000015baba7220 */ /* 0x000fe20000410000 */
[----:B------:R-:W-:Y:S01]  /*6ef0*/  F2FP.F16.F32.PACK_AB R100, R188, R16 ;  /* 0x00000010bc64723e */ /* 0x000fe200000000ff */
[C---:B------:R-:W-:Y:S01]  /*6f00*/  FADD.FTZ R16, -R105.reuse, R37 ;  /* 0x0000002569107221 */ /* 0x040fe20000010100 */
[----:B------:R-:W-:Y:S01]  /*6f10*/  FSETP.GE.FTZ.AND P1, PT, R114, RZ, PT ;  /* 0x000000ff7200720b */ /* 0x000fe20003f36000 */
[C---:B------:R-:W-:Y:S01]  /*6f20*/  FADD.FTZ R21, -R105.reuse, R32 ;  /* 0x0000002069157221 */ /* 0x040fe20000010100 */
[----:B------:R-:W-:Y:S01]  /*6f30*/  FSEL R20, R20, R105, P2 ;  /* 0x0000006914147208 */ /* 0x000fe20001000000 */
[----:B------:R-:W-:Y:S01]  /*6f40*/  FMUL.FTZ R174, R174, R17 ;  /* 0x00000011aeae7220 */ /* 0x000fe20000410000 */
[-C--:B------:R-:W-:Y:S01]  /*6f50*/  FSEL R16, R16, R105.reuse, P0 ;  /* 0x0000006910107208 */ /* 0x080fe20000000000 */
[----:B------:R-:W-:Y:S01]  /*6f60*/  FADD.FTZ R17, -R105, R48 ;  /* 0x0000003069117221 */ /* 0x000fe20000010100 */
[----:B------:R-:W-:Y:S01]  /*6f70*/  FSETP.GE.FTZ.AND P0, PT, R165, RZ, PT ;  /* 0x000000ffa500720b */ /* 0x000fe20003f16000 */
[----:B------:R-:W-:Y:S01]  /*6f80*/  FADD.FTZ R64, -R105, R64 ;  /* 0x0000004069407221 */ /* 0x000fe20000010100 */
[-C--:B------:R-:W-:Y:S01]  /*6f90*/  FSEL R21, R21, R105.reuse, P3 ;  /* 0x0000006915157208 */ /* 0x080fe20001800000 */
[----:B------:R-:W-:Y:S01]  /*6fa0*/  FMUL.FTZ R173, R173, R16 ;  /* 0x00000010adad7220 */ /* 0x000fe20000410000 */
[----:B------:R-:W-:Y:S01]  /*6fb0*/  FSEL R53, R53, R105, P1 ;  /* 0x0000006935357208 */ /* 0x000fe20000800000 */
[----:B------:R-:W-:Y:S01]  /*6fc0*/  FADD.FTZ R16, -R105, R49 ;  /* 0x0000003169107221 */ /* 0x000fe20000010100 */
[----:B------:R-:W-:Y:S01]  /*6fd0*/  FSETP.GE.FTZ.AND P3, PT, R168, RZ, PT ;  /* 0x000000ffa800720b */ /* 0x000fe20003f76000 */
[----:B------:R-:W-:Y:S01]  /*6fe0*/  FMUL.FTZ R21, R178, R21 ;  /* 0x00000015b2157220 */ /* 0x000fe20000410000 */
[----:B------:R-:W-:Y:S01]  /*6ff0*/  FSETP.GE.FTZ.AND P2, PT, R115, RZ, PT ;  /* 0x000000ff7300720b */ /* 0x000fe20003f56000 */
[----:B------:R-:W-:Y:S01]  /*7000*/  FMUL.FTZ R20, R177, R20 ;  /* 0x00000014b1147220 */ /* 0x000fe20000410000 */
[----:B------:R-:W-:Y:S01]  /*7010*/  FSETP.GE.FTZ.AND P1, PT, R110, RZ, PT ;  /* 0x000000ff6e00720b */ /* 0x000fe20003f36000 */
[----:B------:R-:W-:Y:S01]  /*7020*/  FMUL.FTZ R114, R114, R53 ;  /* 0x0000003572727220 */ /* 0x000fe20000410000 */
[-C--:B------:R-:W-:Y:S01]  /*7030*/  FSEL R17, R17, R105.reuse, P4 ;  /* 0x0000006911117208 */ /* 0x080fe20002000000 */
[----:B---3--:R-:W-:Y:S01]  /*7040*/  FADD.FTZ R6, -R104, R6 ;  /* 0x0000000668067221 */ /* 0x008fe20000010100 */
[-C--:B------:R-:W-:Y:S01]  /*7050*/  FSEL R16, R16, R105.reuse, P3 ;  /* 0x0000006910107208 */ /* 0x080fe20001800000 */
[----:B------:R-:W-:Y:S01]  /*7060*/  FADD.FTZ R7, -R104, R7 ;  /* 0x0000000768077221 */ /* 0x000fe20000010100 */
[----:B------:R-:W-:Y:S01]  /*7070*/  FSEL R52, R52, R105, P2 ;  /* 0x0000006934347208 */ /* 0x000fe20001000000 */
[----:B------:R-:W-:Y:S01]  /*7080*/  FMUL.FTZ R169, R169, R17 ;  /* 0x00000011a9a97220 */ /* 0x000fe20000410000 */
[----:B------:R-:W-:Y:S01]  /*7090*/  FSEL R64, R64, R105, P1 ;  /* 0x0000006940407208 */ /* 0x000fe20000800000 */
[----:B------:R-:W-:Y:S01]  /*70a0*/  @P0 FADD.FTZ R105, -R105, R65 ;  /* 0x0000004169690221 */ /* 0x000fe20000010100 */
[----:B------:R-:W-:Y:S01]  /*70b0*/  PLOP3.LUT P0, PT, PT, PT, UP3, 0x80, 0x0 ;  /* 0x000000000000781c */ /* 0x000fe20003f0f038 */
[----:B------:R-:W-:Y:S01]  /*70c0*/  FMUL.FTZ R168, R168, R16 ;  /* 0x00000010a8a87220 */ /* 0x000fe20000410000 */
[----:B------:R-:W-:Y:S01]  /*70d0*/  FSETP.GE.FTZ.AND P2, PT, R210, RZ, PT ;  /* 0x000000ffd200720b */ /* 0x000fe20003f56000 */
[----:B------:R-:W-:Y:S01]  /*70e0*/  FMUL.FTZ R115, R115, R52 ;  /* 0x0000003473737220 */ /* 0x000fe20000410000 */
[----:B------:R-:W-:Y:S01]  /*70f0*/  FSETP.GE.FTZ.AND P1, PT, R209, RZ, PT ;  /* 0x000000ffd100720b */ /* 0x000fe20003f36000 */
[----:B------:R-:W-:Y:S01]  /*7100*/  FMUL.FTZ R64, R110, R64 ;  /* 0x000000406e407220 */ /* 0x000fe20000410000 */
[----:B------:R-:W-:Y:S01]  /*7110*/  F2FP.F16.F32.PACK_AB R5, R202, R204 ;  /* 0x000000ccca05723e */ /* 0x000fe200000000ff */
[----:B------:R-:W-:Y:S01]  /*7120*/  FMUL.FTZ R105, R165, R105 ;  /* 0x00000069a5697220 */ /* 0x000fe20000410000 */
[----:B------:R-:W-:Y:S02]  /*7130*/  F2FP.F16.F32.PACK_AB R186, R186, R187 ;  /* 0x000000bbbaba723e */ /* 0x000fe400000000ff */
[----:B------:R-:W-:Y:S02]  /*7140*/  F2FP.F16.F32.PACK_AB R36, R20, R21 ;  /* 0x000000151424723e */ /* 0x000fe400000000ff */
[----:B------:R-:W-:Y:S02]  /*7150*/  F2FP.F16.F32.PACK_AB R173, R173, R174 ;  /* 0x000000aeadad723e */ /* 0x000fe400000000ff */
[----:B------:R-:W-:Y:S02]  /*7160*/  F2FP.F16.F32.PACK_AB R168, R168, R169 ;  /* 0x000000a9a8a8723e */ /* 0x000fe400000000ff */
[----:B------:R-:W-:Y:S02]  /*7170*/  F2FP.F16.F32.PACK_AB R114, R114, R115 ;  /* 0x000000737272723e */ /* 0x000fe400000000ff */
[-C--:B------:R-:W-:Y:S02]  /*7180*/  FSEL R17, R6, R104.reuse, P2 ;  /* 0x0000006806117208 */ /* 0x080fe40001000000 */
[----:B------:R-:W-:Y:S01]  /*7190*/  FSEL R16, R7, R104, P1 ;  /* 0x0000006807107208 */ /* 0x000fe20000800000 */
[----:B-1----:R-:W-:Y:S06]  /*71a0*/  @!P0 BRA `(.L_x_171) ;  /* 0x0000000000848947 */ /* 0x002fec0003800000 */
        /* <DEDUP_REMOVED lines=13> */
[C---:B-1----:R-:W-:Y:S05]  /*7280*/  IMAD.U32 R6, R21.reuse, -0x80, RZ ;  /* 0xffffff8015067824 */ /* 0x042fea00078e00ff */
        /* <DEDUP_REMOVED lines=19> */
.L_x_171:
[----:B------:R1:W-:Y:S01]  /*73c0*/  STS [R221+0x8000], R5 ;  /* 0x00800005dd007388 */ /* 0x0003e20000000800 */
[----:B------:R-:W-:Y:S01]  /*73d0*/  FADD.FTZ R22, -R104, R22 ;  /* 0x0000001668167221 */ /* 0x000fe20000010100 */
[----:B------:R-:W-:Y:S01]  /*73e0*/  FMUL.FTZ R17, R210, R17 ;  /* 0x00000011d2117220 */ /* 0x000fe20000410000 */
[----:B---3--:R-:W-:Y:S01]  /*73f0*/  FMUL.FTZ R6, R209, R16 ;  /* 0x00000010d1067220 */ /* 0x008fe20000410000 */
[C---:B------:R-:W-:Y:S01]  /*7400*/  FADD.FTZ R18, -R104.reuse, R18 ;  /* 0x0000001268127221 */ /* 0x040fe20000010100 */
[C---:B------:R-:W-:Y:S01]  /*7410*/  FADD.FTZ R19, -R104.reuse, R19 ;  /* 0x0000001368137221 */ /* 0x040fe20000010100 */
[----:B------:R-:W-:Y:S01]  /*7420*/  FSETP.GE.FTZ.AND P1, PT, R193, RZ, PT ;  /* 0x000000ffc100720b */ /* 0x000fe20003f36000 */
[C---:B------:R-:W-:Y:S01]  /*7430*/  FADD.FTZ R7, -R104.reuse, R23 ;  /* 0x0000001768077221 */ /* 0x040fe20000010100 */
[----:B------:R-:W-:Y:S01]  /*7440*/  FSETP.GE.FTZ.AND P3, PT, R201, RZ, PT ;  /* 0x000000ffc900720b */ /* 0x000fe20003f76000 */
[----:B------:R-:W-:Y:S01]  /*7450*/  FADD.FTZ R35, -R104, R35 ;  /* 0x0000002368237221 */ /* 0x000fe20000010100 */
[----:B------:R-:W-:Y:S01]  /*7460*/  FSETP.GE.FTZ.AND P2, PT, R198, RZ, PT ;  /* 0x000000ffc600720b */ /* 0x000fe20003f56000 */
[----:B------:R-:W-:Y:S01]  /*7470*/  FADD.FTZ R50, -R104, R50 ;  /* 0x0000003268327221 */ /* 0x000fe20000010100 */
[-C--:B------:R-:W-:Y:S01]  /*7480*/  FSEL R22, R22, R104.reuse, P1 ;  /* 0x0000006816167208 */ /* 0x080fe20000800000 */
[----:B------:R-:W-:Y:S01]  /*7490*/  FADD.FTZ R51, -R104, R51 ;  /* 0x0000003368337221 */ /* 0x000fe20000010100 */
[----:B------:R-:W-:Y:S01]  /*74a0*/  F2FP.F16.F32.PACK_AB R6, R6, R17 ;  /* 0x000000110606723e */ /* 0x000fe200000000ff */
[----:B-----5:R-:W-:Y:S01]  /*74b0*/  FADD.FTZ R25, -R4, R25 ;  /* 0x0000001904197221 */ /* 0x020fe20000010100 */
[-C--:B------:R-:W-:Y:S01]  /*74c0*/  FSEL R18, R18, R104.reuse, P3 ;  /* 0x0000006812127208 */ /* 0x080fe20001800000 */
[----:B------:R-:W-:Y:S01]  /*74d0*/  FADD.FTZ R24, -R4, R24 ;  /* 0x0000001804187221 */ /* 0x000fe20000010100 */
[----:B------:R-:W-:Y:S01]  /*74e0*/  FSEL R19, R19, R104, P2 ;  /* 0x0000006813137208 */ /* 0x000fe20001000000 */
[----:B------:R2:W-:Y:S01]  /*74f0*/  STS [R221+0x8400], R6 ;  /* 0x00840006dd007388 */ /* 0x0005e20000000800 */
[----:B------:R-:W-:Y:S01]  /*7500*/  FSETP.GE.FTZ.AND P1, PT, R180, RZ, PT ;  /* 0x000000ffb400720b */ /* 0x000fe20003f36000 */
[----:B------:R-:W-:Y:S01]  /*7510*/  FMUL.FTZ R21, R201, R18 ;  /* 0x00000012c9157220 */ /* 0x000fe20000410000 */
[----:B------:R-:W-:Y:S01]  /*7520*/  FSETP.GE.FTZ.AND P2, PT, R190, RZ, PT ;  /* 0x000000ffbe00720b */ /* 0x000fe20003f56000 */
[----:B------:R-:W-:Y:S01]  /*7530*/  STS [R223+0x8000], R100 ;  /* 0x00800064df007388 */ /* 0x000fe20000000800 */
[----:B------:R-:W-:Y:S01]  /*7540*/  FSETP.GE.FTZ.AND P3, PT, R179, RZ, PT ;  /* 0x000000ffb300720b */ /* 0x000fe20003f76000 */
[----:B-1----:R-:W-:Y:S01]  /*7550*/  FADD.FTZ R5, -R104, R34 ;  /* 0x0000002268057221 */ /* 0x002fe20000010100 */
[----:B------:R-:W-:Y:S01]  /*7560*/  FMUL.FTZ R20, R198, R19 ;  /* 0x00000013c6147220 */ /* 0x000fe20000410000 */
[C---:B------:R-:W-:Y:S01]  /*7570*/  FADD.FTZ R17, -R104.reuse, R39 ;  /* 0x0000002768117221 */ /* 0x040fe20000010100 */
[-C--:B------:R-:W-:Y:S01]  /*7580*/  FSEL R7, R7, R104.reuse, P2 ;  /* 0x0000006807077208 */ /* 0x080fe20001000000 */
[C---:B------:R-:W-:Y:S01]  /*7590*/  FADD.FTZ R18, -R104.reuse, R38 ;  /* 0x0000002668127221 */ /* 0x040fe20000010100 */
[-C--:B------:R-:W-:Y:S01]  /*75a0*/  FSEL R5, R5, R104.reuse, P1 ;  /* 0x0000006805057208 */ /* 0x080fe20000800000 */
[----:B------:R-:W-:Y:S01]  /*75b0*/  FADD.FTZ R54, -R104, R54 ;  /* 0x0000003668367221 */ /* 0x000fe20000010100 */
[----:B------:R-:W-:Y:S01]  /*75c0*/  FSETP.GE.FTZ.AND P1, PT, R172, RZ, PT ;  /* 0x000000ffac00720b */ /* 0x000fe20003f36000 */
[----:B------:R-:W-:Y:S01]  /*75d0*/  FMUL.FTZ R19, R190, R7 ;  /* 0x00000007be137220 */ /* 0x000fe20000410000 */
[----:B------:R-:W-:Y:S01]  /*75e0*/  FSEL R35, R35, R104, P3 ;  /* 0x0000006823237208 */ /* 0x000fe20001800000 */
[----:B------:R-:W-:Y:S01]  /*75f0*/  FMUL.FTZ R16, R180, R5 ;  /* 0x00000005b4107220 */ /* 0x000fe20000410000 */
[----:B------:R-:W-:Y:S01]  /*7600*/  F2FP.F16.F32.PACK_AB R5, R20, R21 ;  /* 0x000000151405723e */ /* 0x000fe200000000ff */
[----:B------:R-:W-:Y:S01]  /*7610*/  FMUL.FTZ R22, R193, R22 ;  /* 0x00000016c1167220 */ /* 0x000fe20000410000 */
[----:B------:R-:W-:Y:S01]  /*7620*/  FSEL R17, R17, R104, P1 ;  /* 0x0000006811117208 */ /* 0x000fe20000800000 */
[----:B------:R-:W-:Y:S01]  /*7630*/  FMUL.FTZ R7, R179, R35 ;  /* 0x00000023b3077220 */ /* 0x000fe20000410000 */
[----:B------:R-:W-:Y:S01]  /*7640*/  FSETP.GE.FTZ.AND P1, PT, R164, RZ, PT ;  /* 0x000000ffa400720b */ /* 0x000fe20003f36000 */
[----:B------:R1:W-:Y:S01]  /*7650*/  STS [R223+0x8400], R5 ;  /* 0x00840005df007388 */ /* 0x0003e20000000800 */
[----:B------:R-:W-:Y:S01]  /*7660*/  FSETP.GE.FTZ.AND P2, PT, R175, RZ, PT ;  /* 0x000000ffaf00720b */ /* 0x000fe20003f56000 */
[C---:B------:R-:W-:Y:S01]  /*7670*/  FADD.FTZ R55, -R104.reuse, R55 ;  /* 0x0000003768377221 */ /* 0x040fe20000010100 */
[----:B------:R-:W-:Y:S01]  /*7680*/  F2FP.F16.F32.PACK_AB R32, R7, R16 ;  /* 0x000000100720723e */ /* 0x000fe200000000ff */
[----:B------:R-:W-:Y:S01]  /*7690*/  FADD.FTZ R7, -R104, R66 ;  /* 0x0000004268077221 */ /* 0x000fe20000010100 */
[-C--:B------:R-:W-:Y:S01]  /*76a0*/  FSEL R18, R18, R104.reuse, P2 ;  /* 0x0000006812127208 */ /* 0x080fe20001000000 */
[C---:B------:R-:W-:Y:S01]  /*76b0*/  FADD.FTZ R8, -R4.reuse, R8 ;  /* 0x0000000804087221 */ /* 0x040fe20000010100 */
[----:B------:R-:W-:Y:S01]  /*76c0*/  FSETP.GE.FTZ.AND P6, PT, R167, RZ, PT ;  /* 0x000000ffa700720b */ /* 0x000fe20003fd6000 */
[----:B------:R-:W-:Y:S01]  /*76d0*/  FADD.FTZ R9, -R4, R9 ;  /* 0x0000000904097221 */ /* 0x000fe20000010100 */
[----:B------:R-:W-:Y:S01]  /*76e0*/  FSETP.GE.FTZ.AND P5, PT, R166, RZ, PT ;  /* 0x000000ffa600720b */ /* 0x000fe20003fb6000 */
[C---:B------:R-:W-:Y:S01]  /*76f0*/  FADD.FTZ R13, -R4.reuse, R13 ;  /* 0x0000000d040d7221 */ /* 0x040fe20000010100 */
[----:B------:R-:W-:Y:S01]  /*7700*/  FSETP.GE.FTZ.AND P4, PT, R113, RZ, PT ;  /* 0x000000ff7100720b */ /* 0x000fe20003f96000 */
[----:B------:R-:W-:Y:S01]  /*7710*/  FADD.FTZ R12, -R4, R12 ;  /* 0x0000000c040c7221 */ /* 0x000fe20000010100 */
[----:B------:R-:W-:Y:S01]  /*7720*/  FSETP.GE.FTZ.AND P3, PT, R112, RZ, PT ;  /* 0x000000ff7000720b */ /* 0x000fe20003f76000 */
[----:B------:R-:W-:Y:S01]  /*7730*/  FADD.FTZ R29, -R4, R29 ;  /* 0x0000001d041d7221 */ /* 0x000fe20000010100 */
[----:B------:R-:W-:Y:S01]  /*7740*/  FSETP.GE.FTZ.AND P2, PT, R108, RZ, PT ;  /* 0x000000ff6c00720b */ /* 0x000fe20003f56000 */
[----:B------:R-:W-:Y:S01]  /*7750*/  FADD.FTZ R44, -R4, R44 ;  /* 0x0000002c042c7221 */ /* 0x000fe20000010100 */
[----:B------:R-:W-:Y:S01]  /*7760*/  FSEL R50, R50, R104, P6 ;  /* 0x0000006832327208 */ /* 0x000fe20003000000 */
[----:B------:R-:W-:Y:S01]  /*7770*/  FMUL.FTZ R18, R175, R18 ;  /* 0x00000012af127220 */ /* 0x000fe20000410000 */
[-C--:B------:R-:W-:Y:S01]  /*7780*/  FSEL R51, R51, R104.reuse, P5 ;  /* 0x0000006833337208 */ /* 0x080fe20002800000 */
[----:B------:R-:W-:Y:S01]  /*7790*/  FMUL.FTZ R17, R172, R17 ;  /* 0x00000011ac117220 */ /* 0x000fe20000410000 */
[-C--:B------:R-:W-:Y:S01]  /*77a0*/  FSEL R54, R54, R104.reuse, P4 ;  /* 0x0000006836367208 */ /* 0x080fe20002000000 */
[C---:B------:R-:W-:Y:S01]  /*77b0*/  FADD.FTZ R26, -R0.reuse, R26 ;  /* 0x0000001a001a7221 */ /* 0x040fe20000010100 */
[-C--:B------:R-:W-:Y:S01]  /*77c0*/  FSEL R55, R55, R104.reuse, P3 ;  /* 0x0000006837377208 */ /* 0x080fe20001800000 */
[----:B------:R-:W-:Y:S01]  /*77d0*/  FADD.FTZ R30, -R0, R30 ;  /* 0x0000001e001e7221 */ /* 0x000fe20000010100 */
[----:B------:R-:W-:Y:S01]  /*77e0*/  FSEL R7, R7, R104, P2 ;  /* 0x0000006807077208 */ /* 0x000fe20001000000 */
[----:B------:R-:W-:Y:S01]  /*77f0*/  @P1 FADD.FTZ R104, -R104, R67 ;  /* 0x0000004368681221 */ /* 0x000fe20000010100 */
[----:B------:R-:W-:Y:S01]  /*7800*/  FSETP.GE.FTZ.AND P1, PT, R213, RZ, PT ;  /* 0x000000ffd500720b */ /* 0x000fe20003f36000 */
[----:B------:R-:W-:Y:S01]  /*7810*/  FADD.FTZ R42, -R0, R42 ;  /* 0x0000002a002a7221 */ /* 0x000fe20000010100 */
[----:B------:R-:W-:Y:S01]  /*7820*/  FSETP.GE.FTZ.AND P3, PT, R214, RZ, PT ;  /* 0x000000ffd600720b */ /* 0x000fe20003f76000 */
[----:B------:R-:W-:Y:S01]  /*7830*/  FMUL.FTZ R108, R108, R7 ;  /* 0x000000076c6c7220 */ /* 0x000fe20000410000 */
[-C--:B------:R-:W-:Y:S01]  /*7840*/  FSEL R8, R8, R4.reuse, P1 ;  /* 0x0000000408087208 */ /* 0x080fe20000800000 */
[C---:B------:R-:W-:Y:S01]  /*7850*/  FADD.FTZ R7, -R4.reuse, R40 ;  /* 0x0000002804077221 */ /* 0x040fe20000010100 */
[----:B--2---:R-:W-:Y:S01]  /*7860*/  FSEL R6, R9, R4, P3 ;  /* 0x0000000409067208 */ /* 0x004fe20001800000 */
[----:B------:R-:W-:Y:S01]  /*7870*/  FADD.FTZ R9, -R4, R28 ;  /* 0x0000001c04097221 */ /* 0x000fe20000010100 */
[----:B------:R-:W-:Y:S01]  /*7880*/  FSETP.GE.FTZ.AND P1, PT, R211, RZ, PT ;  /* 0x000000ffd300720b */ /* 0x000fe20003f36000 */
[----:B------:R-:W-:Y:S01]  /*7890*/  FMUL.FTZ R8, R213, R8 ;  /* 0x00000008d5087220 */ /* 0x000fe20000410000 */
[----:B------:R-:W-:Y:S01]  /*78a0*/  FSETP.GE.FTZ.AND P2, PT, R212, RZ, PT ;  /* 0x000000ffd400720b */ /* 0x000fe20003f56000 */
[----:B------:R-:W-:Y:S01]  /*78b0*/  FMUL.FTZ R6, R214, R6 ;  /* 0x00000006d6067220 */ /* 0x000fe20000410000 */
[----:B------:R-:W-:Y:S01]  /*78c0*/  FSEL R13, R13, R4, P1 ;  /* 0x000000040d0d7208 */ /* 0x000fe20000800000 */
[C---:B------:R-:W-:Y:S01]  /*78d0*/  FADD.FTZ R27, -R0.reuse, R27 ;  /* 0x0000001b001b7221 */ /* 0x040fe20000010100 */
[----:B------:R-:W-:Y:S01]  /*78e0*/  FSETP.GE.FTZ.AND P1, PT, R199, RZ, PT ;  /* 0x000000ffc700720b */ /* 0x000fe20003f36000 */
[----:B------:R-:W-:Y:S01]  /*78f0*/  FADD.FTZ R31, -R0, R31 ;  /* 0x0000001f001f7221 */ /* 0x000fe20000010100 */
[----:B------:R-:W-:Y:S01]  /*7900*/  FSETP.GE.FTZ.AND P5, PT, R200, RZ, PT ;  /* 0x000000ffc800720b */ /* 0x000fe20003fb6000 */
[----:B------:R-:W-:Y:S01]  /*7910*/  FMUL.FTZ R13, R211, R13 ;  /* 0x0000000dd30d7220 */ /* 0x000fe20000410000 */
[----:B-1----:R-:W-:Y:S01]  /*7920*/  F2FP.F16.F32.PACK_AB R5, R6, R8 ;  /* 0x000000080605723e */ /* 0x002fe200000000ff */
[----:B------:R-:W-:Y:S01]  /*7930*/  FADD.FTZ R6, -R4, R41 ;  /* 0x0000002904067221 */ /* 0x000fe20000010100 */
[----:B------:R-:W-:Y:S01]  /*7940*/  FSEL R24, R24, R4, P1 ;  /* 0x0000000418187208 */ /* 0x000fe20000800000 */
[----:B------:R-:W-:Y:S01]  /*7950*/  FMUL.FTZ R167, R167, R50 ;  /* 0x00000032a7a77220 */ /* 0x000fe20000410000 */
[----:B------:R-:W-:Y:S01]  /*7960*/  FSEL R12, R12, R4, P2 ;  /* 0x000000040c0c7208 */ /* 0x000fe20001000000 */
[----:B------:R1:W-:Y:S01]  /*7970*/  STS [R221+0xa000], R5 ;  /* 0x00a00005dd007388 */ /* 0x0003e20000000800 */
[----:B------:R-:W-:Y:S01]  /*7980*/  FSETP.GE.FTZ.AND P1, PT, R184, RZ, PT ;  /* 0x000000ffb800720b */ /* 0x000fe20003f36000 */
[----:B------:R-:W-:Y:S01]  /*7990*/  FMUL.FTZ R21, R199, R24 ;  /* 0x00000018c7157220 */ /* 0x000fe20000410000 */
[----:B------:R-:W-:Y:S01]  /*79a0*/  FSEL R8, R25, R4, P5 ;  /* 0x0000000419087208 */ /* 0x000fe20002800000 */
[----:B------:R-:W-:Y:S01]  /*79b0*/  FMUL.FTZ R12, R212, R12 ;  /* 0x0000000cd40c7220 */ /* 0x000fe20000410000 */
[----:B------:R-:W-:Y:S01]  /*79c0*/  FSETP.GE.FTZ.AND P4, PT, R197, RZ, PT ;  /* 0x000000ffc500720b */ /* 0x000fe20003f96000 */
[----:B------:R-:W-:Y:S01]  /*79d0*/  FADD.FTZ R58, -R0, R58 ;  /* 0x0000003a003a7221 */ /* 0x000fe20000010100 */
[----:B------:R-:W-:Y:S01]  /*79e0*/  FSETP.GE.FTZ.AND P2, PT, R185, RZ, PT ;  /* 0x000000ffb900720b */ /* 0x000fe20003f56000 */
[----:B------:R-:W-:Y:S01]  /*79f0*/  FMUL.FTZ R8, R200, R8 ;  /* 0x00000008c8087220 */ /* 0x000fe20000410000 */
[-C--:B------:R-:W-:Y:S01]  /*7a00*/  FSEL R6, R6, R4.reuse, P1 ;  /* 0x0000000406067208 */ /* 0x080fe20000800000 */
[----:B------:R-:W-:Y:S01]  /*7a10*/  FADD.FTZ R43, -R0, R43 ;  /* 0x0000002b002b7221 */ /* 0x000fe20000010100 */
[----:B------:R-:W-:Y:S01]  /*7a20*/  FSETP.GE.FTZ.AND P1, PT, R163, RZ, PT ;  /* 0x000000ffa300720b */ /* 0x000fe20003f36000 */
[----:B------:R-:W-:Y:S01]  /*7a30*/  FMUL.FTZ R166, R166, R51 ;  /* 0x00000033a6a67220 */ /* 0x000fe20000410000 */
[----:B------:R-:W-:Y:S01]  /*7a40*/  FSEL R9, R9, R4, P4 ;  /* 0x0000000409097208 */ /* 0x000fe20002000000 */
[----:B------:R-:W-:Y:S01]  /*7a50*/  FMUL.FTZ R16, R184, R6 ;  /* 0x00000006b8107220 */ /* 0x000fe20000410000 */
[----:B------:R-:W-:Y:S01]  /*7a60*/  FSEL R7, R7, R4, P2 ;  /* 0x0000000407077208 */ /* 0x000fe20001000000 */
[----:B------:R-:W-:Y:S01]  /*7a70*/  FADD.FTZ R6, -R4, R60 ;  /* 0x0000003c04067221 */ /* 0x000fe20000010100 */
[----:B------:R-:W-:Y:S01]  /*7a80*/  FSETP.GE.FTZ.AND P3, PT, R196, RZ, PT ;  /* 0x000000ffc400720b */ /* 0x000fe20003f76000 */
[----:B------:R-:W-:Y:S01]  /*7a90*/  FMUL.FTZ R113, R113, R54 ;  /* 0x0000003671717220 */ /* 0x000fe20000410000 */
[----:B------:R-:W-:Y:S01]  /*7aa0*/  F2FP.F16.F32.PACK_AB R33, R19, R22 ;  /* 0x000000161321723e */ /* 0x000fe200000000ff */
[----:B------:R-:W-:Y:S01]  /*7ab0*/  FMUL.FTZ R19, R197, R9 ;  /* 0x00000009c5137220 */ /* 0x000fe20000410000 */
[----:B------:R-:W-:Y:S01]  /*7ac0*/  F2FP.F16.F32.PACK_AB R22, R13, R12 ;  /* 0x0000000c0d16723e */ /* 0x000fe200000000ff */
[----:B------:R-:W-:Y:S01]  /*7ad0*/  FMUL.FTZ R12, R185, R7 ;  /* 0x00000007b90c7220 */ /* 0x000fe20000410000 */
[----:B------:R-:W-:Y:S01]  /*7ae0*/  F2FP.F16.F32.PACK_AB R21, R8, R21 ;  /* 0x000000150815723e */ /* 0x000fe200000000ff */
[C---:B------:R-:W-:Y:S01]  /*7af0*/  FADD.FTZ R9, -R4.reuse, R45 ;  /* 0x0000002d04097221 */ /* 0x040fe20000010100 */
[----:B------:R-:W-:Y:S01]  /*7b00*/  FSEL R29, R29, R4, P3 ;  /* 0x000000041d1d7208 */ /* 0x000fe20001800000 */
[C---:B------:R-:W-:Y:S01]  /*7b10*/  FADD.FTZ R8, -R4.reuse, R56 ;  /* 0x0000003804087221 */ /* 0x040fe20000010100 */
[----:B------:R-:W-:Y:S01]  /*7b20*/  FADD.FTZ R7, -R4, R57 ;  /* 0x0000003904077221 */ /* 0x000fe20000010100 */
[----:B------:R-:W-:Y:S01]  /*7b30*/  FSETP.GE.FTZ.AND P6, PT, R182, RZ, PT ;  /* 0x000000ffb600720b */ /* 0x000fe20003fd6000 */
[----:B-1----:R-:W-:Y:S01]  /*7b40*/  FADD.FTZ R5, -R0, R59 ;  /* 0x0000003b00057221 */ /* 0x002fe20000010100 */
[----:B------:R-:W-:Y:S01]  /*7b50*/  FSETP.GE.FTZ.AND P5, PT, R183, RZ, PT ;  /* 0x000000ffb700720b */ /* 0x000fe20003fb6000 */
[----:B------:R-:W-:Y:S01]  /*7b60*/  FMUL.FTZ R112, R112, R55 ;  /* 0x0000003770707220 */ /* 0x000fe20000410000 */
[----:B------:R-:W-:Y:S01]  /*7b70*/  FSETP.GE.FTZ.AND P4, PT, R170, RZ, PT ;  /* 0x000000ffaa00720b */ /* 0x000fe20003f96000 */
[----:B------:R-:W-:Y:S01]  /*7b80*/  FMUL.FTZ R104, R164, R104 ;  /* 0x00000068a4687220 */ /* 0x000fe20000410000 */
[----:B------:R-:W-:Y:S01]  /*7b90*/  FSETP.GE.FTZ.AND P3, PT, R111, RZ, PT ;  /* 0x000000ff6f00720b */ /* 0x000fe20003f76000 */
[----:B------:R-:W-:Y:S01]  /*7ba0*/  IMAD.MOV.U32 R52, RZ, RZ, R233 ;  /* 0x000000ffff347224 */ /* 0x000fe200078e00e9 */
[----:B------:R-:W-:Y:S01]  /*7bb0*/  FSETP.GE.FTZ.AND P2, PT, R109, RZ, PT ;  /* 0x000000ff6d00720b */ /* 0x000fe20003f56000 */
[----:B------:R-:W-:Y:S01]  /*7bc0*/  IMAD.MOV.U32 R53, RZ, RZ, R232 ;  /* 0x000000ffff357224 */ /* 0x000fe200078e00e8 */
[-C--:B------:R-:W-:Y:S02]  /*7bd0*/  FSEL R44, R44, R4.reuse, P6 ;  /* 0x000000042c2c7208 */ /* 0x080fe40003000000 */
[-C--:B------:R-:W-:Y:S02]  /*7be0*/  FSEL R9, R9, R4.reuse, P5 ;  /* 0x0000000409097208 */ /* 0x080fe40002800000 */
[----:B------:R-:W-:Y:S01]  /*7bf0*/  FSEL R8, R8, R4, P4 ;  /* 0x0000000408087208 */ /* 0x000fe20002000000 */
[----:B------:R-:W-:Y:S01]  /*7c00*/  FMUL.FTZ R13, R182, R44 ;  /* 0x0000002cb60d7220 */ /* 0x000fe20000410000 */
[-C--:B------:R-:W-:Y:S01]  /*7c10*/  FSEL R7, R7, R4.reuse, P3 ;  /* 0x0000000407077208 */ /* 0x080fe20001800000 */
[----:B------:R-:W-:Y:S01]  /*7c20*/  FMUL.FTZ R9, R183, R9 ;  /* 0x00000009b7097220 */ /* 0x000fe20000410000 */
[----:B------:R-:W-:Y:S01]  /*7c30*/  FSEL R6, R6, R4, P2 ;  /* 0x0000000406067208 */ /* 0x000fe20001000000 */
[----:B------:R-:W-:Y:S01]  /*7c40*/  @P1 FADD.FTZ R4, -R4, R61 ;  /* 0x0000003d04041221 */ /* 0x000fe20000010100 */
[----:B------:R-:W-:Y:S01]  /*7c50*/  F2FP.F16.F32.PACK_AB R23, R17, R18 ;  /* 0x000000121117723e */ /* 0x000fe200000000ff */
        /* <DEDUP_REMOVED lines=9> */
[----:B------:R-:W-:Y:S01]  /*7cf0*/  FADD.FTZ R6, -R0, R14 ;  /* 0x0000000e00067221 */ /* 0x000fe20000010100 */
[----:B------:R-:W-:Y:S01]  /*7d00*/  FSETP.GE.FTZ.AND P2, PT, R216, RZ, PT ;  /* 0x000000ffd800720b */ /* 0x000fe20003f56000 */
[----:B------:R-:W-:Y:S01]  /*7d10*/  FADD.FTZ R7, -R0, R11 ;  /* 0x0000000b00077221 */ /* 0x000fe20000010100 */
[----:B------:R-:W-:Y:S01]  /*7d20*/  FSETP.GE.FTZ.AND P4, PT, R218, RZ, PT ;  /* 0x000000ffda00720b */ /* 0x000fe20003f96000 */
[----:B------:R-:W-:Y:S01]  /*7d30*/  FMUL.FTZ R17, R196, R29 ;  /* 0x0000001dc4117220 */ /* 0x000fe20000410000 */
[----:B------:R-:W-:Y:S02]  /*7d40*/  FSETP.GE.FTZ.AND P3, PT, R217, RZ, PT ;  /* 0x000000ffd900720b */ /* 0x000fe40003f76000 */
[----:B------:R-:W-:Y:S02]  /*7d50*/  FSETP.GE.FTZ.AND P1, PT, R215, RZ, PT ;  /* 0x000000ffd700720b */ /* 0x000fe40003f36000 */
[-C--:B------:R-:W-:Y:S02]  /*7d60*/  FSEL R6, R6, R0.reuse, P2 ;  /* 0x0000000006067208 */ /* 0x080fe40001000000 */
[----:B------:R-:W-:Y:S02]  /*7d70*/  FSETP.GE.FTZ.AND P2, PT, R208, RZ, PT ;  /* 0x000000ffd000720b */ /* 0x000fe40003f56000 */
[----:B------:R-:W-:Y:S01]  /*7d80*/  FSEL R8, R8, R0, P4 ;  /* 0x0000000008087208 */ /* 0x000fe20002000000 */
[----:B------:R-:W-:Y:S01]  /*7d90*/  FMUL.FTZ R6, R216, R6 ;  /* 0x00000006d8067220 */ /* 0x000fe20000410000 */
[-C--:B------:R-:W-:Y:S02]  /*7da0*/  FSEL R7, R7, R0.reuse, P3 ;  /* 0x0000000007077208 */ /* 0x080fe40001800000 */
[----:B------:R-:W-:Y:S01]  /*7db0*/  FSEL R4, R4, R0, P1 ;  /* 0x0000000004047208 */ /* 0x000fe20000800000 */
[----:B------:R-:W-:Y:S01]  /*7dc0*/  FMUL.FTZ R8, R218, R8 ;  /* 0x00000008da087220 */ /* 0x000fe20000410000 */
[----:B------:R-:W-:Y:S01]  /*7dd0*/  FSEL R26, R26, R0, P2 ;  /* 0x000000001a1a7208 */ /* 0x000fe20001000000 */
[----:B------:R-:W-:Y:S01]  /*7de0*/  FMUL.FTZ R7, R217, R7 ;  /* 0x00000007d9077220 */ /* 0x000fe20000410000 */
[----:B------:R-:W-:Y:S01]  /*7df0*/  FSETP.GE.FTZ.AND P2, PT, R206, RZ, PT ;  /* 0x000000ffce00720b */ /* 0x000fe20003f56000 */
[----:B------:R-:W-:Y:S01]  /*7e00*/  FMUL.FTZ R4, R215, R4 ;  /* 0x00000004d7047220 */ /* 0x000fe20000410000 */
[----:B------:R-:W-:Y:S01]  /*7e10*/  F2FP.F16.F32.PACK_AB R13, R9, R13 ;  /* 0x0000000d090d723e */ /* 0x000fe200000000ff */
[----:B------:R-:W-:Y:S01]  /*7e20*/  FMUL.FTZ R26, R208, R26 ;  /* 0x0000001ad01a7220 */ /* 0x000fe20000410000 */
[----:B------:R-:W-:Y:S02]  /*7e30*/  FSEL R30, R30, R0, P2 ;  /* 0x000000001e1e7208 */ /* 0x000fe40001000000 */
[----:B------:R-:W-:Y:S02]  /*7e40*/  FSETP.GE.FTZ.AND P2, PT, R195, RZ, PT ;  /* 0x000000ffc300720b */ /* 0x000fe40003f56000 */
[----:B------:R-:W-:Y:S01]  /*7e50*/  F2FP.F16.F32.PACK_AB R10, R7, R8 ;  /* 0x00000008070a723e */ /* 0x000fe200000000ff */
[----:B------:R-:W-:Y:S01]  /*7e60*/  FMUL.FTZ R30, R206, R30 ;  /* 0x0000001ece1e7220 */ /* 0x000fe20000410000 */
[----:B------:R-:W-:Y:S01]  /*7e70*/  FSETP.GE.FTZ.AND P1, PT, R207, RZ, PT ;  /* 0x000000ffcf00720b */ /* 0x000fe20003f36000 */
[----:B------:R-:W-:Y:S01]  /*7e80*/  FADD.FTZ R7, -R0, R47 ;  /* 0x0000002f00077221 */ /* 0x000fe20000010100 */
[----:B------:R-:W-:Y:S01]  /*7e90*/  F2FP.F16.F32.PACK_AB R9, R4, R6 ;  /* 0x000000060409723e */ /* 0x000fe200000000ff */
[----:B------:R-:W-:Y:S01]  /*7ea0*/  STS [R221+0xa400], R10 ;  /* 0x00a4000add007388 */ /* 0x000fe20000000800 */
[-C--:B------:R-:W-:Y:S01]  /*7eb0*/  FSEL R42, R42, R0.reuse, P2 ;  /* 0x000000002a2a7208 */ /* 0x080fe20001000000 */
[----:B------:R-:W-:Y:S01]  /*7ec0*/  FADD.FTZ R6, -R0, R46 ;  /* 0x0000002e00067221 */ /* 0x000fe20000010100 */
[----:B------:R-:W-:Y:S01]  /*7ed0*/  FSETP.GE.FTZ.AND P2, PT, R192, RZ, PT ;  /* 0x000000ffc000720b */ /* 0x000fe20003f56000 */
[----:B------:R-:W-:Y:S01]  /*7ee0*/  STS [R223+0xa000], R22 ;  /* 0x00a00016df007388 */ /* 0x000fe20000000800 */
[----:B------:R-:W-:Y:S01]  /*7ef0*/  FSEL R27, R27, R0, P1 ;  /* 0x000000001b1b7208 */ /* 0x000fe20000800000 */
[----:B------:R-:W-:Y:S01]  /*7f00*/  FMUL.FTZ R42, R195, R42 ;  /* 0x0000002ac32a7220 */ /* 0x000fe20000410000 */
[----:B------:R-:W-:Y:S01]  /*7f10*/  FSETP.GE.FTZ.AND P1, PT, R205, RZ, PT ;  /* 0x000000ffcd00720b */ /* 0x000fe20003f36000 */
[----:B------:R-:W-:Y:S01]  /*7f20*/  STS [R223+0xa400], R9 ;  /* 0x00a40009df007388 */ /* 0x000fe20000000800 */
[-C--:B------:R-:W-:Y:S01]  /*7f30*/  FSEL R6, R6, R0.reuse, P2 ;  /* 0x0000000006067208 */ /* 0x080fe20001000000 */
[----:B------:R-:W-:Y:S01]  /*7f40*/  FMUL.FTZ R8, R207, R27 ;  /* 0x0000001bcf087220 */ /* 0x000fe20000410000 */
[----:B------:R-:W-:Y:S01]  /*7f50*/  FSEL R31, R31, R0, P1 ;  /* 0x000000001f1f7208 */ /* 0x000fe20000800000 */
[----:B------:R-:W-:Y:S01]  /*7f60*/  STS [R227+0x8000], R186 ;  /* 0x008000bae3007388 */ /* 0x000fe20000000800 */
[----:B------:R-:W-:Y:S01]  /*7f70*/  FSETP.GE.FTZ.AND P4, PT, R181, RZ, PT ;  /* 0x000000ffb500720b */ /* 0x000fe20003f96000 */
[----:B------:R-:W-:Y:S01]  /*7f80*/  FMUL.FTZ R20, R192, R6 ;  /* 0x00000006c0147220 */ /* 0x000fe20000410000 */
[----:B------:R-:W-:Y:S01]  /*7f90*/  F2FP.F16.F32.PACK_AB R8, R8, R26 ;  /* 0x0000001a0808723e */ /* 0x000fe200000000ff */
[----:B------:R-:W-:Y:S01]  /*7fa0*/  STS [R227+0x8400], R33 ;  /* 0x00840021e3007388 */ /* 0x000fe20000000800 */
[----:B------:R-:W-:Y:S01]  /*7fb0*/  FSEL R6, R58, R0, P4 ;  /* 0x000000003a067208 */ /* 0x000fe20002000000 */
[----:B------:R-:W-:Y:S01]  /*7fc0*/  FMUL.FTZ R31, R205, R31 ;  /* 0x0000001fcd1f7220 */ /* 0x000fe20000410000 */
[----:B------:R-:W-:Y:S01]  /*7fd0*/  F2FP.F16.F32.PACK_AB R17, R17, R19 ;  /* 0x000000131111723e */ /* 0x000fe200000000ff */
[----:B------:R-:W-:Y:S01]  /*7fe0*/  STS [R226+0x8000], R36 ;  /* 0x00800024e2007388 */ /* 0x000fe20000000800 */
[----:B------:R-:W-:Y:S01]  /*7ff0*/  F2FP.F16.F32.PACK_AB R166, R166, R167 ;  /* 0x000000a7a6a6723e */ /* 0x000fe200000000ff */
[----:B------:R-:W-:Y:S01]  /*8000*/  FMUL.FTZ R15, R181, R6 ;  /* 0x00000006b50f7220 */ /* 0x000fe20000410000 */
[----:B------:R-:W-:Y:S01]  /*8010*/  F2FP.F16.F32.PACK_AB R6, R31, R30 ;  /* 0x0000001e1f06723e */ /* 0x000fe200000000ff */
[----:B------:R-:W-:Y:S01]  /*8020*/  STS [R226+0x8400], R32 ;  /* 0x00840020e2007388 */ /* 0x000fe20000000800 */
[----:B------:R-:W-:Y:S01]  /*8030*/  FSETP.GE.FTZ.AND P1, PT, R194, RZ, PT ;  /* 0x000000ffc200720b */ /* 0x000fe20003f36000 */
[----:B------:R-:W-:Y:S01]  /*8040*/  FADD.FTZ R4, -R0, R62 ;  /* 0x0000003e00047221 */ /* 0x000fe20000010100 */
[----:B------:R-:W-:Y:S01]  /*8050*/  FSETP.GE.FTZ.AND P5, PT, R191, RZ, PT ;  /* 0x000000ffbf00720b */ /* 0x000fe20003fb6000 */
[----:B------:R-:W-:Y:S01]  /*8060*/  STS [R227+0xa000], R21 ;  /* 0x00a00015e3007388 */ /* 0x000fe20000000800 */
[-C--:B------:R-:W-:Y:S02]  /*8070*/  FSEL R43, R43, R0.reuse, P1 ;  /* 0x000000002b2b7208 */ /* 0x080fe40000800000 */
[----:B------:R-:W-:Y:S01]  /*8080*/  FSETP.GE.FTZ.AND P3, PT, R176, RZ, PT ;  /* 0x000000ffb000720b */ /* 0x000fe20003f76000 */
[----:B------:R-:W-:Y:S01]  /*8090*/  STS [R227+0xa400], R8 ;  /* 0x00a40008e3007388 */ /* 0x000fe20000000800 */
[-C--:B------:R-:W-:Y:S01]  /*80a0*/  FSEL R7, R7, R0.reuse, P5 ;  /* 0x0000000007077208 */ /* 0x080fe20002800000 */
[----:B------:R-:W-:Y:S01]  /*80b0*/  FMUL.FTZ R43, R194, R43 ;  /* 0x0000002bc22b7220 */ /* 0x000fe20000410000 */
[-C--:B------:R-:W-:Y:S01]  /*80c0*/  FSEL R5, R5, R0.reuse, P3 ;  /* 0x0000000005057208 */ /* 0x080fe20001800000 */
[----:B------:R-:W-:Y:S01]  /*80d0*/  STS [R226+0xa000], R17 ;  /* 0x00a00011e2007388 */ /* 0x000fe20000000800 */
[----:B------:R-:W-:Y:S01]  /*80e0*/  FSETP.GE.FTZ.AND P2, PT, R171, RZ, PT ;  /* 0x000000ffab00720b */ /* 0x000fe20003f56000 */
[----:B------:R-:W-:Y:S01]  /*80f0*/  FMUL.FTZ R19, R191, R7 ;  /* 0x00000007bf137220 */ /* 0x000fe20000410000 */
[----:B------:R-:W-:Y:S01]  /*8100*/  FSETP.GE.FTZ.AND P1, PT, R162, RZ, PT ;  /* 0x000000ffa200720b */ /* 0x000fe20003f36000 */
        /* <DEDUP_REMOVED lines=9> */
[----:B------:R-:W-:Y:S02]  /*81a0*/  F2FP.F16.F32.PACK_AB R64, R105, R64 ;  /* 0x000000406940723e */ /* 0x000fe400000000ff */
[----:B------:R-:W-:Y:S01]  /*81b0*/  F2FP.F16.F32.PACK_AB R104, R104, R108 ;  /* 0x0000006c6868723e */ /* 0x000fe200000000ff */
[----:B------:R-:W-:Y:S01]  /*81c0*/  STS [R222+0x8000], R168 ;  /* 0x008000a8de007388 */ /* 0x000fe20000000800 */
[----:B------:R-:W-:Y:S01]  /*81d0*/  @P1 FADD.FTZ R0, -R0, R63 ;  /* 0x0000003f00001221 */ /* 0x000fe20000010100 */
[----:B------:R-:W-:Y:S02]  /*81e0*/  LEA R59, R246, UR4, 0x1 ;  /* 0x00000004f63b7c11 */ /* 0x000fe4000f8e08ff */
[----:B------:R-:W-:Y:S01]  /*81f0*/  STS [R222+0x8400], R166 ;  /* 0x008400a6de007388 */ /* 0x000fe20000000800 */
[----:B------:R-:W-:Y:S01]  /*8200*/  FMUL.FTZ R7, R162, R0 ;  /* 0x00000000a2077220 */ /* 0x000fe20000410000 */
[----:B------:R-:W-:Y:S02]  /*8210*/  F2FP.F16.F32.PACK_AB R0, R14, R15 ;  /* 0x0000000f0e00723e */ /* 0x000fe400000000ff */
[----:B------:R-:W-:Y:S02]  /*8220*/  STS [R220+0xa000], R16 ;  /* 0x00a00010dc007388 */ /* 0x000fe40000000800 */
[----:B------:R-:W-:Y:S02]  /*8230*/  F2FP.F16.F32.PACK_AB R7, R7, R11 ;  /* 0x0000000b0707723e */ /* 0x000fe400000000ff */
[----:B------:R-:W-:Y:S04]  /*8240*/  STS [R220+0xa400], R5 ;  /* 0x00a40005dc007388 */ /* 0x000fe80000000800 */
[----:B------:R-:W-:Y:S04]  /*8250*/  STS [R222+0xa000], R13 ;  /* 0x00a0000dde007388 */ /* 0x000fe80000000800 */
[----:B------:R-:W-:Y:S04]  /*8260*/  STS [R222+0xa400], R4 ;  /* 0x00a40004de007388 */ /* 0x000fe80000000800 */
[----:B------:R-:W-:Y:S04]  /*8270*/  STS [R225+0x8000], R114 ;  /* 0x00800072e1007388 */ /* 0x000fe80000000800 */
        /* <DEDUP_REMOVED lines=93> */
.L_x_172:
[----:B------:R-:W-:Y:S01]  /*8850*/  LDSM.16.M88.4 R16, [R150] ;  /* 0x000000009610783b */ /* 0x000fe20000000200 */
[----:B------:R-:W-:Y:S01]  /*8860*/  IMAD.U32 R58, RZ, RZ, UR31 ;  /* 0x0000001fff3a7e24 */ /* 0x000fe2000f8e00ff */
[----:B------:R-:W-:Y:S01]  /*8870*/  ULOP3.LUT UR5, UR10, 0x1, URZ, 0xc0, !UPT ;  /* 0x000000010a057892 */ /* 0x000fe2000f8ec03f */
[----:B------:R-:W-:Y:S01]  /*8880*/  IMAD.U32 R57, RZ, RZ, UR30 ;  /* 0x0000001eff397e24 */ /* 0x000fe2000f8e00ff */
[----:B------:R-:W2:Y:S01]  /*8890*/  LDSM.16.MT88.4 R20, [R0+0x6000] ;  /* 0x006000000014783b */ /* 0x000ea20000004200 */
[----:B------:R-:W-:Y:S01]  /*88a0*/  IMAD.U32 R56, RZ, RZ, UR29 ;  /* 0x0000001dff387e24 */ /* 0x000fe2000f8e00ff */
[----:B------:R-:W-:Y:S01]  /*88b0*/  UISETP.NE.U32.AND UP0, UPT, UR5, 0x1, UPT ;  /* 0x000000010500788c */ /* 0x000fe2000bf05070 */
[----:B------:R-:W-:Y:S01]  /*88c0*/  IMAD.U32 R55, RZ, RZ, UR28 ;  /* 0x0000001cff377e24 */ /* 0x000fe2000f8e00ff */
[----:B------:R-:W1:Y:S01]  /*88d0*/  LDSM.16.M88.4 R12, [R150+0x2000] ;  /* 0x00200000960c783b */ /* 0x000e620000000200 */
[----:B------:R-:W-:Y:S01]  /*88e0*/  IMAD.U32 R54, RZ, RZ, UR27 ;  /* 0x0000001bff367e24 */ /* 0x000fe2000f8e00ff */
[----:B------:R-:W-:Y:S02]  /*88f0*/  UISETP.GT.AND UP2, UPT, UR10, UR40, UPT ;  /* 0x000000280a00728c */ /* 0x000fe4000bf44270 */
[----:B------:R-:W-:Y:S01]  /*8900*/  LDSM.16.M88.4 R24, [R157] ;  /* 0x000000009d18783b */ /* 0x000fe20000000200 */
[----:B------:R-:W-:Y:S02]  /*8910*/  @UP3 UIADD3 UR6, UP1, UR16, -0x200, URZ ;  /* 0xfffffe0010063890 */ /* 0x000fe4000ff3e03f */
[----:B------:R-:W-:Y:S01]  /*8920*/  UIADD3 UR10, UR10, -0x1, URZ ;  /* 0xffffffff0a0a7890 */ /* 0x000fe2000fffe03f */
[----:B------:R-:W3:Y:S01]  /*8930*/  LDSM.16.MT88.4 R28, [R0+0x6400] ;  /* 0x00640000001c783b */ /* 0x000ee20000004200 */
[----:B------:R-:W-:Y:S03]  /*8940*/  @UP3 UIADD3.X UR5, UR17, -0x1, URZ, UP1, !UPT ;  /* 0xffffffff11053890 */ /* 0x000fe60008ffe43f */
        /* <DEDUP_REMOVED lines=46> */
[----:B------:R-:W-:Y:S01]  /*8c30*/  IMAD.U32 R42, RZ, RZ, UR35 ;  /* 0x00000023ff2a7e24 */ /* 0x000fe2000f8e00ff */
[----:B------:R-:W-:Y:S03]  /*8c40*/  MOV R38, UR33 ;  /* 0x0000002100267c02 */ /* 0x000fe60008000f00 */
[----:B------:R-:W-:Y:S01]  /*8c50*/  IMAD.U32 R36, RZ, RZ, UR32 ;  /* 0x00000020ff247e24 */ /* 0x000fe2000f8e00ff */
[C---:B---3--:R-:W-:Y:S06]  /*8c60*/  HMMA.16816.F32 R8, R44.reuse, R48, R8 ;  /* 0x000000302c08723c */ /* 0x048fec0000001808 */
[-C--:B------:R-:W-:Y:S01]  /*8c70*/  HMMA.16816.F32 R12, R44, R50.reuse, R12 ;  /* 0x000000322c0c723c */ /* 0x080fe2000000180c */
[----:B------:R-:W-:Y:S05]  /*8c80*/  IMAD.U32 R48, RZ, RZ, UR38 ;  /* 0x00000026ff307e24 */ /* 0x000fea000f8e00ff */
[----:B------:R-:W-:Y:S01]  /*8c90*/  HMMA.16816.F32 R16, R20, R50, R16 ;  /* 0x000000321410723c */ /* 0x000fe20000001810 */
[----:B------:R-:W-:Y:S04]  /*8ca0*/  IMAD.U32 R46, RZ, RZ, UR37 ;  /* 0x00000025ff2e7e24 */ /* 0x000fe8000f8e00ff */
[----:B------:R-:W-:Y:S01]  /*8cb0*/  IMAD.U32 R44, RZ, RZ, UR36 ;  /* 0x00000024ff2c7e24 */ /* 0x000fe2000f8e00ff */
[-C--:B------:R-:W-:Y:S01]  /*8cc0*/  HMMA.16816.F32 R4, R24, R28.reuse, R4 ;  /* 0x0000001c1804723c */ /* 0x080fe20000001804 */
[----:B------:R-:W-:Y:S04]  /*8cd0*/  IMAD.U32 R20, RZ, RZ, UR25 ;  /* 0x00000019ff147e24 */ /* 0x000fe8000f8e00ff */
[----:B------:R-:W-:Y:S01]  /*8ce0*/  @P0 VIADD R21, R235, 0xffffff80 ;  /* 0xffffff80eb150836 */ /* 0x000fe20000000000 */
[C---:B-1----:R-:W-:Y:S01]  /*8cf0*/  HMMA.16816.F32 R8, R32.reuse, R28, R8 ;  /* 0x0000001c2008723c */ /* 0x042fe20000001808 */
[----:B------:R-:W-:Y:S04]  /*8d00*/  IMAD.U32 R50, RZ, RZ, UR39 ;  /* 0x00000027ff327e24 */ /* 0x000fe8000f8e00ff */
[----:B------:R-:W-:Y:S01]  /*8d10*/  LEA R233, P1, R20, R52, 0x2 ;  /* 0x0000003414e97211 */ /* 0x000fe200078210ff */
[-C--:B------:R-:W-:Y:S01]  /*8d20*/  HMMA.16816.F32 R12, R32, R30.reuse, R12 ;  /* 0x0000001e200c723c */ /* 0x080fe2000000180c */
[----:B------:R-:W-:Y:S01]  /*8d30*/  IMAD.U32 R22, RZ, RZ, UR38 ;  /* 0x00000026ff167e24 */ /* 0x000fe2000f8e00ff */
[----:B------:R-:W-:Y:S03]  /*8d40*/  MOV R52, UR24 ;  /* 0x0000001800347c02 */ /* 0x000fe60008000f00 */
[----:B------:R-:W-:Y:S01]  /*8d50*/  @P0 IMAD.WIDE R20, R21, R250, UR16 ;  /* 0x0000001015140e25 */ /* 0x000fe2000f8e02fa */
[----:B------:R-:W-:Y:S01]  /*8d60*/  HMMA.16816.F32 R16, R24, R30, R16 ;  /* 0x0000001e1810723c */ /* 0x000fe20000001810 */
[----:B------:R-:W-:Y:S01]  /*8d70*/  @UP3 UMOV UR16, UR6 ;  /* 0x0000000600103c82 */ /* 0x000fe20008000000 */
[----:B------:R-:W-:Y:S01]  /*8d80*/  MOV R33, UR24 ;  /* 0x0000001800217c02 */ /* 0x000fe20008000f00 */
[----:B------:R-:W-:Y:S01]  /*8d90*/  @UP3 UMOV UR17, UR5 ;  /* 0x0000000500113c82 */ /* 0x000fe20008000000 */
[----:B------:R-:W5:Y:S01]  /*8da0*/  @P0 LDG.E R240, desc[UR14][R20.64] ;  /* 0x0000000e14f00981 */ /* 0x000f62000c1e1900 */
[----:B------:R-:W-:Y:S01]  /*8db0*/  LEA.HI.X.SX32 R232, R0, R53, 0x2, P1 ;  /* 0x0000003500e87211 */ /* 0x000fe200008f16ff */
[----:B------:R-:W-:Y:S01]  /*8dc0*/  IMAD.U32 R0, RZ, RZ, UR39 ;  /* 0x00000027ff007e24 */ /* 0x000fe2000f8e00ff */
[----:B------:R-:W-:Y:S01]  /*8dd0*/  MOV R30, UR29 ;  /* 0x0000001d001e7c02 */ /* 0x000fe20008000f00 */
        /* <DEDUP_REMOVED lines=131> */
[----:B------:R-:W-:-:S05]  /*9610*/  UISETP.NE.AND UP0, UPT, UR43, -0x1, UPT ;  /* 0xffffffff2b00788c */ /* 0x000fca000bf05270 */
[----:B------:R-:W-:Y:S01]  /*9620*/  ULDC UR5, c[0x0][0x390] ;  /* 0x0000e40000057ab9 */ /* 0x000fe20000000800 */
[----:B------:R-:W-:Y:S01]  /*9630*/  ULDC UR6, c[0x0][0x38c] ;  /* 0x0000e30000067ab9 */ /* 0x000fe20000000800 */
        /* <DEDUP_REMOVED lines=37> */
[----:B------:R-:W-:Y:S01]  /*9890*/  STS [R248], R17 ;  /* 0x00000011f8007388 */ /* 0x000fe20000000800 */
[----:B------:R-:W-:Y:S01]  /*98a0*/  F2FP.F16.F32.PACK_AB R14, R14, R90 ;  /* 0x0000005a0e0e723e */ /* 0x000fe200000000ff */
[----:B------:R-:W-:Y:S01]  /*98b0*/  @UP0 UIADD3 UR5, UR41, UR43, URZ ;  /* 0x0000002b29050290 */ /* 0x000fe2000fffe03f */
[----:B------:R-:W-:Y:S01]  /*98c0*/  F2FP.F16.F32.PACK_AB R11, R11, R92 ;  /* 0x0000005c0b0b723e */ /* 0x000fe200000000ff */
[----:B------:R-:W-:Y:S01]  /*98d0*/  STS [R248+0x200], R16 ;  /* 0x00020010f8007388 */ /* 0x000fe20000000800 */
[----:B------:R-:W-:Y:S01]  /*98e0*/  F2FP.F16.F32.PACK_AB R10, R10, R94 ;  /* 0x0000005e0a0a723e */ /* 0x000fe200000000ff */
[----:B------:R-:W-:Y:S01]  /*98f0*/  @UP0 ULDC.64 UR6, c[0x0][0x450] ;  /* 0x0001140000060ab9 */ /* 0x000fe20000000a00 */
[----:B------:R-:W-:Y:S01]  /*9900*/  F2FP.F16.F32.PACK_AB R9, R9, R68 ;  /* 0x000000440909723e */ /* 0x000fe200000000ff */
[----:B------:R-:W-:Y:S01]  /*9910*/  STS [R249], R13 ;  /* 0x0000000df9007388 */ /* 0x000fe20000000800 */
[----:B------:R-:W-:Y:S01]  /*9920*/  F2FP.F16.F32.PACK_AB R8, R8, R70 ;  /* 0x000000460808723e */ /* 0x000fe200000000ff */
[----:B------:R-:W-:Y:S01]  /*9930*/  @UP0 UIMAD.WIDE.U32 UR8, UR5, UR6, URZ ;  /* 0x00000006050802a5 */ /* 0x000fe2000f8e003f */
[----:B------:R-:W-:Y:S01]  /*9940*/  F2FP.F16.F32.PACK_AB R5, R5, R80 ;  /* 0x000000500505723e */ /* 0x000fe200000000ff */
[----:B------:R-:W-:Y:S01]  /*9950*/  STS [R249+0x200], R12 ;  /* 0x0002000cf9007388 */ /* 0x000fe20000000800 */
        /* <DEDUP_REMOVED lines=10> */
[----:B------:R-:W-:Y:S01]  /*9a00*/  PLOP3.LUT P0, PT, PT, PT, UP0, 0x80, 0x0 ;  /* 0x000000000000781c */ /* 0x000fe20003f0f008 */
        /* <DEDUP_REMOVED lines=25> */
.L_x_174:
[----:B------:R-:W-:Y:S01]  /*9ba0*/  @UP0 UIADD3 UR13, UR41, UR43, URZ ;  /* 0x0000002b290d0290 */ /* 0x000fe2000fffe03f */
[----:B------:R-:W-:Y:S01]  /*9bb0*/  @UP0 ULDC.64 UR8, c[0x0][0x458] ;  /* 0x0001160000080ab9 */ /* 0x000fe20000000a00 */
[----:B------:R-:W-:Y:S02]  /*9bc0*/  USHF.L.U32 UR5, UR20, 0x7, URZ ;  /* 0x0000000714057899 */ /* 0x000fe4000800063f */
[----:B------:R-:W-:Y:S02]  /*9bd0*/  @UP0 UIMAD.WIDE.U32 UR10, UR13, UR8, URZ ;  /* 0x000000080d0a02a5 */ /* 0x000fe4000f8e003f */
[----:B------:R-:W-:-:S04]  /*9be0*/  @UP0 UIMAD UR13, UR13, UR9, URZ ;  /* 0x000000090d0d02a4 */ /* 0x000fc8000f8e023f */
[----:B------:R-:W-:-:S03]  /*9bf0*/  @UP0 UIADD3 UR18, UR11, UR13, URZ ;  /* 0x0000000d0b120290 */ /* 0x000fc6000fffe03f */
[----:B------:R-:W-:Y:S01]  /*9c00*/  @UP0 UMOV UR11, UR10 ;  /* 0x0000000a000b0c82 */ /* 0x000fe20008000000 */
[----:B------:R-:W-:Y:S08]  /*9c10*/  @P0 BRA `(.L_x_175) ;  /* 0x0000000000340947 */ /* 0x000ff00003800000 */
        /* <DEDUP_REMOVED lines=11> */
[----:B------:R-:W-:-:S03]  /*9cd0*/  UIADD3 UR18, UR11, UR13, URZ ;  /* 0x0000000d0b127290 */ /* 0x000fc6000fffe03f */
[----:B------:R-:W-:-:S09]  /*9ce0*/  UMOV UR11, UR10 ;  /* 0x0000000a000b7c82 */ /* 0x000fd20008000000 */
.L_x_175:
[----:B------:R-:W-:Y:S01]  /*9cf0*/  BAR.SYNC.DEFER_BLOCKING 0x0 ;  /* 0x0000000000007b1d */ /* 0x000fe20000010000 */
[----:B------:R-:W-:Y:S01]  /*9d00*/  USHF.R.S32.HI UR10, URZ, 0x1f, UR5 ;  /* 0x0000001f3f0a7899 */ /* 0x000fe20008011405 */
[----:B-12---:R-:W-:Y:S01]  /*9d10*/  SHF.R.S32.HI R0, RZ, 0x1f, R9 ;  /* 0x0000001fff007819 */ /* 0x006fe20000011409 */
[----:B------:R-:W-:Y:S01]  /*9d20*/  IMAD.U32 R3, RZ, RZ, UR6 ;  /* 0x00000006ff037e24 */ /* 0x000fe2000f8e00ff */
[--C-:B------:R-:W-:Y:S01]  /*9d30*/  SHF.R.S32.HI R5, RZ, 0x1f, R236.reuse ;  /* 0x0000001fff057819 */ /* 0x100fe200000114ec */
[----:B------:R-:W-:Y:S01]  /*9d40*/  UIMAD UR13, UR10, UR6, URZ ;  /* 0x000000060a0d72a4 */ /* 0x000fe2000f8e023f */
[----:B------:R-:W-:Y:S01]  /*9d50*/  LEA.HI R0, R0, R9, RZ, 0x2 ;  /* 0x0000000900007211 */ /* 0x000fe200078f10ff */
[----:B------:R-:W-:Y:S01]  /*9d60*/  IMAD.MOV.U32 R4, RZ, RZ, R236 ;  /* 0x000000ffff047224 */ /* 0x000fe200078e00ec */
        /* <DEDUP_REMOVED lines=14> */
[----:B------:R1:W2:Y:S01]  /*9e50*/  LDS.128 R20, [R59+0x7000] ;  /* 0x007000003b147984 */ /* 0x0002a20000000c00 */
[----:B------:R-:W-:Y:S01]  /*9e60*/  ISETP.GE.OR P2, PT, R0, UR12, P2 ;  /* 0x0000000c00007c0c */ /* 0x000fe20009746670 */
[----:B------:R-:W-:Y:S01]  /*9e70*/  UIMAD UR17, UR57, UR17, UR13 ;  /* 0x00000011391172a4 */ /* 0x000fe2000f8e020d */
[----:B------:R-:W-:Y:S01]  /*9e80*/  IADD3.X R7, R7, UR21, R3, P0, !PT ;  /* 0x0000001507077c10 */ /* 0x000fe200087fe403 */
[----:B------:R1:W3:Y:S01]  /*9e90*/  LDS.128 R24, [R59+0x9000] ;  /* 0x009000003b187984 */ /* 0x0002e20000000c00 */
[----:B------:R-:W-:Y:S01]  /*9ea0*/  IMAD.U32 R3, RZ, RZ, UR16 ;  /* 0x00000010ff037e24 */ /* 0x000fe2000f8e00ff */
[----:B------:R-:W-:-:S03]  /*9eb0*/  SHF.R.S32.HI R28, RZ, 0x1f, R0 ;  /* 0x0000001fff1c7819 */ /* 0x000fc60000011400 */
[----:B------:R-:W-:-:S04]  /*9ec0*/  IMAD.WIDE.U32 R6, R3, UR57, R6 ;  /* 0x0000003903067c25 */ /* 0x000fc8000f8e0006 */
[----:B------:R-:W-:Y:S01]  /*9ed0*/  VIADD R12, R7, UR17 ;  /* 0x00000011070c7c36 */ /* 0x000fe20008000000 */
[----:B------:R-:W-:Y:S06]  /*9ee0*/  @P2 BRA `(.L_x_177) ;  /* 0x00000000002c2947 */ /* 0x000fec0003800000 */
        /* <DEDUP_REMOVED lines=11> */
.L_x_177:
[----:B------:R-:W-:Y:S05]  /*9fa0*/  BSYNC B0 ;  /* 0x0000000000007941 */ /* 0x000fea0003800000 */
.L_x_176:
        /* <DEDUP_REMOVED lines=13> */
.L_x_179:
[----:B------:R-:W-:Y:S05]  /*a080*/  BSYNC B0 ;  /* 0x0000000000007941 */ /* 0x000fea0003800000 */
.L_x_178:
[----:B------:R1:W1:Y:S01]  /*a090*/  LDS.128 R12, [R59+0x8000] ;  /* 0x008000003b0c7984 */ /* 0x0002620000000c00 */
        /* <DEDUP_REMOVED lines=26> */
.L_x_181:
[----:B------:R-:W-:Y:S05]  /*a240*/  BSYNC B0 ;  /* 0x0000000000007941 */ /* 0x000fea0003800000 */
.L_x_180:
        /* <DEDUP_REMOVED lines=13> */
.L_x_154:
[----:B------:R-:W-:Y:S05]  /*a320*/  BSYNC B1 ;  /* 0x0000000000017941 */ /* 0x000fea0003800000 */
.L_x_140:
        /* <DEDUP_REMOVED lines=11> */
.L_x_182:
[----:B------:R-:W-:Y:S05]  /*a3e0*/  EXIT ;  /* 0x000000000000794d */ /* 0x000fea0003800000 */
.L_x_184:
        /* <DEDUP_REMOVED lines=9> */
.L_x_693:


//--------------------- .text._ZN5flash44flash_bwd_dq_dk_dv_loop_seqk_parallel_kernelI23Flash_bwd_kernel_traitsILi32ELi128ELi128ELi8ELi4ELi4ELi4ELb1ELb0EN7cutlass6half_tE19Flash_kernel_traitsILi32ELi128ELi128ELi8ES3_EELb0ELb1ELb0ELb0ELb0ELb0ELb1EEEvNS_16Flash_bwd_paramsE --------------------------
	.section	.text._ZN5flash44flash_bwd_dq_dk_dv_loop_seqk_parallel_kernelI23Flash_bwd_kernel_traitsILi32ELi128ELi128ELi8ELi4ELi4ELi4ELb1ELb0EN7cutlass6half_tE19Flash_kernel_traitsILi32ELi128ELi128ELi8ES3_EELb0ELb1ELb0ELb0ELb0ELb0ELb1EEEvNS_16Flash_bwd_paramsE,"ax",@progbits
	.align	128
        .global         _ZN5flash44flash_bwd_dq_dk_dv_loop_seqk_parallel_kernelI23Flash_bwd_kernel_traitsILi32ELi128ELi128ELi8ELi4ELi4ELi4ELb1ELb0EN7cutlass6half_tE19Flash_kernel_traitsILi32ELi128ELi128ELi8ES3_EELb0ELb1ELb0ELb0ELb0ELb0ELb1EEEvNS_16Flash_bwd_paramsE
        .type           _ZN5flash44flash_bwd_dq_dk_dv_loop_seqk_parallel_kernelI23Flash_bwd_kernel_traitsILi32ELi128ELi128ELi8ELi4ELi4ELi4ELb1ELb0EN7cutlass6half_tE19Flash_kernel_traitsILi32ELi128ELi128ELi8ES3_EELb0ELb1ELb0ELb0ELb0ELb0ELb1EEEvNS_16Flash_bwd_paramsE,@function
        .size           _ZN5flash44flash_bwd_dq_dk_dv_loop_seqk_parallel_kernelI23Flash_bwd_kernel_traitsILi32ELi128ELi128ELi8ELi4ELi4ELi4ELb1ELb0EN7cutlass6half_tE19Flash_kernel_traitsILi32ELi128ELi128ELi8ES3_EELb0ELb1ELb0ELb0ELb0ELb0ELb1EEEvNS_16Flash_bwd_paramsE,(.L_x_694 - _ZN5flash44flash_bwd_dq_dk_dv_loop_seqk_parallel_kernelI23Flash_bwd_kernel_traitsILi32ELi128ELi128ELi8ELi4ELi4ELi4ELb1ELb0EN7cutlass6half_tE19Flash_kernel_traitsILi32ELi128ELi128ELi8ES3_EELb0ELb1ELb0ELb0ELb0ELb0ELb1EEEvNS_16Flash_bwd_paramsE)
        .other          _ZN5flash44flash_bwd_dq_dk_dv_loop_seqk_parallel_kernelI23Flash_bwd_kernel_traitsILi32ELi128ELi128ELi8ELi4ELi4ELi4ELb1ELb0EN7cutlass6half_tE19Flash_kernel_traitsILi32ELi128ELi128ELi8ES3_EELb0ELb1ELb0ELb0ELb0ELb0ELb1EEEvNS_16Flash_bwd_paramsE,@"STO_CUDA_ENTRY STV_DEFAULT"
_ZN5flash44flash_bwd_dq_dk_dv_loop_seqk_parallel_kernelI23Flash_bwd_kernel_traitsILi32ELi128ELi128ELi8ELi4ELi4ELi4ELb1ELb0EN7cutlass6half_tE19Flash_kernel_traitsILi32ELi128ELi128ELi8ES3_EELb0ELb1ELb0ELb0ELb0ELb0ELb1EEEvNS_16Flash_bwd_paramsE:
.text._ZN5flash44flash_bwd_dq_dk_dv_loop_seqk_parallel_kernelI23Flash_bwd_kernel_traitsILi32ELi128ELi128ELi8ELi4ELi4ELi4ELb1ELb0EN7cutlass6half_tE19Flash_kernel_traitsILi32ELi128ELi128ELi8ES3_EELb0ELb1ELb0ELb0ELb0ELb0ELb1EEEvNS_16Flash_bwd_paramsE:
        /* <DEDUP_REMOVED lines=22> */
[----:B-1----:R-:W-:-:S04]  /*0160*/  SHF.R.S32.HI R10, RZ, 0x1f, R20 ;  /* 0x0000001fff0a7819 */ /* 0x002fc80000011414 */
        /* <DEDUP_REMOVED lines=31> */
[----:B------:R-:W-:Y:S01]  /*0360*/  IMAD.IADD R13, R20, 0x1, -R4 ;  /* 0x00000001140d7824 */ /* 0x000fe200078e0a04 */
        /* <DEDUP_REMOVED lines=8> */
[----:B------:R-:W-:Y:S01]  /*03f0*/  SHF.R.U32.HI R7, RZ, 0x3, R2 ;  /* 0x00000003ff077819 */ /* 0x000fe20000011602 */
[----:B------:R-:W-:Y:S01]  /*0400*/  STL [R1+0x38], R22 ;  /* 0x0000381601007387 */ /* 0x000fe20000100800 */
[----:B------:R-:W-:Y:S01]  /*0410*/  LOP3.LUT R6, R2, 0x18, R22, 0xf8, !PT ;  /* 0x0000001802067812 */ /* 0x000fe200078ef816 */
[----:B------:R-:W-:Y:S01]  /*0420*/  IMAD.IADD R2, R20, 0x1, -R3 ;  /* 0x0000000114027824 */ /* 0x000fe200078e0a03 */
[----:B------:R-:W-:Y:S01]  /*0430*/  LOP3.LUT R5, R12, 0x3fffffe, RZ, 0xc0, !PT ;  /* 0x03fffffe0c057812 */ /* 0x000fe200078ec0ff */
[----:B------:R-:W-:Y:S01]  /*0440*/  IMAD.SHL.U32 R20, R20, 0x2, RZ ;  /* 0x0000000214147824 */ /* 0x000fe200078e00ff */
[----:B------:R-:W-:Y:S02]  /*0450*/  SHF.R.S32.HI R10, RZ, 0x7, R10 ;  /* 0x00000007ff0a7819 */ /* 0x000fe4000001140a */
[----:B------:R-:W-:-:S02]  /*0460*/  SHF.R.S32.HI R11, RZ, 0x1f, R2 ;  /* 0x0000001fff0b7819 */ /* 0x000fc40000011402 */
[----:B------:R-:W-:Y:S01]  /*0470*/  LOP3.LUT R9, R6, R7, RZ, 0x3c, !PT ;  /* 0x0000000706097212 */ /* 0x000fe200078e3cff */
[----:B------:R-:W-:Y:S01]  /*0480*/  IMAD.IADD R7, R4, 0x1, -R5 ;  /* 0x0000000104077824 */ /* 0x000fe200078e0a05 */
[-C--:B------:R-:W-:Y:S01]  /*0490*/  LEA.HI R3, R2, R2.reuse, RZ, 0x1 ;  /* 0x0000000202037211 */ /* 0x080fe200078f08ff */
[----:B------:R-:W-:Y:S01]  /*04a0*/  IMAD R6, R10, 0x8, R16 ;  /* 0x000000080a067824 */ /* 0x000fe200078e0210 */
[----:B------:R-:W-:Y:S01]  /*04b0*/  LEA.HI R11, R11, R2, RZ, 0x3 ;  /* 0x000000020b0b7211 */ /* 0x000fe200078f18ff */
[----:B------:R-:W-:Y:S01]  /*04c0*/  IMAD.SHL.U32 R4, R4, 0x40, RZ ;  /* 0x0000004004047824 */ /* 0x000fe200078e00ff */
[----:B------:R-:W-:Y:S01]  /*04d0*/  SHF.R.S32.HI R5, RZ, 0x1, R3 ;  /* 0x00000001ff057819 */ /* 0x000fe20000011403 */
[----:B------:R-:W-:Y:S01]  /*04e0*/  IMAD R18, R6, 0x8, R7 ;  /* 0x0000000806127824 */ /* 0x000fe200078e0207 */
[----:B------:R-:W-:Y:S01]  /*04f0*/  SHF.R.S32.HI R8, RZ, 0x1f, R3 ;  /* 0x0000001fff087819 */ /* 0x000fe20000011403 */
[----:B------:R-:W-:Y:S01]  /*0500*/  IMAD.U32 R6, R14, 0x20, R9 ;  /* 0x000000200e067824 */ /* 0x000fe200078e0009 */
[----:B------:R-:W-:-:S02]  /*0510*/  LOP3.LUT R7, R3, 0x7fffffe, RZ, 0xc0, !PT ;  /* 0x07fffffe03077812 */ /* 0x000fc400078ec0ff */
[----:B------:R-:W-:Y:S02]  /*0520*/  LOP3.LUT R3, R11, 0xfffffff8, RZ, 0xc0, !PT ;  /* 0xfffffff80b037812 */ /* 0x000fe400078ec0ff */
[----:B------:R-:W-:Y:S01]  /*0530*/  LEA.HI R9, R0, R0, RZ, 0x1 ;  /* 0x0000000000097211 */ /* 0x000fe200078f08ff */
[----:B------:R-:W-:Y:S01]  /*0540*/  IMAD.IADD R17, R2, 0x1, -R7 ;  /* 0x0000000102117824 */ /* 0x000fe200078e0a07 */
[----:B------:R-:W-:Y:S01]  /*0550*/  LEA.HI R8, R8, R5, RZ, 0x2 ;  /* 0x0000000508087211 */ /* 0x000fe200078f10ff */
[----:B------:R-:W-:Y:S01]  /*0560*/  IMAD.IADD R15, R2, 0x1, -R3 ;  /* 0x00000001020f7824 */ /* 0x000fe200078e0a03 */
[----:B------:R-:W-:Y:S01]  /*0570*/  LOP3.LUT R3, R9, 0x3fffffe, RZ, 0xc0, !PT ;  /* 0x03fffffe09037812 */ /* 0x000fe200078ec0ff */
[----:B------:R1:W-:Y:S01]  /*0580*/  STL [R1+0x64], R6 ;  /* 0x0000640601007387 */ /* 0x0003e20000100800 */
[----:B------:R-:W-:Y:S01]  /*0590*/  SHF.R.S32.HI R2, RZ, 0x1, R12 ;  /* 0x00000001ff027819 */ /* 0x000fe2000001140c */
[----:B------:R-:W-:Y:S01]  /*05a0*/  IMAD.SHL.U32 R7, R13, 0x2, RZ ;  /* 0x000000020d077824 */ /* 0x000fe200078e00ff */
[----:B------:R-:W-:Y:S01]  /*05b0*/  LOP3.LUT R8, R8, 0xfffffffc, RZ, 0xc0, !PT ;  /* 0xfffffffc08087812 */ /* 0x000fe200078ec0ff */
[C---:B------:R-:W-:Y:S01]  /*05c0*/  IMAD.IADD R12, R0.reuse, 0x1, -R3 ;  /* 0x00000001000c7824 */ /* 0x040fe200078e0a03 */
[C---:B------:R-:W-:Y:S01]  /*05d0*/  LOP3.LUT P4, RZ, R0.reuse, 0x4, RZ, 0xc0, !PT ;  /* 0x0000000400ff7812 */ /* 0x040fe2000788c0ff */
[----:B------:R-:W-:Y:S01]  /*05e0*/  IMAD.SHL.U32 R3, R0, 0x40, RZ ;  /* 0x0000004000037824 */ /* 0x000fe200078e00ff */
[----:B------:R-:W-:Y:S01]  /*05f0*/  LOP3.LUT P0, RZ, R2, 0x2, RZ, 0xc0, !PT ;  /* 0x0000000202ff7812 */ /* 0x000fe2000780c0ff */
[----:B------:R-:W-:Y:S01]  /*0600*/  IMAD.IADD R14, R5, 0x1, -R8 ;  /* 0x00000001050e7824 */ /* 0x000fe200078e0a08 */
[----:B------:R-:W-:Y:S01]  /*0610*/  LOP3.LUT R8, R4, 0x1c0, RZ, 0xc0, !PT ;  /* 0x000001c004087812 */ /* 0x000fe200078ec0ff */
[----:B------:R-:W-:Y:S01]  /*0620*/  IMAD R13, R10, 0x2000, R7 ;  /* 0x000020000a0d7824 */ /* 0x000fe200078e0207 */
[----:B------:R-:W-:-:S02]  /*0630*/  LOP3.LUT R3, R3, 0x1c0, RZ, 0xc0, !PT ;  /* 0x000001c003037812 */ /* 0x000fc400078ec0ff */
[----:B------:R-:W-:Y:S02]  /*0640*/  SHF.R.S32.HI R4, RZ, 0x3, R11 ;  /* 0x00000003ff047819 */ /* 0x000fe4000001140b */
[----:B------:R-:W-:Y:S02]  /*0650*/  LEA.HI R3, R3, R3, RZ, 0x1d ;  /* 0x0000000303037211 */ /* 0x000fe400078fe8ff */
[C---:B------:R-:W-:Y:S01]  /*0660*/  SEL R241, R155.reuse, 0xffffffe0, !P5 ;  /* 0xffffffe09bf17807 */ /* 0x040fe20006800000 */
[----:B------:R-:W-:Y:S01]  /*0670*/  IMAD R17, R4, 0x8, R17 ;  /* 0x0000000804117824 */ /* 0x000fe200078e0211 */
[----:B------:R-:W-:Y:S02]  /*0680*/  SEL R150, R155, 0xffffffe0, !P0 ;  /* 0xffffffe09b967807 */ /* 0x000fe40004000000 */
[----:B-1----:R-:W-:Y:S01]  /*0690*/  LOP3.LUT R6, R0, 0x1, RZ, 0xc0, !PT ;  /* 0x0000000100067812 */ /* 0x002fe200078ec0ff */
[----:B------:R-:W-:-:S03]  /*06a0*/  IMAD.SHL.U32 R0, R161, 0x10, RZ ;  /* 0x00000010a1007824 */ /* 0x000fc600078e00ff */
[----:B------:R-:W-:Y:S01]  /*06b0*/  ISETP.NE.U32.AND P6, PT, R6, 0x1, PT ;  /* 0x000000010600780c */ /* 0x000fe20003fc5070 */
[----:B------:R-:W-:Y:S01]  /*06c0*/  IMAD.SHL.U32 R6, R2, 0x40, RZ ;  /* 0x0000004002067824 */ /* 0x000fe200078e00ff */
[----:B------:R-:W-:Y:S01]  /*06d0*/  LEA.HI.SX32 R11, R19, R0, 0x1e ;  /* 0x00000000130b7211 */ /* 0x000fe200078ff2ff */
[----:B------:R-:W-:Y:S01]  /*06e0*/  IMAD.SHL.U32 R2, R161, 0x400, RZ ;  /* 0x00000400a1027824 */ /* 0x000fe200078e00ff */
[----:B------:R-:W-:Y:S02]  /*06f0*/  LOP3.LUT R5, R8, 0x30, R0, 0xf8, !PT ;  /* 0x0000003008057812 */ /* 0x000fe400078ef800 */
[----:B------:R-:W-:Y:S01]  /*0700*/  LOP3.LUT R0, R6, 0xc0, RZ, 0xc0, !PT ;  /* 0x000000c006007812 */ /* 0x000fe200078ec0ff */
[----:B------:R1:W-:Y:S01]  /*0710*/  STL [R1+0x6c], R11 ;  /* 0x00006c0b01007387 */ /* 0x0003e20000100800 */
[----:B------:R-:W-:Y:S01]  /*0720*/  IADD3 R13, R3, R13, R2 ;  /* 0x0000000d030d7210 */ /* 0x000fe20007ffe002 */
[----:B------:R-:W-:Y:S01]  /*0730*/  IMAD.SHL.U32 R6, R16, 0x8, RZ ;  /* 0x0000000810067824 */ /* 0x000fe200078e00ff */
[----:B------:R-:W-:-:S02]  /*0740*/  LOP3.LUT R3, R0, 0x8, R21, 0xf8, !PT ;  /* 0x0000000800037812 */ /* 0x000fc400078ef815 */
[----:B------:R-:W-:Y:S01]  /*0750*/  SHF.R.U32.HI R149, RZ, 0x3, R0 ;  /* 0x00000003ff957819 */ /* 0x000fe20000011600 */
[----:B------:R-:W-:Y:S01]  /*0760*/  IMAD R0, R161, 0x200, R7 ;  /* 0x00000200a1007824 */ /* 0x000fe200078e0207 */
[----:B------:R-:W-:Y:S02]  /*0770*/  LOP3.LUT R5, R5, 0x8, R21, 0xf8, !PT ;  /* 0x0000000805057812 */ /* 0x000fe400078ef815 */
[----:B------:R-:W-:Y:S01]  /*0780*/  LOP3.LUT R149, R3, R149, RZ, 0x3c, !PT ;  /* 0x0000009503957212 */ /* 0x000fe200078e3cff */
[----:B------:R-:W-:Y:S01]  /*0790*/  IMAD R12, R12, 0x20, R0 ;  /* 0x000000200c0c7824 */ /* 0x000fe200078e0200 */
[----:B------:R-:W-:Y:S01]  /*07a0*/  R2P PR, R15, 0x6 ;  /* 0x000000060f007804 */ /* 0x000fe20000000000 */
[----:B------:R-:W-:Y:S01]  /*07b0*/  IMAD.SHL.U32 R0, R10, 0x8, RZ ;  /* 0x000000080a007824 */ /* 0x000fe200078e00ff */
[----:B------:R-:W-:Y:S01]  /*07c0*/  LOP3.LUT R6, R6, 0x8, RZ, 0xc0, !PT ;  /* 0x0000000806067812 */ /* 0x000fe200078ec0ff */
[----:B------:R-:W-:Y:S01]  /*07d0*/  IMAD.U32 R149, R18, 0x20, R149 ;  /* 0x0000002012957824 */ /* 0x000fe200078e0095 */
[----:B------:R-:W-:-:S02]  /*07e0*/  LEA R244, R13, UR4, 0x1 ;  /* 0x000000040df47c11 */ /* 0x000fc4000f8e08ff */
[----:B------:R-:W-:Y:S02]  /*07f0*/  LOP3.LUT R7, R0, 0x8, RZ, 0xc0, !PT ;  /* 0x0000000800077812 */ /* 0x000fe400078ec0ff */
[----:B------:R-:W-:Y:S01]  /*0800*/  SHF.R.S32.HI R0, RZ, 0x1, R9 ;  /* 0x00000001ff007819 */ /* 0x000fe20000011409 */
[----:B------:R-:W-:Y:S01]  /*0810*/  IMAD.SHL.U32 R9, R16, 0x10, RZ ;  /* 0x0000001010097824 */ /* 0x000fe200078e00ff */
[----:B------:R-:W-:Y:S01]  /*0820*/  SEL R240, R240, 0x10, !P6 ;  /* 0x00000010f0f07807 */ /* 0x000fe20007000000 */
[----:B------:R-:W-:Y:S01]  /*0830*/  VIADD R239, R244, 0x40 ;  /* 0x00000040f4ef7836 */ /* 0x000fe20000000000 */
[C---:B------:R-:W-:Y:S01]  /*0840*/  LOP3.LUT P3, RZ, R0.reuse, 0x2, RZ, 0xc0, !PT ;  /* 0x0000000200ff7812 */ /* 0x040fe2000786c0ff */
[----:B------:R-:W-:Y:S01]  /*0850*/  IMAD.SHL.U32 R0, R0, 0x40, RZ ;  /* 0x0000004000007824 */ /* 0x000fe200078e00ff */
[----:B------:R-:W-:Y:S01]  /*0860*/  LOP3.LUT R9, R7, 0x10, R9, 0xf8, !PT ;  /* 0x0000001007097812 */ /* 0x000fe200078ef809 */
[----:B-1----:R-:W-:Y:S01]  /*0870*/  IMAD R11, R4, 0x200, R2 ;  /* 0x00000200040b7824 */ /* 0x002fe200078e0202 */
[----:B------:R-:W-:Y:S01]  /*0880*/  SHF.R.U32.HI R2, RZ, 0x3, R8 ;  /* 0x00000003ff027819 */ /* 0x000fe20000011608 */
[----:B------:R-:W-:Y:S01]  /*0890*/  IMAD.SHL.U32 R4, R15, 0x40, RZ ;  /* 0x000000400f047824 */ /* 0x000fe200078e00ff */
[----:B------:R-:W-:Y:S01]  /*08a0*/  LOP3.LUT R0, R0, 0xc0, RZ, 0xc0, !PT ;  /* 0x000000c000007812 */ /* 0x000fe200078ec0ff */
[C---:B------:R-:W-:Y:S01]  /*08b0*/  @P4 VIADD R239, R244.reuse, 0xffffffc0 ;  /* 0xffffffc0f4ef4836 */ /* 0x040fe20000000000 */
[----:B------:R-:W-:Y:S01]  /*08c0*/  LOP3.LUT R3, R5, R2, RZ, 0x3c, !PT ;  /* 0x0000000205037212 */ /* 0x000fe200078e3cff */
[----:B------:R-:W-:Y:S01]  /*08d0*/  IMAD.IADD R245, R244, 0x1, R240 ;  /* 0x00000001f4f57824 */ /* 0x000fe200078e02f0 */
[----:B------:R-:W-:Y:S01]  /*08e0*/  LOP3.LUT R2, R20, 0x6, RZ, 0xc0, !PT ;  /* 0x0000000614027812 */ /* 0x000fe200078ec0ff */
[----:B------:R-:W-:Y:S01]  /*08f0*/  IMAD.IADD R240, R240, 0x1, R239 ;  /* 0x00000001f0f07824 */ /* 0x000fe200078e02ef */
[----:B------:R-:W-:Y:S01]  /*0900*/  LOP3.LUT R4, R4, 0x1c0, RZ, 0xc0, !PT ;  /* 0x000001c004047812 */ /* 0x000fe200078ec0ff */
[----:B------:R-:W-:Y:S01]  /*0910*/  IMAD R3, R16, 0x200, R3 ;  /* 0x0000020010037824 */ /* 0x000fe200078e0203 */
[----:B------:R-:W-:Y:S01]  /*0920*/  SHF.R.U32.HI R8, RZ, 0x3, R0 ;  /* 0x00000003ff087819 */ /* 0x000fe20000011600 */
[----:B------:R-:W-:Y:S01]  /*0930*/  IMAD R2, R10, 0x40, R2 ;  /* 0x000000400a027824 */ /* 0x000fe200078e0202 */
[----:B------:R-:W-:Y:S01]  /*0940*/  SHF.R.U32.HI R151, RZ, 0x3, R4 ;  /* 0x00000003ff977819 */ /* 0x000fe20000011604 */
[----:B------:R-:W-:Y:S01]  /*0950*/  IMAD.IADD R246, R244, 0x1, R241 ;  /* 0x00000001f4f67824 */ /* 0x000fe200078e02f1 */
[----:B------:R-:W-:Y:S01]  /*0960*/  LOP3.LUT R8, R8, R0, R7, 0x1e, !PT ;  /* 0x0000000008087212 */ /* 0x000fe200078e1e07 */
[----:B------:R-:W-:Y:S01]  /*0970*/  IMAD.SHL.U32 R0, R17, 0x20, RZ ;  /* 0x0000002011007824 */ /* 0x000fe200078e00ff */
[----:B------:R1:W-:Y:S01]  /*0980*/  STL [R1+0x68], R2 ;  /* 0x0000680201007387 */ /* 0x0003e20000100800 */
[----:B------:R-:W-:Y:S01]  /*0990*/  LOP3.LUT R151, R151, R4, R6, 0x1e, !PT ;  /* 0x0000000497977212 */ /* 0x000fe200078e1e06 */
[----:B------:R-:W-:Y:S01]  /*09a0*/  IMAD.U32 R4, RZ, RZ, UR5 ;  /* 0x00000005ff047e24 */ /* 0x000fe2000f8e00ff */
[----:B------:R-:W-:Y:S01]  /*09b0*/  USHF.R.S32.HI UR5, URZ, 0x1f, UR48 ;  /* 0x0000001f3f057899 */ /* 0x000fe20008011430 */
[----:B------:R-:W-:Y:S01]  /*09c0*/  IMAD R161, R161, 0x200, R0 ;  /* 0x00000200a1a17824 */ /* 0x000fe200078e0200 */
[----:B------:R-:W-:Y:S01]  /*09d0*/  SEL R152, R152, 0xffffffc0, !P2 ;  /* 0xffffffc098987807 */ /* 0x000fe20005000000 */
[----:B------:R-:W-:Y:S01]  /*09e0*/  IMAD.IADD R8, R8, 0x1, R12 ;  /* 0x0000000108087824 */ /* 0x000fe200078e020c */
[----:B------:R-:W-:Y:S01]  /*09f0*/  LEA R149, R149, UR4, 0x1 ;  /* 0x0000000495957c11 */ /* 0x000fe2000f8e08ff */
[----:B------:R-:W-:Y:S01]  /*0a00*/  IMAD.IADD R151, R11, 0x1, R151 ;  /* 0x000000010b977824 */ /* 0x000fe200078e0297 */
[----:B------:R-:W-:Y:S01]  /*0a10*/  LOP3.LUT P0, RZ, R14, 0x2, RZ, 0xc0, !PT ;  /* 0x000000020eff7812 */ /* 0x000fe2000780c0ff */
[----:B------:R-:W-:-:S02]  /*0a20*/  IMAD.IADD R243, R245, 0x1, R241 ;  /* 0x00000001f5f37824 */ /* 0x000fc400078e02f1 */
[----:B------:R-:W-:Y:S01]  /*0a30*/  IMAD.IADD R242, R241, 0x1, R239 ;  /* 0x00000001f1f27824 */ /* 0x000fe200078e02ef */
[----:B------:R-:W-:Y:S01]  /*0a40*/  SEL R155, R155, 0xffffffe0, !P0 ;  /* 0xffffffe09b9b7807 */ /* 0x000fe20004000000 */
[----:B------:R-:W-:Y:S02]  /*0a50*/  IMAD.IADD R150, R150, 0x1, R149 ;  /* 0x0000000196967824 */ /* 0x000fe400078e0295 */
[----:B------:R-:W-:Y:S02]  /*0a60*/  IMAD.IADD R241, R241, 0x1, R240 ;  /* 0x00000001f1f17824 */ /* 0x000fe400078e02f0 */
[----:B-1----:R-:W-:-:S05]  /*0a70*/  IMAD.SHL.U32 R2, R14, 0x40, RZ ;  /* 0x000000400e027824 */ /* 0x002fca00078e00ff */
[----:B------:R-:W-:-:S04]  /*0a80*/  LOP3.LUT R2, R2, 0xc0, RZ, 0xc0, !PT ;  /* 0x000000c002027812 */ /* 0x000fc800078ec0ff */
[----:B------:R-:W-:-:S04]  /*0a90*/  SHF.R.U32.HI R5, RZ, 0x3, R2 ;  /* 0x00000003ff057819 */ /* 0x000fc80000011602 */
[C---:B------:R-:W-:Y:S02]  /*0aa0*/  LOP3.LUT R6, R5.reuse, R2, R6, 0x1e, !PT ;  /* 0x0000000205067212 */ /* 0x040fe400078e1e06 */
[----:B------:R-:W-:-:S03]  /*0ab0*/  LOP3.LUT R2, R5, R9, R2, 0x1e, !PT ;  /* 0x0000000905027212 */ /* 0x000fc600078e1e02 */
[----:B------:R-:W-:Y:S02]  /*0ac0*/  IMAD.IADD R161, R161, 0x1, R6 ;  /* 0x00000001a1a17824 */ /* 0x000fe400078e0206 */
[----:B------:R-:W-:Y:S02]  /*0ad0*/  IMAD.IADD R156, R0, 0x1, R2 ;  /* 0x00000001009c7824 */ /* 0x000fe400078e0202 */
[----:B------:R-:W-:Y:S01]  /*0ae0*/  IMAD.U32 R0, RZ, RZ, UR6 ;  /* 0x00000006ff007e24 */ /* 0x000fe2000f8e00ff */
[----:B------:R-:W-:Y:S01]  /*0af0*/  USHF.R.S32.HI UR6, URZ, 0x1f, UR58 ;  /* 0x0000001f3f067899 */ /* 0x000fe2000801143a */
[----:B------:R-:W-:Y:S01]  /*0b00*/  IMAD.U32 R2, RZ, RZ, UR5 ;  /* 0x00000005ff027e24 */ /* 0x000fe2000f8e00ff */
[----:B------:R-:W-:Y:S01]  /*0b10*/  UIADD3 UR5, UR4, 0x8000, URZ ;  /* 0x0000800004057890 */ /* 0x000fe2000fffe03f */
[----:B------:R-:W-:-:S03]  /*0b20*/  LEA R2, R3, UR4, 0x1 ;  /* 0x0000000403027c11 */ /* 0x000fc6000f8e08ff */
[----:B------:R-:W-:Y:S01]  /*0b30*/  IMAD.U32 R0, RZ, RZ, UR6 ;  /* 0x00000006ff007e24 */ /* 0x000fe2000f8e00ff */
[----:B------:R-:W-:Y:S01]  /*0b40*/  UIADD3 UR6, UR4, 0x6000, URZ ;  /* 0x0000600004067890 */ /* 0x000fe2000fffe03f */
[----:B------:R-:W-:-:S05]  /*0b50*/  LEA R151, R151, UR5, 0x1 ;  /* 0x0000000597977c11 */ /* 0x000fca000f8e08ff */
        /* <DEDUP_REMOVED lines=12> */
.L_x_229:
        /* <DEDUP_REMOVED lines=16> */
[----:B-1--4-:R-:W-:Y:S01]  /*0d20*/  IMAD.U32 R4, RZ, RZ, UR6 ;  /* 0x00000006ff047e24 */ /* 0x012fe2000f8e00ff */
        /* <DEDUP_REMOVED lines=13> */
[----:B--23--:R-:W2:Y:S01]  /*0e00*/  @P1 LDG.E R8, desc[UR8][R6.64] ;  /* 0x0000000806081981 */ /* 0x00cea2000c1e1900 */
[----:B------:R-:W-:-:S04]  /*0e10*/  UIADD3 UR6, UP0, UR16, UR12, URZ ;  /* 0x0000000c10067290 */ /* 0x000fc8000ff1e03f */
[----:B------:R-:W-:Y:S01]  /*0e20*/  PLOP3.LUT P2, PT, PT, PT, UP4, 0x80, 0x0 ;  /* 0x000000000000781c */ /* 0x000fe20003f4f048 */
[----:B------:R-:W-:Y:S01]  /*0e30*/  UIADD3.X UR5, UR5, UR13, URZ, UP0, !UPT ;  /* 0x0000000d05057290 */ /* 0x000fe200087fe43f */
[----:B------:R1:W3:Y:S02]  /*0e40*/  @P0 LDG.E R6, desc[UR8][R4.64] ;  /* 0x0000000804060981 */ /* 0x0002e4000c1e1900 */
[----:B-1----:R-:W-:Y:S02]  /*0e50*/  IMAD.U32 R4, RZ, RZ, UR15 ;  /* 0x0000000fff047e24 */ /* 0x002fe4000f8e00ff */
[----:B------:R-:W-:-:S05]  /*0e60*/  IMAD.U32 R5, RZ, RZ, UR14 ;  /* 0x0000000eff057e24 */ /* 0x000fca000f8e00ff */
[----:B------:R-:W4:Y:S04]  /*0e70*/  @P3 LDG.E R7, desc[UR8][R4.64] ;  /* 0x0000000804073981 */ /* 0x000f28000c1e1900 */
        /* <DEDUP_REMOVED lines=29> */
.L_x_185:
        /* <DEDUP_REMOVED lines=83> */
[----:B------:R-:W-:Y:S01]  /*1580*/  @UP0 UIADD3 UR21, UR36, UR39, URZ ;  /* 0x0000002724150290 */ /* 0x000fe2000fffe03f */
[----:B------:R-:W-:Y:S01]  /*1590*/  ULDC UR15, c[0x0][0x2c4] ;  /* 0x0000b100000f7ab9 */ /* 0x000fe20000000800 */
[----:B------:R-:W-:-:S04]  /*15a0*/  UISETP.NE.AND UP4, UPT, UR23, URZ, UPT ;  /* 0x0000003f1700728c */ /* 0x000fc8000bf85270 */
[----:B------:R-:W-:Y:S01]  /*15b0*/  @!P1 IMAD.IADD R3, R3, 0x1, -R6 ;  /* 0x0000000103039824 */ /* 0x000fe200078e0a06 */
[----:B------:R-:W-:Y:S01]  /*15c0*/  UIMAD UR14, UR6, UR14, UR7 ;  /* 0x0000000e060e72a4 */ /* 0x000fe2000f8e0207 */
[----:B------:R-:W-:Y:S01]  /*15d0*/  @!P1 VIADD R0, R0, 0x1 ;  /* 0x0000000100009836 */ /* 0x000fe20000000000 */
[----:B------:R-:W-:Y:S01]  /*15e0*/  PLOP3.LUT P1, PT, PT, PT, UP0, 0x80, 0x0 ;  /* 0x000000000000781c */ /* 0x000fe20003f2f008 */
[----:B------:R-:W-:Y:S01]  /*15f0*/  @UP0 ULDC.64 UR22, c[0x0][0x250] ;  /* 0x0000940000160ab9 */ /* 0x000fe20000000a00 */
[----:B------:R-:W-:Y:S01]  /*1600*/  ISETP.GE.U32.AND P0, PT, R3, R6, PT ;  /* 0x000000060300720c */ /* 0x000fe20003f06070 */
[----:B------:R-:W-:Y:S01]  /*1610*/  @UP3 UIMAD UR7, UR48, UR15, URZ ;  /* 0x0000000f300732a4 */ /* 0x000fe2000f8e023f */
[----:B------:R-:W-:Y:S01]  /*1620*/  LOP3.LUT R3, R7, UR58, RZ, 0x3c, !PT ;  /* 0x0000003a07037c12 */ /* 0x000fe2000f8e3cff */
[----:B------:R-:W-:Y:S02]  /*1630*/  @UP0 UIMAD.WIDE.U32 UR12, UR21, UR22, URZ ;  /* 0x00000016150c02a5 */ /* 0x000fe4000f8e003f */
[----:B------:R-:W-:Y:S01]  /*1640*/  UIMAD.WIDE.U32 UR30, UR6, UR5, URZ ;  /* 0x00000005061e72a5 */ /* 0x000fe2000f8e003f */
[----:B------:R-:W-:Y:S01]  /*1650*/  ISETP.GE.AND P2, PT, R3, RZ, PT ;  /* 0x000000ff0300720c */ /* 0x000fe20003f46270 */
[----:B------:R-:W-:-:S02]  /*1660*/  @UP3 USEL UR7, UR7, UR11, !UP1 ;  /* 0x0000000b07073287 */ /* 0x000fc4000c800000 */
[----:B------:R-:W-:Y:S02]  /*1670*/  @UP0 UIMAD UR21, UR21, UR23, URZ ;  /* 0x00000017151502a4 */ /* 0x000fe4000f8e023f */
[----:B------:R-:W-:Y:S02]  /*1680*/  @!UP3 UIMAD UR6, UR48, UR46, UR58 ;  /* 0x0000002e3006b2a4 */ /* 0x000fe4000f8e023a */
[----:B------:R-:W-:Y:S01]  /*1690*/  @P0 IADD3 R0, R0, 0x1, RZ ;  /* 0x0000000100000810 */ /* 0x000fe20007ffe0ff */
[----:B------:R-:W-:Y:S01]  /*16a0*/  @UP3 ULDC UR5, c[0x0][0x2e4] ;  /* 0x0000b90000053ab9 */ /* 0x000fe20000000800 */
[----:B------:R-:W-:Y:S01]  /*16b0*/  @!UP1 UIADD3 UR52, UR41, UR37, URZ ;  /* 0x0000002529349290 */ /* 0x000fe2000fffe03f */
[----:B------:R-:W-:Y:S01]  /*16c0*/  PLOP3.LUT P0, PT, PT, PT, UP3, 0x80, 0x0 ;  /* 0x000000000000781c */ /* 0x000fe20003f0f038 */
[----:B------:R-:W-:Y:S01]  /*16d0*/  USEL UR55, UR26, URZ, UP4 ;  /* 0x0000003f1a377287 */ /* 0x000fe2000a000000 */
[----:B------:R-:W-:Y:S01]  /*16e0*/  IMAD.MOV.U32 R10, RZ, RZ, R0 ;  /* 0x000000ffff0a7224 */ /* 0x000fe200078e0000 */
[----:B------:R-:W-:-:S02]  /*16f0*/  @UP3 UIMAD UR37, UR58, UR5, UR7 ;  /* 0x000000053a2532a4 */ /* 0x000fc4000f8e0207 */
[----:B------:R-:W-:Y:S02]  /*1700*/  USEL UR53, UR51, URZ, UP4 ;  /* 0x0000003f33357287 */ /* 0x000fe4000a000000 */
[----:B------:R-:W-:Y:S01]  /*1710*/  USHF.R.S32.HI UR32, URZ, 0x1f, UR34 ;  /* 0x0000001f3f207899 */ /* 0x000fe20008011422 */
[----:B------:R-:W-:Y:S01]  /*1720*/  @!P2 IADD3 R10, -R10, RZ, RZ ;  /* 0x000000ff0a0aa210 */ /* 0x000fe20007ffe1ff */
[----:B------:R-:W-:Y:S01]  /*1730*/  USHF.R.S32.HI UR54, URZ, 0x1f, UR49 ;  /* 0x0000001f3f367899 */ /* 0x000fe20008011431 */
[----:B------:R-:W-:Y:S01]  /*1740*/  @!P3 LOP3.LUT R10, RZ, R7, RZ, 0x33, !PT ;  /* 0x00000007ff0ab212 */ /* 0x000fe200078e33ff */
[----:B------:R-:W-:Y:S02]  /*1750*/  USHF.R.S32.HI UR44, URZ, 0x7, UR20 ;  /* 0x000000073f2c7899 */ /* 0x000fe40008011414 */
[----:B------:R-:W-:Y:S02]  /*1760*/  @UP0 UIADD3 UR46, UR13, UR21, URZ ;  /* 0x000000150d2e0290 */ /* 0x000fe4000fffe03f */
[----:B------:R-:W-:-:S02]  /*1770*/  @!UP3 UIMAD UR37, UR6, UR15, URZ ;  /* 0x0000000f0625b2a4 */ /* 0x000fc4000f8e023f */
        /* <DEDUP_REMOVED lines=17> */
.L_x_187:
        /* <DEDUP_REMOVED lines=13> */
.L_x_188:
        /* <DEDUP_REMOVED lines=11> */
.L_x_189:
[----:B------:R-:W-:Y:S02]  /*1a10*/  ULDC UR5, c[0x0][0x270] ;  /* 0x00009c0000057ab9 */ /* 0x000fe40000000800 */
[----:B------:R-:W-:-:S04]  /*1a20*/  UIMAD UR5, UR48, UR5, UR58 ;  /* 0x00000005300572a4 */ /* 0x000fc8000f8e023a */
[----:B------:R-:W-:-:S12]  /*1a30*/  UIMAD UR5, UR5, UR60, URZ ;  /* 0x0000003c050572a4 */ /* 0x000fd8000f8e023f */
.L_x_190:
[----:B------:R-:W2:Y:S01]  /*1a40*/  LDL.64 R6, [R1+0x38] ;  /* 0x0000380001067983 */ /* 0x000ea20000100a00 */
[----:B------:R-:W-:Y:S01]  /*1a50*/  ULDC UR7, c[0x0][0x2dc] ;  /* 0x0000b70000077ab9 */ /* 0x000fe20000000800 */
[----:B------:R-:W-:Y:S02]  /*1a60*/  ULDC UR11, c[0x0][0x270] ;  /* 0x00009c00000b7ab9 */ /* 0x000fe40000000800 */
[----:B------:R1:W2:Y:S01]  /*1a70*/  LDL.64 R18, [R1+0x38] ;  /* 0x0000380001127983 */ /* 0x0002a20000100a00 */
[----:B------:R-:W-:Y:S01]  /*1a80*/  UIMAD UR19, UR7, UR11, URZ ;  /* 0x0000000b071372a4 */ /* 0x000fe2000f8e023f */
[----:B------:R-:W3:Y:S01]  /*1a90*/  LDC.64 R12, c[0x0][0x420] ;  /* 0x00010800ff0c7b82 */ /* 0x000ee20000000a00 */
[----:B------:R-:W-:Y:S01]  /*1aa0*/  UIADD3 UR31, UR16, UR5, URZ ;  /* 0x00000005101f7290 */ /* 0x000fe2000fffe03f */
[----:B------:R-:W4:Y:S01]  /*1ab0*/  S2R R4, SR_TID.X ;  /* 0x0000000000047919 */ /* 0x000f220000002100 */
[----:B------:R-:W-:Y:S01]  /*1ac0*/  UIADD3 UR5, -UR10, UR38, UR34 ;  /* 0x000000260a057290 */ /* 0x000fe2000fffe122 */
[----:B------:R-:W-:Y:S01]  /*1ad0*/  BSSY B1, `(.L_x_186) ;  /* 0x0000898000017945 */ /* 0x000fe20003800000 */
        /* <DEDUP_REMOVED lines=9> */
[----:B---3--:R-:W-:-:S04]  /*1b70*/  IMAD R9, R12, UR17, RZ ;  /* 0x000000110c097c24 */ /* 0x008fc8000f8e02ff */
[----:B------:R-:W-:Y:S01]  /*1b80*/  IMAD R9, R13, UR16, R9 ;  /* 0x000000100d097c24 */ /* 0x000fe2000f8e0209 */
[----:B----4-:R-:W-:-:S04]  /*1b90*/  SHF.R.S32.HI R3, RZ, 0x1f, R4 ;  /* 0x0000001fff037819 */ /* 0x010fc80000011404 */
        /* <DEDUP_REMOVED lines=8> */
[----:B------:R-:W-:Y:S02]  /*1c20*/  IMAD R8, R8, UR19, R5 ;  /* 0x0000001308087c24 */ /* 0x000fe4000f8e0205 */
[----:B--2---:R-:W-:Y:S01]  /*1c30*/  IMAD.MOV.U32 R18, RZ, RZ, R6 ;  /* 0x000000ffff127224 */ /* 0x004fe200078e0006 */
[----:B------:R-:W-:Y:S01]  /*1c40*/  IADD3.X R6, R16, UR17, RZ, P2, !PT ;  /* 0x0000001110067c10 */ /* 0x000fe200097fe4ff */
[----:B------:R-:W-:-:S03]  /*1c50*/  USHF.R.S32.HI UR17, URZ, 0x1f, UR5 ;  /* 0x0000001f3f117899 */ /* 0x000fc60008011405 */
[----:B------:R-:W-:Y:S01]  /*1c60*/  IADD3 R4, P0, R18, UR6, RZ ;  /* 0x0000000612047c10 */ /* 0x000fe2000ff1e0ff */
[----:B------:R-:W-:Y:S01]  /*1c70*/  USHF.R.S32.HI UR6, URZ, 0x1f, UR18 ;  /* 0x0000001f3f067899 */ /* 0x000fe20008011412 */
[----:B------:R-:W-:Y:S01]  /*1c80*/  SHF.R.S32.HI R19, RZ, 0x1f, R18 ;  /* 0x0000001fff137819 */ /* 0x000fe20000011412 */
[----:B------:R-:W-:Y:S01]  /*1c90*/  IMAD R6, R6, UR28, RZ ;  /* 0x0000001c06067c24 */ /* 0x000fe2000f8e02ff */
[----:B------:R-:W-:Y:S02]  /*1ca0*/  ULEA.HI UR17, UR17, UR5, URZ, 0x7 ;  /* 0x0000000511117291 */ /* 0x000fe4000f8f383f */
[----:B------:R-:W-:Y:S01]  /*1cb0*/  UIADD3.X UR6, UR51, UR6, UR54, UP2, UP1 ;  /* 0x0000000633067290 */ /* 0x000fe200097e2436 */
[C---:B------:R-:W-:Y:S01]  /*1cc0*/  IMAD R11, R0.reuse, UR29, R6 ;  /* 0x0000001d000b7c24 */ /* 0x040fe2000f8e0206 */
[----:B------:R-:W-:Y:S01]  /*1cd0*/  UIADD3 UR7, UP2, UP1, UR55, UR7, UR56 ;  /* 0x0000000737077290 */ /* 0x000fe2000f95e038 */
[----:B------:R-:W-:Y:S01]  /*1ce0*/  IADD3.X R5, R19, UR52, RZ, P0, !PT ;  /* 0x0000003413057c10 */ /* 0x000fe200087fe4ff */
[----:B------:R-:W-:Y:S01]  /*1cf0*/  IMAD.WIDE.U32 R6, R0, UR28, R18 ;  /* 0x0000001c00067c25 */ /* 0x000fe2000f8e0012 */
[----:B------:R-:W-:Y:S01]  /*1d00*/  STL [R1+0x3c], R19 ;  /* 0x00003c1301007387 */ /* 0x000fe20000100800 */
[----:B------:R-:W-:-:S02]  /*1d10*/  UIADD3.X UR6, UR53, UR6, UR47, UP2, UP1 ;  /* 0x0000000635067290 */ /* 0x000fc400097e242f */
[----:B------:R-:W-:Y:S01]  /*1d20*/  IADD3 R0, P0, R8, UR7, RZ ;  /* 0x0000000708007c10 */ /* 0x000fe2000ff1e0ff */
[----:B------:R-:W-:Y:S01]  /*1d30*/  IMAD.WIDE.U32 R4, R12, UR16, R4 ;  /* 0x000000100c047c25 */ /* 0x000fe2000f8e0004 */
[----:B------:R-:W-:Y:S01]  /*1d40*/  IADD3 R6, P2, R6, UR57, RZ ;  /* 0x0000003906067c10 */ /* 0x000fe2000ff5e0ff */
[----:B------:R-:W-:Y:S01]  /*1d50*/  UIMAD UR7, UR40, UR14, URZ ;  /* 0x0000000e280772a4 */ /* 0x000fe2000f8e023f */
[----:B------:R-:W-:Y:S01]  /*1d60*/  LEA.HI.X.SX32 R8, R8, UR6, 0x1, P0 ;  /* 0x0000000608087c11 */ /* 0x000fe200080f0eff */
[----:B------:R-:W-:Y:S01]  /*1d70*/  IMAD.IADD R5, R5, 0x1, R9 ;  /* 0x0000000105057824 */ /* 0x000fe200078e0209 */
[C---:B------:R-:W-:Y:S01]  /*1d80*/  LEA R14, P0, R0.reuse, UR20, 0x2 ;  /* 0x00000014000e7c11 */ /* 0x040fe2000f8010ff */
[----:B------:R-:W-:Y:S01]  /*1d90*/  UIMAD UR6, UR58, UR13, UR11 ;  /* 0x0000000d3a0672a4 */ /* 0x000fe2000f8e020b */
[----:B------:R-:W-:Y:S01]  /*1da0*/  IADD3.X R7, R7, UR50, R11, P2, !PT ;  /* 0x0000003207077c10 */ /* 0x000fe200097fe40b */
[----:B------:R-:W-:Y:S01]  /*1db0*/  UIMAD UR11, UR58, UR15, UR7 ;  /* 0x0000000f3a0b72a4 */ /* 0x000fe2000f8e0207 */
[----:B------:R-:W-:Y:S01]  /*1dc0*/  LEA.HI.X R0, R0, UR21, R8, 0x2, P0 ;  /* 0x0000001500007c11 */ /* 0x000fe200080f1408 */
[----:B------:R-:W-:Y:S01]  /*1dd0*/  STL [R1+0x2c], R14 ;  /* 0x00002c0e01007387 */ /* 0x000fe20000100800 */
[----:B------:R-:W-:Y:S01]  /*1de0*/  IMAD.U32 R8, RZ, RZ, UR14 ;  /* 0x0000000eff087e24 */ /* 0x000fe2000f8e00ff */
[----:B------:R-:W-:-:S02]  /*1df0*/  USHF.R.S32.HI UR17, URZ, 0x7, UR17 ;  /* 0x000000073f117899 */ /* 0x000fc40008011411 */
[----:B------:R2:W-:Y:S01]  /*1e00*/  STL [R1+0x28], R0 ;  /* 0x0000280001007387 */ /* 0x0005e20000100800 */
[----:B------:R-:W-:Y:S01]  /*1e10*/  IMAD.WIDE.U32 R6, R8, UR58, R6 ;  /* 0x0000003a08067c25 */ /* 0x000fe2000f8e0006 */
[----:B------:R-:W-:Y:S02]  /*1e20*/  UISETP.LT.AND UP1, UPT, URZ, UR17, UPT ;  /* 0x000000113f00728c */ /* 0x000fe4000bf21270 */
[----:B------:R-:W-:Y:S01]  /*1e30*/  UIADD3 UR14, UR16, UR37, URZ ;  /* 0x00000025100e7290 */ /* 0x000fe2000fffe03f */
[----:B------:R-:W-:Y:S01]  /*1e40*/  VIADD R7, R7, UR11 ;  /* 0x0000000b07077c36 */ /* 0x000fe20008000000 */
[----:B------:R-:W-:Y:S01]  /*1e50*/  USEL UR17, URZ, UR17, !UP1 ;  /* 0x000000113f117287 */ /* 0x000fe2000c800000 */
[----:B------:R-:W-:Y:S01]  /*1e60*/  ULDC.64 UR40, c[0x0][0x2b0] ;  /* 0x0000ac0000287ab9 */ /* 0x000fe20000000a00 */
[----:B------:R-:W-:Y:S02]  /*1e70*/  ULDC.64 UR20, c[0x0][0x478] ;  /* 0x00011e0000147ab9 */ /* 0x000fe40000000a00 */
[----:B------:R-:W-:-:S02]  /*1e80*/  UISETP.GT.AND UP1, UPT, UR44, UR17, UPT ;  /* 0x000000112c00728c */ /* 0x000fc4000bf24270 */
[----:B------:R-:W-:Y:S02]  /*1e90*/  UIMAD.WIDE UR14, UR14, 0x4, UR40 ;  /* 0x000000040e0e78a5 */ /* 0x000fe4000f8e0228 */
[----:B------:R-:W-:Y:S01]  /*1ea0*/  UIMAD.WIDE UR20, UR31, 0x4, UR20 ;  /* 0x000000041f1478a5 */ /* 0x000fe2000f8e0214 */
[----:B--2---:R-:W-:Y:S01]  /*1eb0*/  IMAD.U32 R0, RZ, RZ, UR12 ;  /* 0x0000000cff007e24 */ /* 0x004fe2000f8e00ff */
[----:B------:R-:W-:-:S03]  /*1ec0*/  ULDC.64 UR12, c[0x0][0x3e0] ;  /* 0x0000f800000c7ab9 */ /* 0x000fc60000000a00 */
[----:B------:R-:W-:-:S04]  /*1ed0*/  IMAD.WIDE.U32 R4, R0, UR58, R4 ;  /* 0x0000003a00047c25 */ /* 0x000fc8000f8e0004 */
[----:B------:R-:W-:Y:S01]  /*1ee0*/  VIADD R5, R5, UR6 ;  /* 0x0000000605057c36 */ /* 0x000fe20008000000 */
[----:B------:R-:W-:Y:S01]  /*1ef0*/  ULDC.64 UR6, c[0x0][0x210] ;  /* 0x0000840000067ab9 */ /* 0x000fe20000000a00 */
[-C--:B------:R-:W-:Y:S01]  /*1f00*/  IMAD R0, R16, R12.reuse, RZ ;  /* 0x0000000c10007224 */ /* 0x080fe200078e02ff */
[----:B------:R-:W-:Y:S01]  /*1f10*/  LEA R20, P0, R6, UR6, 0x1 ;  /* 0x0000000606147c11 */ /* 0x000fe2000f8008ff */
[----:B------:R-:W-:-:S03]  /*1f20*/  IMAD.WIDE.U32 R4, R3, R12, R4 ;  /* 0x0000000c03047225 */ /* 0x000fc600078e0004 */
[----:B------:R-:W-:Y:S01]  /*1f30*/  LEA.HI.X R21, R6, UR7, R7, 0x1, P0 ;  /* 0x0000000706157c11 */ /* 0x000fe200080f0c07 */
[----:B------:R-:W-:Y:S01]  /*1f40*/  IMAD R0, R3, R13, R0 ;  /* 0x0000000d03007224 */ /* 0x000fe200078e0200 */
[C---:B------:R-:W-:Y:S01]  /*1f50*/  LEA R22, P2, R4.reuse, UR12, 0x1 ;  /* 0x0000000c04167c11 */ /* 0x040fe2000f8408ff */
[----:B------:R-:W-:Y:S01]  /*1f60*/  UMOV UR12, UR15 ;  /* 0x0000000f000c7c82 */ /* 0x000fe20008000000 */
[----:B------:R-:W-:Y:S01]  /*1f70*/  PLOP3.LUT P0, PT, PT, PT, UP1, 0x80, 0x0 ;  /* 0x000000000000781c */ /* 0x000fe20003f0f018 */
[----:B------:R-:W-:Y:S01]  /*1f80*/  IMAD.IADD R0, R5, 0x1, R0 ;  /* 0x0000000105007824 */ /* 0x000fe200078e0200 */
[----:B------:R1:W-:Y:S01]  /*1f90*/  STL.64 [R1+0x10], R20 ;  /* 0x0000101401007387 */ /* 0x0003e20000100a00 */
[----:B------:R-:W-:Y:S01]  /*1fa0*/  UIADD3 UR7, UR44, -0x1, URZ ;  /* 0xffffffff2c077890 */ /* 0x000fe2000fffe03f */
[----:B------:R-:W-:Y:S02]  /*1fb0*/  UMOV UR15, UR20 ;  /* 0x00000014000f7c82 */ /* 0x000fe40008000000 */
[----:B------:R-:W-:Y:S01]  /*1fc0*/  LEA.HI.X R23, R4, UR13, R0, 0x1, P2 ;  /* 0x0000000d04177c11 */ /* 0x000fe200090f0c00 */
[----:B------:R-:W-:Y:S01]  /*1fd0*/  UMOV UR13, UR14 ;  /* 0x0000000e000d7c82 */ /* 0x000fe20008000000 */
[----:B------:R-:W-:-:S03]  /*1fe0*/  UMOV UR14, UR21 ;  /* 0x00000015000e7c82 */ /* 0x000fc60008000000 */
[----:B------:R1:W-:Y:S02]  /*1ff0*/  STL.64 [R1+0x8], R22 ;  /* 0x0000081601007387 */ /* 0x0003e40000100a00 */
        /* <DEDUP_REMOVED lines=20> */
.L_x_192:
        /* <DEDUP_REMOVED lines=19> */
.L_x_193:
        /* <DEDUP_REMOVED lines=32> */
.L_x_195:
[----:B------:R-:W-:Y:S05]  /*2470*/  BSYNC B0 ;  /* 0x0000000000007941 */ /* 0x000fea0003800000 */
.L_x_194:
        /* <DEDUP_REMOVED lines=14> */
.L_x_197:
[----:B------:R-:W-:Y:S05]  /*2560*/  BSYNC B0 ;  /* 0x0000000000007941 */ /* 0x000fea0003800000 */
.L_x_196:
[----:B------:R-:W-:Y:S01]  /*2570*/  UIMAD UR5, UR32, UR12, URZ ;  /* 0x0000000c200572a4 */ /* 0x000fe2000f8e023f */
[----:B---3--:R-:W-:Y:S01]  /*2580*/  IMAD.U32 R4, RZ, RZ, UR12 ;  /* 0x0000000cff047e24 */ /* 0x008fe2000f8e00ff */
        /* <DEDUP_REMOVED lines=15> */
[----:B--2---:R-:W-:Y:S01]  /*2680*/  IMAD R8, R16, UR12, RZ ;  /* 0x0000000c10087c24 */ /* 0x004fe2000f8e02ff */
        /* <DEDUP_REMOVED lines=8> */
.L_x_199:
[----:B------:R-:W-:Y:S05]  /*2710*/  BSYNC B0 ;  /* 0x0000000000007941 */ /* 0x000fea0003800000 */
.L_x_198:
        /* <DEDUP_REMOVED lines=14> */
.L_x_191:
        /* <DEDUP_REMOVED lines=54> */
.L_x_202:
[----:B------:R-:W-:Y:S05]  /*2b60*/  BSYNC B0 ;  /* 0x0000000000007941 */ /* 0x000fea0003800000 */
.L_x_201:
        /* <DEDUP_REMOVED lines=11> */
[----:B----4-:R-:W-:Y:S02]  /*2c20*/  IMAD R8, R6, UR22, RZ ;  /* 0x0000001606087c24 */ /* 0x010fe4000f8e02ff */
        /* <DEDUP_REMOVED lines=10> */
.L_x_204:
[----:B------:R-:W-:Y:S05]  /*2cd0*/  BSYNC B0 ;  /* 0x0000000000007941 */ /* 0x000fea0003800000 */
.L_x_203:
[----:B------:R-:W0:Y:S01]  /*2ce0*/  LDGDEPBAR ;  /* 0x00000000000079af */ /* 0x000e220000000000 */
[----:B------:R-:W-:Y:S01]  /*2cf0*/  BSSY B0, `(.L_x_205) ;  /* 0x0000011000007945 */ /* 0x000fe20003800000 */
[----:B----4-:R-:W-:Y:S02]  /*2d00*/  MOV R8, UR24 ;  /* 0x0000001800087c02 */ /* 0x010fe40008000f00 */
        /* <DEDUP_REMOVED lines=15> */
.L_x_206:
[----:B------:R-:W-:Y:S05]  /*2e00*/  BSYNC B0 ;  /* 0x0000000000007941 */ /* 0x000fea0003800000 */
.L_x_205:
        /* <DEDUP_REMOVED lines=13> */
.L_x_208:
[----:B------:R-:W-:Y:S05]  /*2ee0*/  BSYNC B0 ;  /* 0x0000000000007941 */ /* 0x000fea0003800000 */
.L_x_207:
[----:B------:R-:W1:Y:S01]  /*2ef0*/  LDL R17, [R1+0x6c] ;  /* 0x00006c0001117983 */ /* 0x000e620000100800 */
[----:B------:R-:W-:Y:S03]  /*2f00*/  BSSY B0, `(.L_x_209) ;  /* 0x0000012000007945 */ /* 0x000fe60003800000 */
[----:B------:R1:W-:Y:S04]  /*2f10*/  @P5 STS [R172], RZ ;  /* 0x000000ffac005388 */ /* 0x0003e80000000800 */
[----:B------:R1:W-:Y:S04]  /*2f20*/  @P5 STS [R172+0x4], RZ ;  /* 0x000004ffac005388 */ /* 0x0003e80000000800 */
[----:B------:R1:W-:Y:S04]  /*2f30*/  @P5 STS [R172+0x8], RZ ;  /* 0x000008ffac005388 */ /* 0x0003e80000000800 */
[----:B------:R1:W-:Y:S02]  /*2f40*/  @P5 STS [R172+0xc], RZ ;  /* 0x00000cffac005388 */ /* 0x0003e40000000800 */
[----:B-1----:R-:W-:Y:S01]  /*2f50*/  IADD3 R4, R17, 0x48, RZ ;  /* 0x0000004811047810 */ /* 0x002fe20007ffe0ff */
        /* <DEDUP_REMOVED lines=12> */
.L_x_210:
[----:B------:R-:W-:Y:S05]  /*3020*/  BSYNC B0 ;  /* 0x0000000000007941 */ /* 0x000fea0003800000 */
.L_x_209:
        /* <DEDUP_REMOVED lines=21> */
.L_x_212:
[----:B------:R-:W-:Y:S05]  /*3180*/  BSYNC B0 ;  /* 0x0000000000007941 */ /* 0x000fea0003800000 */
.L_x_211:
        /* <DEDUP_REMOVED lines=49> */
.L_x_214:
[----:B------:R-:W-:Y:S05]  /*34a0*/  BSYNC B0 ;  /* 0x0000000000007941 */ /* 0x000fea0003800000 */
.L_x_213:
        /* <DEDUP_REMOVED lines=22> */
.L_x_216:
[----:B------:R-:W-:Y:S05]  /*3610*/  BSYNC B0 ;  /* 0x0000000000007941 */ /* 0x000fea0003800000 */
.L_x_215:
[----:B------:R-:W-:Y:S01]  /*3620*/  IMAD.MOV.U32 R3, RZ, RZ, 0x7f800000 ;  /* 0x7f800000ff037424 */ /* 0x000fe200078e00ff */
[----:B------:R-:W0:Y:S01]  /*3630*/  LDGDEPBAR ;  /* 0x00000000000079af */ /* 0x000e220000000000 */
[----:B-1234-:R-:W-:Y:S01]  /*3640*/  IMAD.MOV.U32 R0, RZ, RZ, 0x7f800000 ;  /* 0x7f800000ff007424 */ /* 0x01efe200078e00ff */
[----:B------:R-:W-:Y:S01]  /*3650*/  ULDC UR37, c[0x0][0x2d0] ;  /* 0x0000b40000257ab9 */ /* 0x000fe20000000800 */
[----:B------:R-:W-:Y:S02]  /*3660*/  IMAD.MOV.U32 R7, RZ, RZ, 0x7f800000 ;  /* 0x7f800000ff077424 */ /* 0x000fe400078e00ff */
[----:B------:R-:W-:Y:S01]  /*3670*/  IMAD.MOV.U32 R6, RZ, RZ, 0x7f800000 ;  /* 0x7f800000ff067424 */ /* 0x000fe200078e00ff */
[----:B------:R-:W2:Y:S01]  /*3680*/  @!P4 LDG.E R3, desc[UR8][R4.64+0x100] ;  /* 0x000100080403c981 */ /* 0x000ea2000c1e1900 */
[C---:B------:R-:W-:Y:S01]  /*3690*/  VIADD R148, R161.reuse, 0x1000 ;  /* 0x00001000a1947836 */ /* 0x040fe20000000000 */
[----:B------:R-:W-:Y:S02]  /*36a0*/  UIADD3 UR34, UR38, 0x80, UR34 ;  /* 0x0000008026227890 */ /* 0x000fe4000fffe022 */
[----:B------:R-:W3:Y:S01]  /*36b0*/  @!P3 LDG.E R0, desc[UR8][R14.64] ;  /* 0x000000080e00b981 */ /* 0x000ee2000c1e1900 */
[----:B------:R-:W-:Y:S01]  /*36c0*/  IMAD.SHL.U32 R154, R161, 0x2, RZ ;  /* 0x00000002a19a7824 */ /* 0x000fe200078e00ff */
[----:B------:R-:W-:-:S02]  /*36d0*/  CS2R R94, SRZ ;  /* 0x00000000005e7805 */ /* 0x000fc4000001ff00 */
[----:B------:R-:W-:Y:S01]  /*36e0*/  CS2R R92, SRZ ;  /* 0x00000000005c7805 */ /* 0x000fe2000001ff00 */
[----:B------:R-:W4:Y:S01]  /*36f0*/  @!P6 LDG.E R7, desc[UR8][R4.64] ;  /* 0x000000080407e981 */ /* 0x000f22000c1e1900 */
[----:B------:R-:W-:Y:S02]  /*3700*/  CS2R R98, SRZ ;  /* 0x0000000000627805 */ /* 0x000fe4000001ff00 */
[----:B------:R-:W-:Y:S02]  /*3710*/  CS2R R96, SRZ ;  /* 0x0000000000607805 */ /* 0x000fe4000001ff00 */
[----:B------:R-:W-:Y:S01]  /*3720*/  CS2R R90, SRZ ;  /* 0x00000000005a7805 */ /* 0x000fe2000001ff00 */
[----:B------:R1:W5:Y:S01]  /*3730*/  @!P5 LDG.E R6, desc[UR8][R4.64+0x20] ;  /* 0x000020080406d981 */ /* 0x000362000c1e1900 */
[----:B------:R-:W-:Y:S02]  /*3740*/  CS2R R88, SRZ ;  /* 0x0000000000587805 */ /* 0x000fe4000001ff00 */
[----:B------:R-:W-:-:S02]  /*3750*/  CS2R R86, SRZ ;  /* 0x0000000000567805 */ /* 0x000fc4000001ff00 */
[----:B------:R-:W-:Y:S02]  /*3760*/  CS2R R84, SRZ ;  /* 0x0000000000547805 */ /* 0x000fe4000001ff00 */
[----:B------:R-:W-:Y:S02]  /*3770*/  CS2R R78, SRZ ;  /* 0x00000000004e7805 */ /* 0x000fe4000001ff00 */
[----:B------:R-:W-:Y:S01]  /*3780*/  CS2R R76, SRZ ;  /* 0x00000000004c7805 */ /* 0x000fe2000001ff00 */
[----:B------:R-:W-:-:S04]  /*3790*/  DEPBAR.LE SB0, 0x1 ;  /* 0x000080400000791a */ /* 0x000fc80000000000 */
[----:B------:R-:W-:Y:S01]  /*37a0*/  BAR.SYNC.DEFER_BLOCKING 0x0 ;  /* 0x0000000000007b1d */ /* 0x000fe20000010000 */
[----:B------:R-:W-:Y:S02]  /*37b0*/  CS2R R82, SRZ ;  /* 0x0000000000527805 */ /* 0x000fe4000001ff00 */
[----:B------:R-:W-:Y:S02]  /*37c0*/  CS2R R80, SRZ ;  /* 0x0000000000507805 */ /* 0x000fe4000001ff00 */
[----:B------:R-:W-:Y:S02]  /*37d0*/  CS2R R74, SRZ ;  /* 0x00000000004a7805 */ /* 0x000fe4000001ff00 */
[----:B------:R-:W-:Y:S02]  /*37e0*/  CS2R R72, SRZ ;  /* 0x0000000000487805 */ /* 0x000fe4000001ff00 */
[----:B------:R-:W-:Y:S02]  /*37f0*/  CS2R R70, SRZ ;  /* 0x0000000000467805 */ /* 0x000fe4000001ff00 */
[----:B------:R-:W-:Y:S01]  /*3800*/  CS2R R68, SRZ ;  /* 0x0000000000447805 */ /* 0x000fe2000001ff00 */
[----:B------:R-:W-:-:S02]  /*3810*/  USHF.L.U32 UR33, UR19, 0x3, URZ ;  /* 0x0000000313217899 */ /* 0x000fc4000800063f */
[----:B------:R-:W-:Y:S02]  /*3820*/  USHF.L.U32 UR32, UR19, 0x4, URZ ;  /* 0x0000000413207899 */ /* 0x000fe4000800063f */
[----:B------:R-:W-:Y:S02]  /*3830*/  UIMAD UR31, UR19, 0x18, URZ ;  /* 0x00000018131f78a4 */ /* 0x000fe4000f8e023f */
[----:B------:R-:W-:Y:S01]  /*3840*/  USHF.L.U32 UR30, UR19, 0x5, URZ ;  /* 0x00000005131e7899 */ /* 0x000fe2000800063f */
[----:B-1----:R-:W-:Y:S01]  /*3850*/  SHF.L.U64.HI R5, R17, 0x2, R13 ;  /* 0x0000000211057819 */ /* 0x002fe2000001020d */
[----:B------:R-:W-:Y:S02]  /*3860*/  UIMAD UR29, UR19, 0x28, URZ ;  /* 0x00000028131d78a4 */ /* 0x000fe4000f8e023f */
[----:B------:R-:W-:Y:S02]  /*3870*/  UIMAD UR28, UR19, 0x30, URZ ;  /* 0x00000030131c78a4 */ /* 0x000fe4000f8e023f */
[----:B------:R-:W-:-:S02]  /*3880*/  UIMAD UR27, UR19, 0x38, URZ ;  /* 0x00000038131b78a4 */ /* 0x000fc4000f8e023f */
[----:B------:R-:W-:Y:S01]  /*3890*/  USHF.L.U32 UR26, UR19, 0x6, URZ ;  /* 0x00000006131a7899 */ /* 0x000fe2000800063f */
[----:B------:R-:W1:Y:S01]  /*38a0*/  LDSM.16.M88.4 R116, [R149+0x8000] ;  /* 0x008000009574783b */ /* 0x000e620000000200 */
[----:B------:R-:W-:Y:S02]  /*38b0*/  UIMAD UR25, UR19, 0x48, URZ ;  /* 0x00000048131978a4 */ /* 0x000fe4000f8e023f */
[----:B------:R-:W-:Y:S01]  /*38c0*/  UIMAD UR24, UR19, 0x50, URZ ;  /* 0x00000050131878a4 */ /* 0x000fe2000f8e023f */
[----:B------:R-:W1:Y:S01]  /*38d0*/  LDSM.16.M88.4 R120, [R149+0x8400] ;  /* 0x008400009578783b */ /* 0x000e620000000200 */
[----:B------:R-:W-:Y:S02]  /*38e0*/  UIMAD UR23, UR19, 0x58, URZ ;  /* 0x00000058131778a4 */ /* 0x000fe4000f8e023f */
[----:B------:R-:W-:Y:S01]  /*38f0*/  UIMAD UR22, UR19, 0x60, URZ ;  /* 0x00000060131678a4 */ /* 0x000fe2000f8e023f */
[----:B------:R-:W1:Y:S01]  /*3900*/  LDSM.16.M88.4 R124, [R149+0x8800] ;  /* 0x00880000957c783b */ /* 0x000e620000000200 */
[----:B------:R-:W-:-:S02]  /*3910*/  UIMAD UR21, UR19, 0x68, URZ ;  /* 0x00000068131578a4 */ /* 0x000fc4000f8e023f */
[----:B------:R-:W-:Y:S01]  /*3920*/  UIMAD UR20, UR19, 0x70, URZ ;  /* 0x00000070131478a4 */ /* 0x000fe2000f8e023f */
[----:B------:R-:W1:Y:S01]  /*3930*/  LDSM.16.M88.4 R128, [R149+0x8c00] ;  /* 0x008c00009580783b */ /* 0x000e620000000200 */
[----:B------:R-:W-:Y:S01]  /*3940*/  UIADD3 UR18, -UR18, URZ, URZ ;  /* 0x0000003f12127290 */ /* 0x000fe2000fffe13f */
[----:B------:R-:W-:Y:S02]  /*3950*/  ULDC UR5, c[0x0][0x39c] ;  /* 0x0000e70000057ab9 */ /* 0x000fe40000000800 */
[----:B------:R-:W1:Y:S01]  /*3960*/  LDSM.16.M88.4 R132, [R150+0x8000] ;  /* 0x008000009684783b */ /* 0x000e620000000200 */
[----:B------:R-:W-:-:S03]  /*3970*/  ULDC UR6, c[0x0][0x2ec] ;  /* 0x0000bb0000067ab9 */ /* 0x000fc60000000800 */
[----:B------:R-:W1:Y:S04]  /*3980*/  LDSM.16.M88.4 R136, [R150+0x8400] ;  /* 0x008400009688783b */ /* 0x000e680000000200 */
[----:B------:R-:W1:Y:S04]  /*3990*/  LDSM.16.M88.4 R140, [R150+0x8800] ;  /* 0x00880000968c783b */ /* 0x000e680000000200 */
[----:B------:R-:W1:Y:S01]  /*39a0*/  LDSM.16.M88.4 R144, [R150+0x8c00] ;  /* 0x008c00009690783b */ /* 0x000e620000000200 */
[----:B------:R-:W-:Y:S01]  /*39b0*/  VIADD R4, R156, 0x1000 ;  /* 0x000010009c047836 */ /* 0x000fe20000000000 */
[----:B------:R-:W-:Y:S01]  /*39c0*/  SEL R148, R148, R161, !P0 ;  /* 0x000000a194947207 */ /* 0x000fe20004000000 */
[----:B------:R-:W-:-:S03]  /*39d0*/  UIMAD UR19, UR19, 0x78, URZ ;  /* 0x00000078131378a4 */ /* 0x000fc6000f8e023f */
[----:B------:R-:W-:Y:S01]  /*39e0*/  LEA R148, R148, UR4, 0x1 ;  /* 0x0000000494947c11 */ /* 0x000fe2000f8e08ff */
[----:B------:R-:W-:Y:S01]  /*39f0*/  UIADD3 UR34, UR34, -UR10, URZ ;  /* 0x8000000a22227290 */ /* 0x000fe2000fffe03f */
[----:B--2---:R2:W-:Y:S04]  /*3a00*/  STL [R1+0x40], R3 ;  /* 0x0000400301007387 */ /* 0x0045e80000100800 */
[----:B---3--:R3:W-:Y:S01]  /*3a10*/  STL [R1+0x44], R0 ;  /* 0x0000440001007387 */ /* 0x0087e20000100800 */
[----:B--2---:R-:W-:Y:S02]  /*3a20*/  VIADD R3, R17, 0x1 ;  /* 0x0000000111037836 */ /* 0x004fe40000000000 */
[----:B---3--:R-:W-:-:S05]  /*3a30*/  IMAD.U32 R0, RZ, RZ, UR38 ;  /* 0x00000026ff007e24 */ /* 0x008fca000f8e00ff */
[----:B------:R-:W-:Y:S01]  /*3a40*/  IADD3 R0, R3, UR10, -R0 ;  /* 0x0000000a03007c10 */ /* 0x000fe2000fffe800 */
[----:B------:R-:W-:-:S04]  /*3a50*/  IMAD.SHL.U32 R3, R17, 0x4, RZ ;  /* 0x0000000411037824 */ /* 0x000fc800078e00ff */
[----:B------:R2:W-:Y:S04]  /*3a60*/  STL [R1+0x60], R0 ;  /* 0x0000600001007387 */ /* 0x0005e80000100800 */
[----:B------:R3:W-:Y:S04]  /*3a70*/  STL [R1+0x5c], R3 ;  /* 0x00005c0301007387 */ /* 0x0007e80000100800 */
[----:B----4-:R-:W-:Y:S04]  /*3a80*/  STL [R1+0x48], R7 ;  /* 0x0000480701007387 */ /* 0x010fe80000100800 */
[----:B-----5:R-:W-:Y:S01]  /*3a90*/  STL [R1+0x4c], R6 ;  /* 0x00004c0601007387 */ /* 0x020fe20000100800 */
[----:B--2---:R-:W-:-:S05]  /*3aa0*/  VIADD R0, R17, 0xffffff80 ;  /* 0xffffff8011007836 */ /* 0x004fca0000000000 */
[----:B---3--:R-:W-:-:S04]  /*3ab0*/  SHF.R.S32.HI R3, RZ, 0x1f, R0 ;  /* 0x0000001fff037819 */ /* 0x008fc80000011400 */
[C---:B------:R-:W-:Y:S01]  /*3ac0*/  SHF.L.U64.HI R3, R0.reuse, 0x2, R3 ;  /* 0x0000000200037819 */ /* 0x040fe20000010203 */
[----:B------:R-:W-:Y:S01]  /*3ad0*/  IMAD.SHL.U32 R0, R0, 0x4, RZ ;  /* 0x0000000400007824 */ /* 0x000fe200078e00ff */
[----:B------:R-:W-:Y:S04]  /*3ae0*/  STL [R1+0x58], R5 ;  /* 0x0000580501007387 */ /* 0x000fe80000100800 */
[----:B------:R2:W-:Y:S04]  /*3af0*/  STL [R1+0x54], R3 ;  /* 0x0000540301007387 */ /* 0x0005e80000100800 */
[----:B------:R3:W-:Y:S04]  /*3b00*/  STL [R1+0x50], R0 ;  /* 0x0000500001007387 */ /* 0x0007e80000100800 */
[----:B------:R3:W-:Y:S01]  /*3b10*/  STL [R1+0x30], R172 ;  /* 0x000030ac01007387 */ /* 0x0007e20000100800 */
[----:B--2---:R-:W-:-:S04]  /*3b20*/  SEL R3, R4, R156, !P0 ;  /* 0x0000009c04037207 */ /* 0x004fc80004000000 */
[----:B-1----:R-:W-:-:S07]  /*3b30*/  LEA R3, R3, UR4, 0x1 ;  /* 0x0000000403037c11 */ /* 0x002fce000f8e08ff */
.L_x_219:
[----:B------:R-:W0:Y:S01]  /*3b40*/  LDGDEPBAR ;  /* 0x00000000000079af */ /* 0x000e220000000000 */
[----:B------:R-:W-:Y:S01]  /*3b50*/  IADD3 R112, R155, R148, RZ ;  /* 0x000000949b707210 */ /* 0x000fe20007ffe0ff */
[----:B------:R-:W-:Y:S01]  /*3b60*/  USHF.L.U32 UR16, UR35, 0x7, URZ ;  /* 0x0000000723107899 */ /* 0x000fe2000800063f */
[----:B---3--:R-:W-:Y:S05]  /*3b70*/  MOV R0, UR35 ;  /* 0x0000002300007c02 */ /* 0x008fea0008000f00 */
[----:B------:R-:W2:Y:S01]  /*3b80*/  LDL R165, [R1+0x60] ;  /* 0x0000600001a57983 */ /* 0x000ea20000100800 */
[----:B------:R-:W-:Y:S02]  /*3b90*/  USHF.L.U32 UR11, UR7, 0x7, URZ ;  /* 0x00000007070b7899 */ /* 0x000fe4000800063f */
[----:B------:R-:W-:Y:S01]  /*3ba0*/  UIADD3 UR16, UR16, 0x80, URZ ;  /* 0x0000008010107890 */ /* 0x000fe2000fffe03f */
[----:B------:R-:W3:Y:S01]  /*3bb0*/  LDL R164, [R1+0x68] ;  /* 0x0000680001a47983 */ /* 0x000ee20000100800 */
[----:B------:R-:W-:Y:S02]  /*3bc0*/  UISETP.GE.AND UP0, UPT, UR11, UR34, UPT ;  /* 0x000000220b00728c */ /* 0x000fe4000bf06270 */
[----:B------:R-:W-:Y:S01]  /*3bd0*/  UISETP.GT.AND UP3, UPT, UR7, UR17, UPT ;  /* 0x000000110700728c */ /* 0x000fe2000bf64270 */
[----:B------:R-:W4:Y:S01]  /*3be0*/  LDL R163, [R1+0x48] ;  /* 0x0000480001a37983 */ /* 0x000f220000100800 */
[----:B------:R-:W-:Y:S03]  /*3bf0*/  UISETP.LT.AND UP0, UPT, UR16, UR10, UP0 ;  /* 0x0000000a1000728c */ /* 0x000fe60008701270 */
[----:B------:R-:W2:Y:S03]  /*3c00*/  LDL R162, [R1+0x4c] ;  /* 0x00004c0001a27983 */ /* 0x000ea60000100800 */
[----:B------:R-:W-:Y:S01]  /*3c10*/  PLOP3.LUT P0, PT, PT, PT, UP0, 0x80, 0x0 ;  /* 0x000000000000781c */ /* 0x000fe20003f0f008 */
[----:B------:R-:W-:Y:S04]  /*3c20*/  STL [R1+0x104], R152 ;  /* 0x0001049801007387 */ /* 0x000fe80000100800 */
        /* <DEDUP_REMOVED lines=30> */
[----:B------:R1:W-:Y:S04]  /*3e10*/  STL [R1+0x88], R70 ;  /* 0x0000884601007387 */ /* 0x0003e80000100800 */
[----:B------:R-:W-:Y:S04]  /*3e20*/  STL [R1+0x84], R69 ;  /* 0x0000844501007387 */ /* 0x000fe80000100800 */
[----:B------:R-:W-:Y:S04]  /*3e30*/  STL [R1+0x80], R68 ;  /* 0x0000804401007387 */ /* 0x000fe80000100800 */
[----:B------:R-:W-:Y:S04]  /*3e40*/  STL [R1+0x7c], R3 ;  /* 0x00007c0301007387 */ /* 0x000fe80000100800 */
[----:B------:R-:W-:Y:S04]  /*3e50*/  STL [R1+0x78], R2 ;  /* 0x0000780201007387 */ /* 0x000fe80000100800 */
[----:B-1----:R-:W2:Y:S01]  /*3e60*/  LDL R70, [R1+0x5c] ;  /* 0x00005c0001467983 */ /* 0x002ea20000100800 */
[----:B------:R-:W-:Y:S04]  /*3e70*/  DEPBAR.LE SB0, 0x0 ;  /* 0x000080000000791a */ /* 0x000fe80000000000 */
[----:B------:R-:W-:Y:S06]  /*3e80*/  BAR.SYNC.DEFER_BLOCKING 0x0 ;  /* 0x0000000000007b1d */ /* 0x000fec0000010000 */
[----:B------:R-:W-:Y:S08]  /*3e90*/  LDSM.16.M88.4 R64, [R148] ;  /* 0x000000009440783b */ /* 0x000ff00000000200 */
[----:B------:R-:W1:Y:S08]  /*3ea0*/  LDSM.16.M88.4 R16, [R149+0x6000] ;  /* 0x006000009510783b */ /* 0x000e700000000200 */
[----:B------:R-:W1:Y:S08]  /*3eb0*/  LDSM.16.M88.4 R60, [R148+0x1000] ;  /* 0x00100000943c783b */ /* 0x000e700000000200 */
[----:B------:R-:W1:Y:S08]  /*3ec0*/  LDSM.16.M88.4 R32, [R149+0x6400] ;  /* 0x006400009520783b */ /* 0x000e700000000200 */
[----:B------:R-:W1:Y:S08]  /*3ed0*/  LDSM.16.M88.4 R48, [R149+0x6800] ;  /* 0x006800009530783b */ /* 0x000e700000000200 */
[----:B------:R-:W2:Y:S01]  /*3ee0*/  LDSM.16.M88.4 R100, [R149+0x6c00] ;  /* 0x006c00009564783b */ /* 0x000ea20000000200 */
[-C--:B-1----:R-:W-:Y:S07]  /*3ef0*/  HMMA.16816.F32 R4, R64, R16.reuse, RZ ;  /* 0x000000104004723c */ /* 0x082fee00000018ff */
        /* <DEDUP_REMOVED lines=12> */
[-C--:B------:R-:W-:Y:S01]  /*3fc0*/  HMMA.16816.F32 R44, R60, R50.reuse, RZ ;  /* 0x000000323c2c723c */ /* 0x080fe200000018ff */
[----:B---3--:R-:W-:Y:S02]  /*3fd0*/  @!P0 LEA R0, R0, R164, 0x7 ;  /* 0x000000a400008211 */ /* 0x008fe400078e38ff */
[----:B----4-:R-:W-:Y:S03]  /*3fe0*/  FSETP.NEU.FTZ.AND P2, PT, R163, -INF , PT ;  /* 0xff800000a300780b */ /* 0x010fe60003f5d000 */
[C---:B------:R-:W-:Y:S02]  /*3ff0*/  HMMA.16816.F32 R48, R64.reuse, R50, RZ ;  /* 0x000000324030723c */ /* 0x040fe400000018ff */
[----:B--2---:R-:W-:Y:S04]  /*4000*/  FSETP.NEU.FTZ.AND P1, PT, R162, -INF , PT ;  /* 0xff800000a200780b */ /* 0x004fe80003f3d000 */
        /* <DEDUP_REMOVED lines=8> */
[----:B------:R-:W-:Y:S01]  /*4090*/  FMUL.FTZ R4, R4, UR5 ;  /* 0x0000000504047c20 */ /* 0x000fe20008410000 */
[----:B------:R-:W-:Y:S01]  /*40a0*/  FMUL.FTZ R5, R5, UR5 ;  /* 0x0000000505057c20 */ /* 0x000fe20008410000 */
[----:B------:R-:W-:Y:S02]  /*40b0*/  FMUL.FTZ R6, R6, UR5 ;  /* 0x0000000506067c20 */ /* 0x000fe40008410000 */
[----:B------:R-:W-:Y:S01]  /*40c0*/  MUFU.TANH R152, R4 ;  /* 0x0000000400987308 */ /* 0x000fe20000002400 */
[----:B------:R-:W-:Y:S01]  /*40d0*/  FMUL.FTZ R7, R7, UR5 ;  /* 0x0000000507077c20 */ /* 0x000fe20008410000 */
[----:B------:R-:W-:Y:S01]  /*40e0*/  FMUL.FTZ R9, R9, UR5 ;  /* 0x0000000509097c20 */ /* 0x000fe20008410000 */
[----:B------:R-:W-:Y:S01]  /*40f0*/  FMUL.FTZ R8, R8, UR5 ;  /* 0x0000000508087c20 */ /* 0x000fe20008410000 */
[----:B------:R-:W-:Y:S01]  /*4100*/  FMUL.FTZ R10, R10, UR5 ;  /* 0x000000050a0a7c20 */ /* 0x000fe20008410000 */
[----:B------:R-:W-:Y:S05]  /*4110*/  FMUL.FTZ R11, R11, UR5 ;  /* 0x000000050b0b7c20 */ /* 0x000fea0008410000 */
[----:B------:R1:W-:Y:S01]  /*4120*/  MUFU.TANH R232, R10 ;  /* 0x0000000a00e87308 */ /* 0x0003e20000002400 */
[----:B------:R-:W-:Y:S01]  /*4130*/  FMUL.FTZ R13, R13, UR5 ;  /* 0x000000050d0d7c20 */ /* 0x000fe20008410000 */
[----:B------:R-:W-:Y:S01]  /*4140*/  FMUL.FTZ R15, R15, UR5 ;  /* 0x000000050f0f7c20 */ /* 0x000fe20008410000 */
[----:B------:R-:W-:Y:S01]  /*4150*/  FMUL.FTZ R12, R12, UR5 ;  /* 0x000000050c0c7c20 */ /* 0x000fe20008410000 */
[----:B------:R-:W-:Y:S01]  /*4160*/  FMUL.FTZ R14, R14, UR5 ;  /* 0x000000050e0e7c20 */ /* 0x000fe20008410000 */
[----:B------:R-:W-:Y:S01]  /*4170*/  FMUL.FTZ R16, R16, UR5 ;  /* 0x0000000510107c20 */ /* 0x000fe20008410000 */
[----:B------:R-:W-:Y:S04]  /*4180*/  FMUL.FTZ R17, R17, UR5 ;  /* 0x0000000511117c20 */ /* 0x000fe80008410000 */
[----:B------:R-:W2:Y:S01]  /*4190*/  MUFU.TANH R151, R5 ;  /* 0x0000000500977308 */ /* 0x000ea20000002400 */
[----:B------:R-:W-:Y:S01]  /*41a0*/  FMUL.FTZ R19, R19, UR5 ;  /* 0x0000000513137c20 */ /* 0x000fe20008410000 */
[----:B------:R-:W-:Y:S08]  /*41b0*/  FMUL.FTZ R18, R18, UR5 ;  /* 0x0000000512127c20 */ /* 0x000ff00008410000 */
[----:B------:R3:W-:Y:S01]  /*41c0*/  MUFU.TANH R231, R11 ;  /* 0x0000000b00e77308 */ /* 0x0007e20000002400 */
[----:B-1----:R-:W-:Y:S09]  /*41d0*/  @!P0 VIADD R10, R165, UR11 ;  /* 0x0000000ba50a8c36 */ /* 0x002ff20008000000 */
[----:B------:R1:W-:Y:S10]  /*41e0*/  MUFU.TANH R93, R16 ;  /* 0x00000010005d7308 */ /* 0x0003f40000002400 */
[----:B------:R4:W-:Y:S01]  /*41f0*/  MUFU.TANH R92, R17 ;  /* 0x00000011005c7308 */ /* 0x0009e20000002400 */
[----:B---3--:R-:W-:Y:S04]  /*4200*/  MOV R11, 0x40 ;  /* 0x00000040000b7802 */ /* 0x008fe80000000f00 */
[C---:B------:R-:W-:Y:S05]  /*4210*/  @!P0 VIADDMNMX R11, R10.reuse, R11, UR10, PT ;  /* 0x0000000a0a0b8e46 */ /* 0x040fea000b80010b */
[----:B------:R-:W-:Y:S01]  /*4220*/  MUFU.TANH R69, R6 ;  /* 0x0000000600457308 */ /* 0x000fe20000002400 */
[----:B-1----:R-:W3:Y:S09]  /*4230*/  LDL R16, [R1+0x40] ;  /* 0x0000400001107983 */ /* 0x002ef20000100800 */
[----:B------:R1:W2:Y:S01]  /*4240*/  MUFU.TANH R68, R7 ;  /* 0x0000000700447308 */ /* 0x0002a20000002400 */
[----:B----4-:R-:W4:Y:S09]  /*4250*/  LDL R17, [R1+0x44] ;  /* 0x0000440001117983 */ /* 0x010f320000100800 */
[----:B------:R2:W-:Y:S10]  /*4260*/  MUFU.TANH R229, R15 ;  /* 0x0000000f00e57308 */ /* 0x0005f40000002400 */
[----:B------:R2:W-:Y:S01]  /*4270*/  MUFU.TANH R211, R13 ;  /* 0x0000000d00d37308 */ /* 0x0005e20000002400 */
[----:B-1----:R-:W1:Y:S09]  /*4280*/  LDSM.16.M88.4 R4, [R150+0x6400] ;  /* 0x006400009604783b */ /* 0x002e720000000200 */
[----:B------:R1:W-:Y:S01]  /*4290*/  MUFU.TANH R212, R12 ;  /* 0x0000000c00d47308 */ /* 0x0003e20000002400 */
[----:B--2---:R-:W-:Y:S04]  /*42a0*/  @!P0 VIMNMX R15, R10, UR10, PT ;  /* 0x0000000a0a0f8c48 */ /* 0x004fe8000bfe0100 */
[----:B------:R-:W-:Y:S05]  /*42b0*/  @!P0 ISETP.GE.AND P3, PT, R0, R15, PT ;  /* 0x0000000f0000820c */ /* 0x000fea0003f66270 */
[----:B------:R2:W2:Y:S01]  /*42c0*/  MUFU.TANH R230, R14 ;  /* 0x0000000e00e67308 */ /* 0x0004a20000002400 */
[----:B------:R-:W-:Y:S05]  /*42d0*/  FMUL.FTZ R13, R163, 1.4426950216293334961 ;  /* 0x3fb8aa3ba30d7820 */ /* 0x000fea0000410000 */
[----:B------:R-:W-:Y:S04]  /*42e0*/  FSEL R13, R13, RZ, P2 ;  /* 0x000000ff0d0d7208 */ /* 0x000fe80001000000 */
[----:B------:R2:W-:Y:S01]  /*42f0*/  MUFU.TANH R214, R9 ;  /* 0x0000000900d67308 */ /* 0x0005e20000002400 */
[----:B-1----:R-:W-:Y:S01]  /*4300*/  FMUL.FTZ R12, R162, 1.4426950216293334961 ;  /* 0x3fb8aa3ba20c7820 */ /* 0x002fe20000410000 */
[----:B------:R-:W-:Y:S04]  /*4310*/  IMAD.MOV.U32 R162, RZ, RZ, 0x8 ;  /* 0x00000008ffa27424 */ /* 0x000fe800078e00ff */
[----:B------:R-:W-:Y:S04]  /*4320*/  FSEL R12, R12, RZ, P1 ;  /* 0x000000ff0c0c7208 */ /* 0x000fe80000800000 */
[----:B------:R1:W1:Y:S01]  /*4330*/  MUFU.TANH R216, R8 ;  /* 0x0000000800d87308 */ /* 0x0002620000002400 */
[----:B--2---:R-:W-:Y:S04]  /*4340*/  @!P0 VIADDMNMX R14, R10, R162, UR10, PT ;  /* 0x0000000a0a0e8e46 */ /* 0x004fe8000b8001a2 */
[----:B------:R-:W-:Y:S05]  /*4350*/  @!P0 ISETP.GE.AND P1, PT, R0, R14, PT ;  /* 0x0000000e0000820c */ /* 0x000fea0003f26270 */
[----:B------:R2:W-:Y:S01]  /*4360*/  MUFU.TANH R186, R18 ;  /* 0x0000001200ba7308 */ /* 0x0005e20000002400 */
[-C--:B------:R-:W-:Y:S03]  /*4370*/  HMMA.16816.F32 R20, R104, R4.reuse, R20 ;  /* 0x000000046814723c */ /* 0x080fe60000001814 */
[----:B------:R-:W-:Y:S03]  /*4380*/  MOV R9, R151 ;  /* 0x0000009700097202 */ /* 0x000fe60000000f00 */
[C---:B------:R-:W-:Y:S03]  /*4390*/  HMMA.16816.F32 R24, R112.reuse, R4, R24 ;  /* 0x000000047018723c */ /* 0x040fe60000001818 */
[----:B------:R2:W-:Y:S02]  /*43a0*/  MUFU.TANH R185, R19 ;  /* 0x0000001300b97308 */ /* 0x0005e40000002400 */
[----:B-1----:R-:W-:Y:S01]  /*43b0*/  MOV R8, R68 ;  /* 0x0000004400087202 */ /* 0x002fe20000000f00 */
[-C--:B------:R-:W-:Y:S05]  /*43c0*/  HMMA.16816.F32 R28, R112, R6.reuse, R28 ;  /* 0x00000006701c723c */ /* 0x080fea000000181c */
[----:B------:R-:W-:Y:S01]  /*43d0*/  MOV R5, R152 ;  /* 0x0000009800057202 */ /* 0x000fe20000000f00 */
[----:B--2---:R-:W-:Y:S01]  /*43e0*/  IMAD.MOV.U32 R18, RZ, RZ, R230 ;  /* 0x000000ffff127224 */ /* 0x004fe200078e00e6 */
[----:B------:R-:W-:Y:S01]  /*43f0*/  @!P0 FSEL R5, R152, -INF , !P3 ;  /* 0xff80000098058808 */ /* 0x000fe20005800000 */
[C---:B------:R-:W-:Y:S04]  /*4400*/  HMMA.16816.F32 R32, R104.reuse, R6, R32 ;  /* 0x000000066820723c */ /* 0x040fe80000001820 */
[----:B------:R-:W-:Y:S01]  /*4410*/  FFMA.FTZ R5, R5, UR6, -R13 ;  /* 0x0000000605057c23 */ /* 0x000fe2000801080d */
[----:B------:R-:W-:Y:S01]  /*4420*/  FMUL.FTZ R23, R23, UR5 ;  /* 0x0000000517177c20 */ /* 0x000fe20008410000 */
[----:B------:R-:W-:Y:S01]  /*4430*/  FMUL.FTZ R20, R20, UR5 ;  /* 0x0000000514147c20 */ /* 0x000fe20008410000 */
[----:B------:R-:W-:Y:S01]  /*4440*/  FMUL.FTZ R21, R21, UR5 ;  /* 0x0000000515157c20 */ /* 0x000fe20008410000 */
[----:B------:R1:W-:Y:S03]  /*4450*/  MUFU.EX2 R99, R5 ;  /* 0x0000000500637308 */ /* 0x0003e60000000800 */
[----:B------:R-:W-:Y:S01]  /*4460*/  @!P0 IADD3 R4, R0, 0x1, RZ ;  /* 0x0000000100048810 */ /* 0x000fe20007ffe0ff */
[----:B------:R-:W-:Y:S01]  /*4470*/  FMUL.FTZ R25, R25, UR5 ;  /* 0x0000000519197c20 */ /* 0x000fe20008410000 */
[----:B------:R-:W-:Y:S01]  /*4480*/  FMUL.FTZ R27, R27, UR5 ;  /* 0x000000051b1b7c20 */ /* 0x000fe20008410000 */
[----:B------:R-:W-:Y:S01]  /*4490*/  FMUL.FTZ R26, R26, UR5 ;  /* 0x000000051a1a7c20 */ /* 0x000fe20008410000 */
[C---:B------:R-:W-:Y:S03]  /*44a0*/  @!P0 ISETP.GE.AND P2, PT, R4.reuse, R15, PT ;  /* 0x0000000f0400820c */ /* 0x040fe60003f46270 */
[----:B------:R-:W-:Y:S01]  /*44b0*/  MUFU.TANH R203, R25 ;  /* 0x0000001900cb7308 */ /* 0x000fe20000002400 */
[----:B------:R-:W-:Y:S01]  /*44c0*/  @!P0 ISETP.GE.AND P4, PT, R4, R11, PT ;  /* 0x0000000b0400820c */ /* 0x000fe20003f86270 */
[----:B------:R-:W-:Y:S01]  /*44d0*/  FMUL.FTZ R24, R24, UR5 ;  /* 0x0000000518187c20 */ /* 0x000fe20008410000 */
[----:B------:R-:W-:Y:S01]  /*44e0*/  @!P0 FSEL R9, R151, -INF , !P2 ;  /* 0xff80000097098808 */ /* 0x000fe20005000000 */
[----:B------:R-:W-:Y:S01]  /*44f0*/  FMUL.FTZ R22, R22, UR5 ;  /* 0x0000000516167c20 */ /* 0x000fe20008410000 */
[----:B------:R-:W-:Y:S01]  /*4500*/  @!P0 ISETP.GE.AND P2, PT, R4, R14, PT ;  /* 0x0000000e0400820c */ /* 0x000fe20003f46270 */
[----:B------:R-:W-:Y:S01]  /*4510*/  FMUL.FTZ R29, R29, UR5 ;  /* 0x000000051d1d7c20 */ /* 0x000fe20008410000 */
[----:B------:R-:W-:Y:S03]  /*4520*/  MOV R19, R229 ;  /* 0x000000e500137202 */ /* 0x000fe60000000f00 */
[----:B------:R2:W-:Y:S01]  /*4530*/  MUFU.TANH R223, R27 ;  /* 0x0000001b00df7308 */ /* 0x0005e20000002400 */
[----:B-1----:R-:W-:Y:S01]  /*4540*/  IMAD.MOV.U32 R5, RZ, RZ, R69 ;  /* 0x000000ffff057224 */ /* 0x002fe200078e0045 */
[----:B------:R-:W-:Y:S01]  /*4550*/  @!P0 FSEL R5, R69, -INF , !P1 ;  /* 0xff80000045058808 */ /* 0x000fe20004800000 */
[----:B------:R-:W-:Y:S01]  /*4560*/  FFMA.FTZ R9, R9, UR6, -R13 ;  /* 0x0000000609097c23 */ /* 0x000fe2000801080d */
[----:B------:R-:W-:Y:S01]  /*4570*/  @!P0 FSEL R8, R68, -INF , !P2 ;  /* 0xff80000044088808 */ /* 0x000fe20005000000 */
[----:B------:R-:W-:Y:S01]  /*4580*/  FMUL.FTZ R32, R32, UR5 ;  /* 0x0000000520207c20 */ /* 0x000fe20008410000 */
[----:B------:R-:W-:Y:S01]  /*4590*/  FMUL.FTZ R33, R33, UR5 ;  /* 0x0000000521217c20 */ /* 0x000fe20008410000 */
[--C-:B------:R-:W-:Y:S03]  /*45a0*/  FFMA.FTZ R5, R5, UR6, -R12.reuse ;  /* 0x0000000605057c23 */ /* 0x100fe6000801080c */
[----:B------:R-:W-:Y:S01]  /*45b0*/  MUFU.EX2 R98, R9 ;  /* 0x0000000900627308 */ /* 0x000fe20000000800 */
[----:B------:R-:W-:Y:S01]  /*45c0*/  @!P0 ISETP.GE.AND P1, PT, R0, R11, PT ;  /* 0x0000000b0000820c */ /* 0x000fe20003f26270 */
[----:B------:R-:W-:Y:S01]  /*45d0*/  FMUL.FTZ R34, R34, UR5 ;  /* 0x0000000522227c20 */ /* 0x000fe20008410000 */
[----:B------:R-:W-:Y:S01]  /*45e0*/  FMUL.FTZ R28, R28, UR5 ;  /* 0x000000051c1c7c20 */ /* 0x000fe20008410000 */
[----:B------:R-:W-:Y:S01]  /*45f0*/  FMUL.FTZ R35, R35, UR5 ;  /* 0x0000000523237c20 */ /* 0x000fe20008410000 */
[----:B------:R-:W-:Y:S01]  /*4600*/  FMUL.FTZ R31, R31, UR5 ;  /* 0x000000051f1f7c20 */ /* 0x000fe20008410000 */
[----:B------:R-:W-:Y:S04]  /*4610*/  FMUL.FTZ R30, R30, UR5 ;  /* 0x000000051e1e7c20 */ /* 0x000fe80008410000 */
[----:B------:R-:W-:Y:S01]  /*4620*/  MUFU.TANH R178, R34 ;  /* 0x0000002200b27308 */ /* 0x000fe20000002400 */
[----:B--2---:R-:W2:Y:S09]  /*4630*/  LDL R27, [R1+0x58] ;  /* 0x00005800011b7983 */ /* 0x004eb20000100800 */
[----:B------:R1:W-:Y:S10]  /*4640*/  MUFU.EX2 R3, R5 ;  /* 0x0000000500037308 */ /* 0x0003f40000000800 */
[----:B------:R-:W-:Y:S10]  /*4650*/  MUFU.TANH R177, R35 ;  /* 0x0000002300b17308 */ /* 0x000ff40000002400 */
[----:B------:R-:W-:Y:S01]  /*4660*/  MUFU.TANH R224, R26 ;  /* 0x0000001a00e07308 */ /* 0x000fe20000002400 */
[----:B-1----:R-:W-:Y:S09]  /*4670*/  FFMA.FTZ R5, R8, UR6, -R12 ;  /* 0x0000000608057c23 */ /* 0x002ff2000801080c */
[----:B------:R1:W-:Y:S10]  /*4680*/  MUFU.EX2 R2, R5 ;  /* 0x0000000500027308 */ /* 0x0003f40000000800 */
[----:B------:R-:W-:Y:S10]  /*4690*/  MUFU.TANH R181, R23 ;  /* 0x0000001700b57308 */ /* 0x000ff40000002400 */
[----:B------:R-:W-:Y:S01]  /*46a0*/  MUFU.TANH R91, R20 ;  /* 0x00000014005b7308 */ /* 0x000fe20000002400 */
[----:B-1----:R-:W-:Y:S02]  /*46b0*/  MOV R5, R216 ;  /* 0x000000d800057202 */ /* 0x002fe40000000f00 */
[----:B------:R-:W-:Y:S07]  /*46c0*/  @!P0 FSEL R5, R216, -INF , !P1 ;  /* 0xff800000d8058808 */ /* 0x000fee0004800000 */
[----:B------:R-:W-:Y:S10]  /*46d0*/  MUFU.TANH R204, R24 ;  /* 0x0000001800cc7308 */ /* 0x000ff40000002400 */
[----:B------:R-:W-:Y:S10]  /*46e0*/  MUFU.TANH R90, R21 ;  /* 0x00000015005a7308 */ /* 0x000ff40000002400 */
[----:B------:R-:W-:Y:S10]  /*46f0*/  MUFU.TANH R182, R22 ;  /* 0x0000001600b67308 */ /* 0x000ff40000002400 */
[----:B------:R-:W-:Y:S10]  /*4700*/  MUFU.TANH R222, R30 ;  /* 0x0000001e00de7308 */ /* 0x000ff40000002400 */
[----:B------:R-:W-:Y:S10]  /*4710*/  MUFU.TANH R200, R28 ;  /* 0x0000001c00c87308 */ /* 0x000ff40000002400 */
[----:B------:R-:W-:Y:S10]  /*4720*/  MUFU.TANH R199, R29 ;  /* 0x0000001d00c77308 */ /* 0x000ff40000002400 */
[----:B------:R-:W-:Y:S10]  /*4730*/  MUFU.TANH R220, R31 ;  /* 0x0000001f00dc7308 */ /* 0x000ff40000002400 */
[----:B------:R-:W-:Y:S10]  /*4740*/  MUFU.TANH R87, R32 ;  /* 0x0000002000577308 */ /* 0x000ff40000002400 */
[----:B------:R-:W-:Y:S01]  /*4750*/  MUFU.TANH R86, R33 ;  /* 0x0000002100567308 */ /* 0x000fe20000002400 */
[C---:B---3--:R-:W-:Y:S01]  /*4760*/  FSETP.NEU.FTZ.AND P2, PT, R16.reuse, -INF , PT ;  /* 0xff8000001000780b */ /* 0x048fe20003f5d000 */
[----:B------:R-:W-:Y:S01]  /*4770*/  FMUL.FTZ R9, R16, 1.4426950216293334961 ;  /* 0x3fb8aa3b10097820 */ /* 0x000fe20000410000 */
[----:B------:R-:W-:Y:S04]  /*4780*/  IMAD.MOV.U32 R16, RZ, RZ, 0x48 ;  /* 0x00000048ff107424 */ /* 0x000fe800078e00ff */
[----:B------:R-:W-:Y:S02]  /*4790*/  FSEL R9, R9, RZ, P2 ;  /* 0x000000ff09097208 */ /* 0x000fe40001000000 */
[----:B------:R-:W-:Y:S01]  /*47a0*/  @!P0 VIADDMNMX R10, R10, R16, UR10, PT ;  /* 0x0000000a0a0a8e46 */ /* 0x000fe2000b800110 */
[C---:B----4-:R-:W-:Y:S01]  /*47b0*/  FMUL.FTZ R8, R17.reuse, 1.4426950216293334961 ;  /* 0x3fb8aa3b11087820 */ /* 0x050fe20000410000 */
[----:B------:R-:W-:Y:S02]  /*47c0*/  FSETP.NEU.FTZ.AND P1, PT, R17, -INF , PT ;  /* 0xff8000001100780b */ /* 0x000fe40003f3d000 */
[-C--:B------:R-:W-:Y:S01]  /*47d0*/  @!P0 ISETP.GE.AND P2, PT, R4, R10.reuse, PT ;  /* 0x0000000a0400820c */ /* 0x080fe20003f46270 */
[--C-:B------:R-:W-:Y:S01]  /*47e0*/  FFMA.FTZ R4, R5, UR6, -R9.reuse ;  /* 0x0000000605047c23 */ /* 0x100fe20008010809 */
[----:B------:R-:W-:Y:S02]  /*47f0*/  FSEL R8, R8, RZ, P1 ;  /* 0x000000ff08087208 */ /* 0x000fe40000800000 */
[----:B------:R-:W-:Y:S01]  /*4800*/  @!P0 ISETP.GE.AND P3, PT, R0, R10, PT ;  /* 0x0000000a0000820c */ /* 0x000fe20003f66270 */
[----:B------:R1:W-:Y:S01]  /*4810*/  MUFU.EX2 R252, R4 ;  /* 0x0000000400fc7308 */ /* 0x0003e20000000800 */
[----:B------:R-:W-:Y:S02]  /*4820*/  MOV R16, R214 ;  /* 0x000000d600107202 */ /* 0x000fe40000000f00 */
[----:B------:R-:W-:Y:S02]  /*4830*/  @!P0 FSEL R16, R214, -INF , !P4 ;  /* 0xff800000d6108808 */ /* 0x000fe40006000000 */
[----:B------:R-:W-:Y:S02]  /*4840*/  MOV R5, R231 ;  /* 0x000000e700057202 */ /* 0x000fe40000000f00 */
[----:B------:R-:W-:Y:S01]  /*4850*/  @!P0 FSEL R5, R231, -INF , !P2 ;  /* 0xff800000e7058808 */ /* 0x000fe20005000000 */
[--C-:B------:R-:W-:Y:S01]  /*4860*/  FFMA.FTZ R16, R16, UR6, -R9.reuse ;  /* 0x0000000610107c23 */ /* 0x100fe20008010809 */
[----:B------:R-:W-:Y:S03]  /*4870*/  @!P0 IADD3 R17, R0, 0x8, RZ ;  /* 0x0000000800118810 */ /* 0x000fe60007ffe0ff */
[----:B------:R3:W-:Y:S01]  /*4880*/  MUFU.EX2 R251, R16 ;  /* 0x0000001000fb7308 */ /* 0x0007e20000000800 */
[C---:B------:R-:W-:Y:S02]  /*4890*/  @!P0 ISETP.GE.AND P2, PT, R17.reuse, R10, PT ;  /* 0x0000000a1100820c */ /* 0x040fe40003f46270 */
[CC--:B------:R-:W-:Y:S01]  /*48a0*/  @!P0 ISETP.GE.AND P1, PT, R17.reuse, R11.reuse, PT ;  /* 0x0000000b1100820c */ /* 0x0c0fe20003f26270 */
[----:B-1----:R-:W-:Y:S01]  /*48b0*/  IMAD.MOV.U32 R4, RZ, RZ, R232 ;  /* 0x000000ffff047224 */ /* 0x002fe200078e00e8 */
[----:B------:R-:W-:Y:S02]  /*48c0*/  @!P0 FSEL R4, R232, -INF , !P3 ;  /* 0xff800000e8048808 */ /* 0x000fe40005800000 */
[----:B------:R-:W-:Y:S02]  /*48d0*/  @!P0 FSEL R18, R230, -INF , !P2 ;  /* 0xff800000e6128808 */ /* 0x000fe40005000000 */
[----:B------:R-:W-:Y:S01]  /*48e0*/  @!P0 ISETP.GE.AND P2, PT, R17, R14, PT ;  /* 0x0000000e1100820c */ /* 0x000fe20003f46270 */
[--C-:B------:R-:W-:Y:S02]  /*48f0*/  FFMA.FTZ R4, R4, UR6, -R8.reuse ;  /* 0x0000000604047c23 */ /* 0x100fe40008010808 */
[--C-:B------:R-:W-:Y:S02]  /*4900*/  FFMA.FTZ R18, R18, UR6, -R8.reuse ;  /* 0x0000000612127c23 */ /* 0x100fe40008010808 */
[----:B------:R1:W4:Y:S01]  /*4910*/  MUFU.EX2 R25, R4 ;  /* 0x0000000400197308 */ /* 0x0003220000000800 */
[----:B---3--:R-:W-:Y:S09]  /*4920*/  @!P0 IADD3 R16, R0, 0x9, RZ ;  /* 0x0000000900108810 */ /* 0x008ff20007ffe0ff */
[----:B------:R-:W-:Y:S01]  /*4930*/  MUFU.EX2 R23, R18 ;  /* 0x0000001200177308 */ /* 0x000fe20000000800 */
[----:B-1----:R-:W-:Y:S01]  /*4940*/  FFMA.FTZ R4, R5, UR6, -R8 ;  /* 0x0000000605047c23 */ /* 0x002fe20008010808 */
[----:B----4-:R-:W-:Y:S01]  /*4950*/  STL [R1+0x24], R25 ;  /* 0x0000241901007387 */ /* 0x010fe20000100800 */
[----:B------:R-:W-:Y:S01]  /*4960*/  IMAD.MOV.U32 R5, RZ, RZ, R212 ;  /* 0x000000ffff057224 */ /* 0x000fe200078e00d4 */
[----:B------:R-:W-:Y:S06]  /*4970*/  @!P0 FSEL R5, R212, -INF , !P1 ;  /* 0xff800000d4058808 */ /* 0x000fec0004800000 */
[----:B------:R1:W3:Y:S01]  /*4980*/  MUFU.EX2 R26, R4 ;  /* 0x00000004001a7308 */ /* 0x0002e20000000800 */
[C---:B------:R-:W-:Y:S01]  /*4990*/  @!P0 ISETP.GE.AND P1, PT, R16.reuse, R11, PT ;  /* 0x0000000b1000820c */ /* 0x040fe20003f26270 */
[--C-:B------:R-:W-:Y:S08]  /*49a0*/  FFMA.FTZ R5, R5, UR6, -R9.reuse ;  /* 0x0000000605057c23 */ /* 0x100ff00008010809 */
[----:B------:R4:W-:Y:S01]  /*49b0*/  MUFU.EX2 R248, R5 ;  /* 0x0000000500f87308 */ /* 0x0009e20000000800 */
[----:B-1----:R-:W-:Y:S01]  /*49c0*/  MOV R4, R211 ;  /* 0x000000d300047202 */ /* 0x002fe20000000f00 */
[----:B---3--:R-:W-:Y:S01]  /*49d0*/  STL [R1+0x20], R26 ;  /* 0x0000201a01007387 */ /* 0x008fe20000100800 */
[----:B------:R-:W-:Y:S02]  /*49e0*/  @!P0 FSEL R4, R211, -INF , !P1 ;  /* 0xff800000d3048808 */ /* 0x000fe40004800000 */
[----:B------:R-:W-:Y:S01]  /*49f0*/  @!P0 ISETP.GE.AND P1, PT, R16, R10, PT ;  /* 0x0000000a1000820c */ /* 0x000fe20003f26270 */
[----:B------:R-:W-:Y:S02]  /*4a00*/  STL [R1+0x1c], R23 ;  /* 0x00001c1701007387 */ /* 0x000fe40000100800 */
[----:B------:R-:W-:Y:S01]  /*4a10*/  FFMA.FTZ R20, R4, UR6, -R9 ;  /* 0x0000000604147c23 */ /* 0x000fe20008010809 */
[----:B------:R-:W-:Y:S01]  /*4a20*/  @!P0 FSEL R19, R229, -INF , !P1 ;  /* 0xff800000e5138808 */ /* 0x000fe20004800000 */
[----:B----4-:R-:W1:Y:S01]  /*4a30*/  LDSM.16.M88.4 R4, [R150+0x6800] ;  /* 0x006800009604783b */ /* 0x010e620000000200 */
[----:B------:R-:W-:Y:S01]  /*4a40*/  @!P0 ISETP.GE.AND P1, PT, R17, R15, PT ;  /* 0x0000000f1100820c */ /* 0x000fe20003f26270 */
[----:B------:R-:W-:Y:S01]  /*4a50*/  MUFU.EX2 R247, R20 ;  /* 0x0000001400f77308 */ /* 0x000fe20000000800 */
[----:B------:R-:W-:Y:S01]  /*4a60*/  MOV R17, R186 ;  /* 0x000000ba00117202 */ /* 0x000fe20000000f00 */
[----:B------:R-:W-:Y:S01]  /*4a70*/  FFMA.FTZ R18, R19, UR6, -R8 ;  /* 0x0000000613127c23 */ /* 0x000fe20008010808 */
[----:B------:R-:W-:Y:S01]  /*4a80*/  IMAD.MOV.U32 R19, RZ, RZ, R92 ;  /* 0x000000ffff137224 */ /* 0x000fe200078e005c */
[----:B------:R-:W-:Y:S06]  /*4a90*/  @!P0 FSEL R17, R186, -INF , !P2 ;  /* 0xff800000ba118808 */ /* 0x000fec0005000000 */
[----:B------:R3:W4:Y:S01]  /*4aa0*/  MUFU.EX2 R24, R18 ;  /* 0x0000001200187308 */ /* 0x0007220000000800 */
[--C-:B------:R-:W-:Y:S09]  /*4ab0*/  FFMA.FTZ R17, R17, UR6, -R12.reuse ;  /* 0x0000000611117c23 */ /* 0x100ff2000801080c */
[----:B------:R1:W-:Y:S01]  /*4ac0*/  MUFU.EX2 R219, R17 ;  /* 0x0000001100db7308 */ /* 0x0003e20000000800 */
[----:B---3--:R-:W-:Y:S01]  /*4ad0*/  MOV R18, R93 ;  /* 0x0000005d00127202 */ /* 0x008fe20000000f00 */
[----:B----4-:R-:W-:Y:S01]  /*4ae0*/  STL [R1+0x18], R24 ;  /* 0x0000181801007387 */ /* 0x010fe20000100800 */
[----:B------:R-:W-:Y:S02]  /*4af0*/  @!P0 FSEL R18, R93, -INF , !P1 ;  /* 0xff8000005d128808 */ /* 0x000fe40004800000 */
[----:B------:R-:W-:Y:S03]  /*4b00*/  @!P0 ISETP.GE.AND P1, PT, R16, R15, PT ;  /* 0x0000000f1000820c */ /* 0x000fe60003f26270 */
[--C-:B------:R-:W-:Y:S01]  /*4b10*/  FFMA.FTZ R18, R18, UR6, -R13.reuse ;  /* 0x0000000612127c23 */ /* 0x100fe2000801080d */
[----:B------:R-:W-:Y:S01]  /*4b20*/  @!P0 FSEL R19, R92, -INF , !P1 ;  /* 0xff8000005c138808 */ /* 0x000fe20004800000 */
[----:B-1----:R-:W-:Y:S01]  /*4b30*/  @!P0 VIADD R17, R0, 0x10 ;  /* 0x0000001000118836 */ /* 0x002fe20000000000 */
[-C--:B------:R-:W-:Y:S01]  /*4b40*/  @!P0 ISETP.GE.AND P1, PT, R16, R14.reuse, PT ;  /* 0x0000000e1000820c */ /* 0x080fe20003f26270 */
[----:B------:R1:W-:Y:S01]  /*4b50*/  MUFU.EX2 R97, R18 ;  /* 0x0000001200617308 */ /* 0x0003e20000000800 */
[----:B------:R-:W-:Y:S01]  /*4b60*/  MOV R16, R185 ;  /* 0x000000b900107202 */ /* 0x000fe20000000f00 */
[-C--:B------:R-:W-:Y:S03]  /*4b70*/  HMMA.16816.F32 R36, R104, R4.reuse, R36 ;  /* 0x000000046824723c */ /* 0x080fe60000001824 */
[----:B------:R-:W-:Y:S02]  /*4b80*/  @!P0 FSEL R16, R185, -INF , !P1 ;  /* 0xff800000b9108808 */ /* 0x000fe40004800000 */
[C---:B------:R-:W-:Y:S01]  /*4b90*/  @!P0 ISETP.GE.AND P1, PT, R17.reuse, R15, PT ;  /* 0x0000000f1100820c */ /* 0x040fe20003f26270 */
[C---:B------:R-:W-:Y:S04]  /*4ba0*/  HMMA.16816.F32 R40, R112.reuse, R4, R40 ;  /* 0x000000047028723c */ /* 0x040fe80000001828 */
[-C--:B------:R-:W-:Y:S01]  /*4bb0*/  @!P0 ISETP.GE.AND P2, PT, R17, R14.reuse, PT ;  /* 0x0000000e1100820c */ /* 0x080fe20003f46270 */
[----:B------:R-:W-:Y:S01]  /*4bc0*/  FFMA.FTZ R16, R16, UR6, -R12 ;  /* 0x0000000610107c23 */ /* 0x000fe2000801080c */
[-C--:B------:R-:W-:Y:S03]  /*4bd0*/  HMMA.16816.F32 R44, R112, R6.reuse, R44 ;  /* 0x00000006702c723c */ /* 0x080fe6000000182c */
[----:B------:R3:W-:Y:S02]  /*4be0*/  MUFU.EX2 R218, R16 ;  /* 0x0000001000da7308 */ /* 0x0007e40000000800 */
[--C-:B-1----:R-:W-:Y:S01]  /*4bf0*/  FFMA.FTZ R18, R19, UR6, -R13.reuse ;  /* 0x0000000613127c23 */ /* 0x102fe2000801080d */
[----:B------:R-:W-:Y:S01]  /*4c00*/  IMAD.MOV.U32 R4, RZ, RZ, R90 ;  /* 0x000000ffff047224 */ /* 0x000fe200078e005a */
[C---:B------:R-:W-:Y:S06]  /*4c10*/  HMMA.16816.F32 R48, R104.reuse, R6, R48 ;  /* 0x000000066830723c */ /* 0x040fec0000001830 */
[----:B------:R1:W-:Y:S01]  /*4c20*/  MUFU.EX2 R96, R18 ;  /* 0x0000001200607308 */ /* 0x0003e20000000800 */
[----:B------:R-:W-:Y:S04]  /*4c30*/  IMAD.MOV.U32 R19, RZ, RZ, R220 ;  /* 0x000000ffff137224 */ /* 0x000fe800078e00dc */
[----:B------:R-:W-:Y:S01]  /*4c40*/  FMUL.FTZ R36, R36, UR5 ;  /* 0x0000000524247c20 */ /* 0x000fe20008410000 */
[----:B------:R-:W-:Y:S01]  /*4c50*/  FMUL.FTZ R37, R37, UR5 ;  /* 0x0000000525257c20 */ /* 0x000fe20008410000 */
[----:B------:R-:W-:Y:S01]  /*4c60*/  FMUL.FTZ R38, R38, UR5 ;  /* 0x0000000526267c20 */ /* 0x000fe20008410000 */
[----:B------:R-:W-:Y:S03]  /*4c70*/  FMUL.FTZ R39, R39, UR5 ;  /* 0x0000000527277c20 */ /* 0x000fe60008410000 */
[----:B------:R-:W-:Y:S01]  /*4c80*/  MUFU.TANH R174, R38 ;  /* 0x0000002600ae7308 */ /* 0x000fe20000002400 */
[----:B---3--:R-:W-:Y:S01]  /*4c90*/  @!P0 IADD3 R16, R0, 0x11, RZ ;  /* 0x0000001100108810 */ /* 0x008fe20007ffe0ff */
[----:B------:R-:W-:Y:S01]  /*4ca0*/  FMUL.FTZ R40, R40, UR5 ;  /* 0x0000000528287c20 */ /* 0x000fe20008410000 */
[----:B------:R-:W-:Y:S01]  /*4cb0*/  FMUL.FTZ R41, R41, UR5 ;  /* 0x0000000529297c20 */ /* 0x000fe20008410000 */
[----:B------:R-:W-:Y:S01]  /*4cc0*/  FMUL.FTZ R43, R43, UR5 ;  /* 0x000000052b2b7c20 */ /* 0x000fe20008410000 */
[----:B------:R-:W-:Y:S01]  /*4cd0*/  FMUL.FTZ R44, R44, UR5 ;  /* 0x000000052c2c7c20 */ /* 0x000fe20008410000 */
[----:B------:R-:W-:Y:S01]  /*4ce0*/  FMUL.FTZ R47, R47, UR5 ;  /* 0x000000052f2f7c20 */ /* 0x000fe20008410000 */
[----:B------:R-:W-:Y:S03]  /*4cf0*/  FMUL.FTZ R42, R42, UR5 ;  /* 0x000000052a2a7c20 */ /* 0x000fe60008410000 */
[----:B------:R-:W-:Y:S01]  /*4d00*/  MUFU.TANH R83, R36 ;  /* 0x0000002400537308 */ /* 0x000fe20000002400 */
[----:B-1----:R-:W-:Y:S01]  /*4d10*/  MOV R18, R91 ;  /* 0x0000005b00127202 */ /* 0x002fe20000000f00 */
[----:B------:R-:W-:Y:S01]  /*4d20*/  FMUL.FTZ R45, R45, UR5 ;  /* 0x000000052d2d7c20 */ /* 0x000fe20008410000 */
[----:B------:R-:W-:Y:S01]  /*4d30*/  @!P0 FSEL R18, R91, -INF , !P1 ;  /* 0xff8000005b128808 */ /* 0x000fe20004800000 */
[----:B------:R-:W-:Y:S01]  /*4d40*/  FMUL.FTZ R48, R48, UR5 ;  /* 0x0000000530307c20 */ /* 0x000fe20008410000 */
[----:B------:R-:W-:Y:S01]  /*4d50*/  @!P0 ISETP.GE.AND P1, PT, R16, R15, PT ;  /* 0x0000000f1000820c */ /* 0x000fe20003f26270 */
[----:B------:R-:W-:Y:S01]  /*4d60*/  FMUL.FTZ R49, R49, UR5 ;  /* 0x0000000531317c20 */ /* 0x000fe20008410000 */
[----:B------:R-:W-:Y:S03]  /*4d70*/  FMUL.FTZ R50, R50, UR5 ;  /* 0x0000000532327c20 */ /* 0x000fe60008410000 */
[----:B------:R-:W-:Y:S01]  /*4d80*/  MUFU.TANH R173, R39 ;  /* 0x0000002700ad7308 */ /* 0x000fe20000002400 */
[--C-:B------:R-:W-:Y:S01]  /*4d90*/  FFMA.FTZ R5, R18, UR6, -R13.reuse ;  /* 0x0000000612057c23 */ /* 0x100fe2000801080d */
[----:B------:R-:W-:Y:S01]  /*4da0*/  @!P0 FSEL R4, R90, -INF , !P1 ;  /* 0xff8000005a048808 */ /* 0x000fe20004800000 */
[----:B------:R-:W-:Y:S01]  /*4db0*/  FMUL.FTZ R51, R51, UR5 ;  /* 0x0000000533337c20 */ /* 0x000fe20008410000 */
[----:B------:R-:W-:Y:S01]  /*4dc0*/  @!P0 ISETP.GE.AND P1, PT, R16, R14, PT ;  /* 0x0000000e1000820c */ /* 0x000fe20003f26270 */
[----:B------:R-:W-:Y:S01]  /*4dd0*/  FMUL.FTZ R46, R46, UR5 ;  /* 0x000000052e2e7c20 */ /* 0x000fe20008410000 */
[----:B------:R-:W-:Y:S01]  /*4de0*/  MOV R18, R181 ;  /* 0x000000b500127202 */ /* 0x000fe20000000f00 */
[----:B------:R-:W-:Y:S03]  /*4df0*/  FFMA.FTZ R4, R4, UR6, -R13 ;  /* 0x0000000604047c23 */ /* 0x000fe6000801080d */
[----:B------:R1:W-:Y:S01]  /*4e00*/  MUFU.EX2 R95, R5 ;  /* 0x00000005005f7308 */ /* 0x0003e20000000800 */
[----:B------:R-:W-:Y:S02]  /*4e10*/  @!P0 FSEL R18, R181, -INF , !P1 ;  /* 0xff800000b5128808 */ /* 0x000fe40004800000 */
[C---:B------:R-:W-:Y:S07]  /*4e20*/  @!P0 ISETP.GE.AND P1, PT, R17.reuse, R11, PT ;  /* 0x0000000b1100820c */ /* 0x040fee0003f26270 */
[----:B------:R-:W-:Y:S10]  /*4e30*/  MUFU.TANH R189, R40 ;  /* 0x0000002800bd7308 */ /* 0x000ff40000002400 */
[----:B------:R3:W-:Y:S01]  /*4e40*/  MUFU.EX2 R94, R4 ;  /* 0x00000004005e7308 */ /* 0x0007e20000000800 */
[----:B-1----:R-:W-:Y:S02]  /*4e50*/  MOV R5, R182 ;  /* 0x000000b600057202 */ /* 0x002fe40000000f00 */
[----:B------:R-:W-:Y:S02]  /*4e60*/  @!P0 FSEL R5, R182, -INF , !P2 ;  /* 0xff800000b6058808 */ /* 0x000fe40005000000 */
[----:B------:R-:W-:Y:S02]  /*4e70*/  @!P0 ISETP.GE.AND P2, PT, R17, R10, PT ;  /* 0x0000000a1100820c */ /* 0x000fe40003f46270 */
[----:B------:R-:W-:Y:S03]  /*4e80*/  @!P0 IADD3 R17, R0, 0x18, RZ ;  /* 0x0000001800118810 */ /* 0x000fe60007ffe0ff */
[----:B------:R-:W-:Y:S10]  /*4e90*/  MUFU.TANH R188, R41 ;  /* 0x0000002900bc7308 */ /* 0x000ff40000002400 */
[----:B------:R-:W-:Y:S01]  /*4ea0*/  MUFU.TANH R82, R37 ;  /* 0x0000002500527308 */ /* 0x000fe20000002400 */
[----:B---3--:R-:W-:Y:S01]  /*4eb0*/  FFMA.FTZ R4, R5, UR6, -R12 ;  /* 0x0000000605047c23 */ /* 0x008fe2000801080c */
[----:B------:R-:W-:Y:S02]  /*4ec0*/  MOV R5, R224 ;  /* 0x000000e000057202 */ /* 0x000fe40000000f00 */
[----:B------:R-:W-:Y:S02]  /*4ed0*/  @!P0 FSEL R5, R224, -INF , !P2 ;  /* 0xff800000e0058808 */ /* 0x000fe40005000000 */
[----:B------:R-:W-:Y:S04]  /*4ee0*/  @!P0 ISETP.GE.AND P2, PT, R17, R10, PT ;  /* 0x0000000a1100820c */ /* 0x000fe80003f46270 */
[----:B------:R-:W-:Y:S01]  /*4ef0*/  MUFU.TANH R207, R43 ;  /* 0x0000002b00cf7308 */ /* 0x000fe20000002400 */
[----:B------:R-:W-:Y:S09]  /*4f00*/  FFMA.FTZ R5, R5, UR6, -R8 ;  /* 0x0000000605057c23 */ /* 0x000ff20008010808 */
[----:B------:R1:W-:Y:S10]  /*4f10*/  MUFU.EX2 R210, R4 ;  /* 0x0000000400d27308 */ /* 0x0003f40000000800 */
[----:B------:R-:W-:Y:S10]  /*4f20*/  MUFU.TANH R208, R42 ;  /* 0x0000002a00d07308 */ /* 0x000ff40000002400 */
[----:B------:R3:W4:Y:S01]  /*4f30*/  MUFU.EX2 R21, R5 ;  /* 0x0000000500157308 */ /* 0x0007220000000800 */
[----:B-1----:R-:W-:Y:S01]  /*4f40*/  FFMA.FTZ R4, R18, UR6, -R12 ;  /* 0x0000000612047c23 */ /* 0x002fe2000801080c */
[----:B------:R-:W-:Y:S08]  /*4f50*/  MOV R18, R203 ;  /* 0x000000cb00127202 */ /* 0x000ff00000000f00 */
[----:B------:R-:W-:Y:S10]  /*4f60*/  MUFU.TANH R180, R44 ;  /* 0x0000002c00b47308 */ /* 0x000ff40000002400 */
[----:B------:R1:W-:Y:S01]  /*4f70*/  MUFU.EX2 R209, R4 ;  /* 0x0000000400d17308 */ /* 0x0003e20000000800 */
[----:B---3--:R-:W-:Y:S01]  /*4f80*/  MOV R5, R200 ;  /* 0x000000c800057202 */ /* 0x008fe20000000f00 */
[----:B----4-:R-:W-:Y:S08]  /*4f90*/  STL [R1+0x4], R21 ;  /* 0x0000041501007387 */ /* 0x010ff00000100800 */
[----:B------:R-:W-:Y:S10]  /*4fa0*/  MUFU.TANH R179, R45 ;  /* 0x0000002d00b37308 */ /* 0x000ff40000002400 */
[----:B------:R-:W-:Y:S01]  /*4fb0*/  MUFU.TANH R202, R46 ;  /* 0x0000002e00ca7308 */ /* 0x000fe20000002400 */
[----:B-1----:R-:W-:Y:S01]  /*4fc0*/  IMAD.MOV.U32 R4, RZ, RZ, R204 ;  /* 0x000000ffff047224 */ /* 0x002fe200078e00cc */
[----:B------:R-:W-:Y:S02]  /*4fd0*/  @!P0 FSEL R4, R204, -INF , !P1 ;  /* 0xff800000cc048808 */ /* 0x000fe40004800000 */
[-C--:B------:R-:W-:Y:S03]  /*4fe0*/  @!P0 ISETP.GE.AND P1, PT, R16, R11.reuse, PT ;  /* 0x0000000b1000820c */ /* 0x080fe60003f26270 */
[--C-:B------:R-:W-:Y:S03]  /*4ff0*/  FFMA.FTZ R4, R4, UR6, -R9.reuse ;  /* 0x0000000604047c23 */ /* 0x100fe60008010809 */
[----:B------:R-:W-:Y:S01]  /*5000*/  MUFU.TANH R201, R47 ;  /* 0x0000002f00c97308 */ /* 0x000fe20000002400 */
[----:B------:R-:W-:Y:S02]  /*5010*/  @!P0 FSEL R18, R203, -INF , !P1 ;  /* 0xff800000cb128808 */ /* 0x000fe40004800000 */
[----:B------:R-:W-:Y:S03]  /*5020*/  @!P0 ISETP.GE.AND P1, PT, R16, R10, PT ;  /* 0x0000000a1000820c */ /* 0x000fe60003f26270 */
[----:B------:R-:W-:Y:S01]  /*5030*/  FFMA.FTZ R16, R18, UR6, -R9 ;  /* 0x0000000612107c23 */ /* 0x000fe20008010809 */
[----:B------:R-:W-:Y:S03]  /*5040*/  MOV R18, R222 ;  /* 0x000000de00127202 */ /* 0x000fe60000000f00 */
[----:B------:R1:W-:Y:S01]  /*5050*/  MUFU.EX2 R236, R4 ;  /* 0x0000000400ec7308 */ /* 0x0003e20000000800 */
[----:B------:R-:W-:Y:S02]  /*5060*/  @!P0 FSEL R18, R222, -INF , !P2 ;  /* 0xff800000de128808 */ /* 0x000fe40005000000 */
[----:B------:R-:W-:Y:S03]  /*5070*/  @!P0 ISETP.GE.AND P2, PT, R17, R14, PT ;  /* 0x0000000e1100820c */ /* 0x000fe60003f46270 */
[--C-:B------:R-:W-:Y:S04]  /*5080*/  FFMA.FTZ R18, R18, UR6, -R8.reuse ;  /* 0x0000000612127c23 */ /* 0x100fe80008010808 */
[----:B------:R3:W-:Y:S10]  /*5090*/  MUFU.EX2 R235, R16 ;  /* 0x0000001000eb7308 */ /* 0x0007f40000000800 */
[----:B------:R-:W-:Y:S01]  /*50a0*/  MUFU.EX2 R250, R18 ;  /* 0x0000001200fa7308 */ /* 0x000fe20000000800 */
[----:B-1----:R-:W-:Y:S01]  /*50b0*/  IMAD.MOV.U32 R4, RZ, RZ, R223 ;  /* 0x000000ffff047224 */ /* 0x002fe200078e00df */
[----:B------:R-:W-:Y:S02]  /*50c0*/  @!P0 FSEL R4, R223, -INF , !P1 ;  /* 0xff800000df048808 */ /* 0x000fe40004800000 */
[-C--:B------:R-:W-:Y:S03]  /*50d0*/  @!P0 ISETP.GE.AND P1, PT, R17, R11.reuse, PT ;  /* 0x0000000b1100820c */ /* 0x080fe60003f26270 */
[----:B------:R-:W-:Y:S03]  /*50e0*/  FFMA.FTZ R4, R4, UR6, -R8 ;  /* 0x0000000604047c23 */ /* 0x000fe60008010808 */
[----:B------:R-:W-:Y:S01]  /*50f0*/  MUFU.TANH R79, R48 ;  /* 0x00000030004f7308 */ /* 0x000fe20000002400 */
[----:B------:R-:W-:Y:S01]  /*5100*/  @!P0 FSEL R5, R200, -INF , !P1 ;  /* 0xff800000c8058808 */ /* 0x000fe20004800000 */
[----:B---3--:R-:W-:Y:S04]  /*5110*/  @!P0 VIADD R16, R0, 0x19 ;  /* 0x0000001900108836 */ /* 0x008fe80000000000 */
[--C-:B------:R-:W-:Y:S01]  /*5120*/  FFMA.FTZ R5, R5, UR6, -R9.reuse ;  /* 0x0000000605057c23 */ /* 0x100fe20008010809 */
[C---:B------:R-:W-:Y:S03]  /*5130*/  @!P0 ISETP.GE.AND P1, PT, R16.reuse, R11, PT ;  /* 0x0000000b1000820c */ /* 0x040fe60003f26270 */
[----:B------:R1:W3:Y:S10]  /*5140*/  MUFU.EX2 R22, R4 ;  /* 0x0000000400167308 */ /* 0x0002f40000000800 */
[----:B------:R4:W-:Y:S10]  /*5150*/  MUFU.EX2 R228, R5 ;  /* 0x0000000500e47308 */ /* 0x0009f40000000800 */
[----:B------:R-:W2:Y:S01]  /*5160*/  MUFU.TANH R78, R49 ;  /* 0x00000031004e7308 */ /* 0x000ea20000002400 */
[----:B-1----:R-:W-:Y:S01]  /*5170*/  MOV R4, R199 ;  /* 0x000000c700047202 */ /* 0x002fe20000000f00 */
[----:B---3--:R-:W-:Y:S01]  /*5180*/  STL [R1], R22 ;  /* 0x0000001601007387 */ /* 0x008fe20000100800 */
[----:B------:R-:W-:Y:S02]  /*5190*/  @!P0 FSEL R4, R199, -INF , !P1 ;  /* 0xff800000c7048808 */ /* 0x000fe40004800000 */
[----:B------:R-:W-:Y:S05]  /*51a0*/  @!P0 ISETP.GE.AND P1, PT, R16, R10, PT ;  /* 0x0000000a1000820c */ /* 0x000fea0003f26270 */
[----:B------:R-:W-:Y:S01]  /*51b0*/  MUFU.TANH R165, R50 ;  /* 0x0000003200a57308 */ /* 0x000fe20000002400 */
[----:B------:R-:W-:Y:S01]  /*51c0*/  @!P0 FSEL R19, R220, -INF , !P1 ;  /* 0xff800000dc138808 */ /* 0x000fe20004800000 */
[----:B------:R-:W-:Y:S01]  /*51d0*/  FFMA.FTZ R20, R4, UR6, -R9 ;  /* 0x0000000604147c23 */ /* 0x000fe20008010809 */
[----:B------:R-:W-:Y:S01]  /*51e0*/  @!P0 ISETP.GE.AND P1, PT, R17, R15, PT ;  /* 0x0000000f1100820c */ /* 0x000fe20003f26270 */
[----:B----4-:R-:W1:Y:S01]  /*51f0*/  LDSM.16.M88.4 R4, [R150+0x6c00] ;  /* 0x006c00009604783b */ /* 0x010e620000000200 */
[----:B------:R-:W-:Y:S02]  /*5200*/  IMAD.MOV.U32 R17, RZ, RZ, R178 ;  /* 0x000000ffff117224 */ /* 0x000fe400078e00b2 */
[----:B------:R-:W-:Y:S01]  /*5210*/  FFMA.FTZ R18, R19, UR6, -R8 ;  /* 0x0000000613127c23 */ /* 0x000fe20008010808 */
[----:B------:R-:W-:Y:S02]  /*5220*/  MOV R19, R86 ;  /* 0x0000005600137202 */ /* 0x000fe40000000f00 */
[----:B------:R-:W-:Y:S01]  /*5230*/  MUFU.TANH R164, R51 ;  /* 0x0000003300a47308 */ /* 0x000fe20000002400 */
[----:B------:R-:W-:Y:S05]  /*5240*/  @!P0 FSEL R17, R178, -INF , !P2 ;  /* 0xff800000b2118808 */ /* 0x000fea0005000000 */
[--C-:B------:R-:W-:Y:S04]  /*5250*/  FFMA.FTZ R17, R17, UR6, -R12.reuse ;  /* 0x0000000611117c23 */ /* 0x100fe8000801080c */
[----:B------:R3:W-:Y:S10]  /*5260*/  MUFU.EX2 R249, R18 ;  /* 0x0000001200f97308 */ /* 0x0007f40000000800 */
[----:B------:R4:W-:Y:S10]  /*5270*/  MUFU.EX2 R196, R17 ;  /* 0x0000001100c47308 */ /* 0x0009f40000000800 */
[----:B------:R-:W-:Y:S01]  /*5280*/  MUFU.EX2 R227, R20 ;  /* 0x0000001400e37308 */ /* 0x000fe20000000800 */
[----:B---3--:R-:W-:Y:S02]  /*5290*/  MOV R18, R87 ;  /* 0x0000005700127202 */ /* 0x008fe40000000f00 */
[----:B------:R-:W-:Y:S02]  /*52a0*/  @!P0 FSEL R18, R87, -INF , !P1 ;  /* 0xff80000057128808 */ /* 0x000fe40004800000 */
[----:B------:R-:W-:Y:S03]  /*52b0*/  @!P0 ISETP.GE.AND P1, PT, R16, R15, PT ;  /* 0x0000000f1000820c */ /* 0x000fe60003f26270 */
[--C-:B------:R-:W-:Y:S01]  /*52c0*/  FFMA.FTZ R18, R18, UR6, -R13.reuse ;  /* 0x0000000612127c23 */ /* 0x100fe2000801080d */
[----:B------:R-:W-:Y:S02]  /*52d0*/  @!P0 FSEL R19, R86, -INF , !P1 ;  /* 0xff80000056138808 */ /* 0x000fe40004800000 */
[-C--:B------:R-:W-:Y:S01]  /*52e0*/  @!P0 ISETP.GE.AND P1, PT, R16, R14.reuse, PT ;  /* 0x0000000e1000820c */ /* 0x080fe20003f26270 */
[----:B------:R3:W-:Y:S01]  /*52f0*/  MUFU.EX2 R89, R18 ;  /* 0x0000001200597308 */ /* 0x0007e20000000800 */
[----:B------:R-:W-:Y:S01]  /*5300*/  MOV R16, R177 ;  /* 0x000000b100107202 */ /* 0x000fe20000000f00 */
[-C--:B-1----:R-:W-:Y:S03]  /*5310*/  HMMA.16816.F32 R52, R104, R4.reuse, R52 ;  /* 0x000000046834723c */ /* 0x082fe60000001834 */
[----:B------:R-:W-:Y:S02]  /*5320*/  @!P0 FSEL R16, R177, -INF , !P1 ;  /* 0xff800000b1108808 */ /* 0x000fe40004800000 */
[----:B----4-:R-:W-:Y:S01]  /*5330*/  @!P0 IADD3 R17, R0, 0x20, RZ ;  /* 0x0000002000118810 */ /* 0x010fe20007ffe0ff */
[C---:B------:R-:W-:Y:S04]  /*5340*/  HMMA.16816.F32 R56, R112.reuse, R4, R56 ;  /* 0x000000047038723c */ /* 0x040fe80000001838 */
[C---:B------:R-:W-:Y:S01]  /*5350*/  @!P0 ISETP.GE.AND P1, PT, R17.reuse, R15, PT ;  /* 0x0000000f1100820c */ /* 0x040fe20003f26270 */
[----:B------:R-:W-:Y:S01]  /*5360*/  FFMA.FTZ R16, R16, UR6, -R12 ;  /* 0x0000000610107c23 */ /* 0x000fe2000801080c */
[-C--:B------:R-:W-:Y:S03]  /*5370*/  HMMA.16816.F32 R60, R112, R6.reuse, R60 ;  /* 0x00000006703c723c */ /* 0x080fe6000000183c */
[----:B------:R1:W-:Y:S01]  /*5380*/  MUFU.EX2 R195, R16 ;  /* 0x0000001000c37308 */ /* 0x0003e20000000800 */
[----:B------:R-:W-:Y:S01]  /*5390*/  @!P0 ISETP.GE.AND P2, PT, R17, R14, PT ;  /* 0x0000000e1100820c */ /* 0x000fe20003f46270 */
[----:B---3--:R-:W-:Y:S01]  /*53a0*/  FFMA.FTZ R18, R19, UR6, -R13 ;  /* 0x0000000613127c23 */ /* 0x008fe2000801080d */
[----:B------:R-:W-:Y:S01]  /*53b0*/  MOV R4, R82 ;  /* 0x0000005200047202 */ /* 0x000fe20000000f00 */
[----:B------:R-:W-:Y:S06]  /*53c0*/  HMMA.16816.F32 R64, R104, R6, R64 ;  /* 0x000000066840723c */ /* 0x000fec0000001840 */
[----:B------:R3:W-:Y:S01]  /*53d0*/  MUFU.EX2 R88, R18 ;  /* 0x0000001200587308 */ /* 0x0007e20000000800 */
[----:B------:R-:W-:Y:S01]  /*53e0*/  FMUL.FTZ R52, R52, UR5 ;  /* 0x0000000534347c20 */ /* 0x000fe20008410000 */
[----:B------:R-:W-:Y:S03]  /*53f0*/  FMUL.FTZ R53, R53, UR5 ;  /* 0x0000000535357c20 */ /* 0x000fe60008410000 */
[----:B------:R-:W-:Y:S01]  /*5400*/  IMAD.MOV.U32 R6, RZ, RZ, R202 ;  /* 0x000000ffff067224 */ /* 0x000fe200078e00ca */
[----:B------:R-:W-:Y:S02]  /*5410*/  MOV R7, R201 ;  /* 0x000000c900077202 */ /* 0x000fe40000000f00 */
[----:B------:R-:W-:Y:S02]  /*5420*/  MOV R104, UR4 ;  /* 0x0000000400687c02 */ /* 0x000fe40008000f00 */
[----:B------:R-:W4:Y:S01]  /*5430*/  MUFU.TANH R73, R52 ;  /* 0x0000003400497308 */ /* 0x000f220000002400 */
[----:B-1----:R-:W-:Y:S01]  /*5440*/  @!P0 IADD3 R16, R0, 0x21, RZ ;  /* 0x0000002100108810 */ /* 0x002fe20007ffe0ff */
[----:B------:R-:W-:Y:S01]  /*5450*/  FMUL.FTZ R54, R54, UR5 ;  /* 0x0000000536367c20 */ /* 0x000fe20008410000 */
[----:B------:R-:W-:Y:S01]  /*5460*/  IADD3 R104, R154, 0x4000, R104 ;  /* 0x000040009a687810 */ /* 0x000fe20007ffe068 */
[----:B------:R-:W-:Y:S01]  /*5470*/  FMUL.FTZ R55, R55, UR5 ;  /* 0x0000000537377c20 */ /* 0x000fe20008410000 */
[----:B------:R-:W-:Y:S01]  /*5480*/  FMUL.FTZ R60, R60, UR5 ;  /* 0x000000053c3c7c20 */ /* 0x000fe20008410000 */
[----:B------:R-:W-:Y:S01]  /*5490*/  FMUL.FTZ R61, R61, UR5 ;  /* 0x000000053d3d7c20 */ /* 0x000fe20008410000 */
[----:B------:R-:W-:Y:S03]  /*54a0*/  FMUL.FTZ R62, R62, UR5 ;  /* 0x000000053e3e7c20 */ /* 0x000fe60008410000 */
[----:B------:R-:W-:Y:S01]  /*54b0*/  MUFU.TANH R72, R53 ;  /* 0x0000003500487308 */ /* 0x000fe20000002400 */
[----:B---3--:R-:W-:Y:S01]  /*54c0*/  IMAD.MOV.U32 R18, RZ, RZ, R83 ;  /* 0x000000ffff127224 */ /* 0x008fe200078e0053 */
[----:B------:R-:W-:Y:S01]  /*54d0*/  @!P0 FSEL R18, R83, -INF , !P1 ;  /* 0xff80000053128808 */ /* 0x000fe20004800000 */
[----:B------:R-:W-:Y:S01]  /*54e0*/  FMUL.FTZ R63, R63, UR5 ;  /* 0x000000053f3f7c20 */ /* 0x000fe20008410000 */
[----:B------:R-:W-:Y:S01]  /*54f0*/  @!P0 ISETP.GE.AND P1, PT, R16, R15, PT ;  /* 0x0000000f1000820c */ /* 0x000fe20003f26270 */
[----:B------:R-:W-:Y:S01]  /*5500*/  FMUL.FTZ R64, R64, UR5 ;  /* 0x0000000540407c20 */ /* 0x000fe20008410000 */
[----:B------:R-:W-:Y:S01]  /*5510*/  FMUL.FTZ R66, R66, UR5 ;  /* 0x0000000542427c20 */ /* 0x000fe20008410000 */
[--C-:B------:R-:W-:Y:S03]  /*5520*/  FFMA.FTZ R5, R18, UR6, -R13.reuse ;  /* 0x0000000612057c23 */ /* 0x100fe6000801080d */
[----:B------:R-:W-:Y:S01]  /*5530*/  MUFU.TANH R168, R60 ;  /* 0x0000003c00a87308 */ /* 0x000fe20000002400 */
[----:B------:R-:W-:Y:S01]  /*5540*/  @!P0 FSEL R4, R82, -INF , !P1 ;  /* 0xff80000052048808 */ /* 0x000fe20004800000 */
[----:B------:R-:W-:Y:S01]  /*5550*/  FMUL.FTZ R67, R67, UR5 ;  /* 0x0000000543437c20 */ /* 0x000fe20008410000 */
[----:B------:R-:W-:Y:S01]  /*5560*/  FMUL.FTZ R65, R65, UR5 ;  /* 0x0000000541417c20 */ /* 0x000fe20008410000 */
[----:B------:R-:W-:Y:S01]  /*5570*/  IADD3 R104, R104, R155, RZ ;  /* 0x0000009b68687210 */ /* 0x000fe20007ffe0ff */
[----:B------:R-:W-:Y:S01]  /*5580*/  FMUL.FTZ R56, R56, UR5 ;  /* 0x0000000538387c20 */ /* 0x000fe20008410000 */
[----:B------:R-:W-:Y:S01]  /*5590*/  FFMA.FTZ R4, R4, UR6, -R13 ;  /* 0x0000000604047c23 */ /* 0x000fe2000801080d */
[----:B------:R-:W-:Y:S03]  /*55a0*/  @!P0 ISETP.GE.AND P1, PT, R16, R14, PT ;  /* 0x0000000e1000820c */ /* 0x000fe60003f26270 */
[----:B------:R1:W-:Y:S01]  /*55b0*/  MUFU.EX2 R85, R5 ;  /* 0x0000000500557308 */ /* 0x0003e20000000800 */
[----:B------:R-:W-:Y:S01]  /*55c0*/  MOV R18, R173 ;  /* 0x000000ad00127202 */ /* 0x000fe20000000f00 */
[----:B------:R-:W-:Y:S01]  /*55d0*/  FMUL.FTZ R57, R57, UR5 ;  /* 0x0000000539397c20 */ /* 0x000fe20008410000 */
[----:B------:R-:W-:Y:S01]  /*55e0*/  @!P0 FSEL R18, R173, -INF , !P1 ;  /* 0xff800000ad128808 */ /* 0x000fe20004800000 */
[----:B------:R-:W-:Y:S01]  /*55f0*/  FMUL.FTZ R58, R58, UR5 ;  /* 0x000000053a3a7c20 */ /* 0x000fe20008410000 */
[----:B------:R-:W-:Y:S01]  /*5600*/  @!P0 ISETP.GE.AND P1, PT, R17, R11, PT ;  /* 0x0000000b1100820c */ /* 0x000fe20003f26270 */
[----:B------:R-:W-:Y:S04]  /*5610*/  FMUL.FTZ R59, R59, UR5 ;  /* 0x000000053b3b7c20 */ /* 0x000fe80008410000 */
[----:B------:R3:W-:Y:S10]  /*5620*/  MUFU.EX2 R84, R4 ;  /* 0x0000000400547308 */ /* 0x0007f40000000800 */
[----:B------:R-:W-:Y:S01]  /*5630*/  MUFU.TANH R167, R61 ;  /* 0x0000003d00a77308 */ /* 0x000fe20000002400 */
[----:B-1----:R-:W-:Y:S01]  /*5640*/  IMAD.MOV.U32 R5, RZ, RZ, R174 ;  /* 0x000000ffff057224 */ /* 0x002fe200078e00ae */
[----:B------:R-:W-:Y:S02]  /*5650*/  @!P0 FSEL R5, R174, -INF , !P2 ;  /* 0xff800000ae058808 */ /* 0x000fe40005000000 */
[----:B------:R-:W-:Y:S01]  /*5660*/  @!P0 ISETP.GE.AND P2, PT, R17, R10, PT ;  /* 0x0000000a1100820c */ /* 0x000fe20003f46270 */
[----:B------:R-:W-:Y:S05]  /*5670*/  @!P0 VIADD R17, R0, 0x28 ;  /* 0x0000002800118836 */ /* 0x000fea0000000000 */
[----:B------:R-:W-:Y:S01]  /*5680*/  MUFU.TANH R184, R62 ;  /* 0x0000003e00b87308 */ /* 0x000fe20000002400 */
[----:B---3--:R-:W-:Y:S01]  /*5690*/  FFMA.FTZ R4, R5, UR6, -R12 ;  /* 0x0000000605047c23 */ /* 0x008fe2000801080c */
[----:B------:R-:W-:Y:S02]  /*56a0*/  MOV R5, R208 ;  /* 0x000000d000057202 */ /* 0x000fe40000000f00 */
[----:B------:R-:W-:Y:S06]  /*56b0*/  @!P0 FSEL R5, R208, -INF , !P2 ;  /* 0xff800000d0058808 */ /* 0x000fec0005000000 */
[----:B------:R1:W-:Y:S01]  /*56c0*/  MUFU.EX2 R190, R4 ;  /* 0x0000000400be7308 */ /* 0x0003e20000000800 */
[----:B------:R-:W-:Y:S09]  /*56d0*/  FFMA.FTZ R5, R5, UR6, -R8 ;  /* 0x0000000605057c23 */ /* 0x000ff20008010808 */
[----:B------:R-:W-:Y:S10]  /*56e0*/  MUFU.EX2 R238, R5 ;  /* 0x0000000500ee7308 */ /* 0x000ff40000000800 */
[----:B------:R-:W-:Y:S01]  /*56f0*/  MUFU.TANH R163, R54 ;  /* 0x0000003600a37308 */ /* 0x000fe20000002400 */
[----:B-1----:R-:W-:Y:S01]  /*5700*/  FFMA.FTZ R4, R18, UR6, -R12 ;  /* 0x0000000612047c23 */ /* 0x002fe2000801080c */
[----:B------:R-:W-:Y:S08]  /*5710*/  IMAD.MOV.U32 R18, RZ, RZ, R188 ;  /* 0x000000ffff127224 */ /* 0x000ff000078e00bc */
[----:B------:R1:W-:Y:S10]  /*5720*/  MUFU.EX2 R187, R4 ;  /* 0x0000000400bb7308 */ /* 0x0003f40000000800 */
[----:B------:R-:W3:Y:S10]  /*5730*/  MUFU.TANH R162, R55 ;  /* 0x0000003700a27308 */ /* 0x000ef40000002400 */
[----:B------:R-:W3:Y:S01]  /*5740*/  MUFU.TANH R175, R56 ;  /* 0x0000003800af7308 */ /* 0x000ee20000002400 */
[----:B-1----:R-:W-:Y:S02]  /*5750*/  MOV R4, R189 ;  /* 0x000000bd00047202 */ /* 0x002fe40000000f00 */
[----:B------:R-:W-:Y:S02]  /*5760*/  @!P0 FSEL R4, R189, -INF , !P1 ;  /* 0xff800000bd048808 */ /* 0x000fe40004800000 */
[----:B------:R-:W-:Y:S03]  /*5770*/  @!P0 ISETP.GE.AND P1, PT, R16, R11, PT ;  /* 0x0000000b1000820c */ /* 0x000fe60003f26270 */
[--C-:B------:R-:W-:Y:S01]  /*5780*/  FFMA.FTZ R4, R4, UR6, -R9.reuse ;  /* 0x0000000604047c23 */ /* 0x100fe20008010809 */
[----:B------:R-:W-:Y:S01]  /*5790*/  @!P0 FSEL R18, R188, -INF , !P1 ;  /* 0xff800000bc128808 */ /* 0x000fe20004800000 */
[----:B------:R-:W-:Y:S01]  /*57a0*/  MUFU.TANH R176, R57 ;  /* 0x0000003900b07308 */ /* 0x000fe20000002400 */
[-C--:B------:R-:W-:Y:S03]  /*57b0*/  @!P0 ISETP.GE.AND P1, PT, R16, R10.reuse, PT ;  /* 0x0000000a1000820c */ /* 0x080fe60003f26270 */
[--C-:B------:R-:W-:Y:S01]  /*57c0*/  FFMA.FTZ R16, R18, UR6, -R9.reuse ;  /* 0x0000000612107c23 */ /* 0x100fe20008010809 */
[----:B------:R-:W-:Y:S05]  /*57d0*/  MOV R18, R179 ;  /* 0x000000b300127202 */ /* 0x000fea0000000f00 */
[----:B------:R1:W-:Y:S10]  /*57e0*/  MUFU.EX2 R217, R4 ;  /* 0x0000000400d97308 */ /* 0x0003f40000000800 */
[----:B------:R2:W-:Y:S10]  /*57f0*/  MUFU.EX2 R215, R16 ;  /* 0x0000001000d77308 */ /* 0x0005f40000000800 */
[----:B------:R-:W3:Y:S01]  /*5800*/  MUFU.TANH R193, R58 ;  /* 0x0000003a00c17308 */ /* 0x000ee20000002400 */
[----:B-1----:R-:W-:Y:S02]  /*5810*/  MOV R4, R207 ;  /* 0x000000cf00047202 */ /* 0x002fe40000000f00 */
[----:B------:R-:W-:Y:S02]  /*5820*/  @!P0 FSEL R4, R207, -INF , !P1 ;  /* 0xff800000cf048808 */ /* 0x000fe40004800000 */
[-C--:B------:R-:W-:Y:S03]  /*5830*/  @!P0 ISETP.GE.AND P1, PT, R17, R11.reuse, PT ;  /* 0x0000000b1100820c */ /* 0x080fe60003f26270 */
[--C-:B------:R-:W-:Y:S01]  /*5840*/  FFMA.FTZ R4, R4, UR6, -R8.reuse ;  /* 0x0000000604047c23 */ /* 0x100fe20008010808 */
[----:B--2---:R-:W-:Y:S01]  /*5850*/  @!P0 IADD3 R16, R0, 0x29, RZ ;  /* 0x0000002900108810 */ /* 0x004fe20007ffe0ff */
[----:B------:R-:W1:Y:S03]  /*5860*/  MUFU.TANH R192, R59 ;  /* 0x0000003b00c07308 */ /* 0x000e660000002400 */
[----:B------:R-:W-:Y:S04]  /*5870*/  @!P0 ISETP.GE.AND P2, PT, R16, R11, PT ;  /* 0x0000000b1000820c */ /* 0x000fe80003f46270 */
[----:B------:R-:W-:Y:S03]  /*5880*/  @!P0 FSEL R18, R179, -INF , !P2 ;  /* 0xff800000b3128808 */ /* 0x000fe60005000000 */
[----:B------:R2:W-:Y:S01]  /*5890*/  MUFU.EX2 R237, R4 ;  /* 0x0000000400ed7308 */ /* 0x0005e20000000800 */
[----:B------:R-:W-:Y:S01]  /*58a0*/  @!P0 ISETP.GE.AND P2, PT, R17, R10, PT ;  /* 0x0000000a1100820c */ /* 0x000fe20003f46270 */
[--C-:B------:R-:W-:Y:S03]  /*58b0*/  FFMA.FTZ R18, R18, UR6, -R9.reuse ;  /* 0x0000000612127c23 */ /* 0x100fe60008010809 */
[----:B------:R-:W-:Y:S05]  /*58c0*/  @!P0 FSEL R6, R202, -INF , !P2 ;  /* 0xff800000ca068808 */ /* 0x000fea0005000000 */
[----:B------:R-:W1:Y:S01]  /*58d0*/  MUFU.TANH R71, R64 ;  /* 0x0000004000477308 */ /* 0x000e620000002400 */
[--C-:B------:R-:W-:Y:S09]  /*58e0*/  FFMA.FTZ R6, R6, UR6, -R8.reuse ;  /* 0x0000000606067c23 */ /* 0x100ff20008010808 */
[----:B------:R-:W-:Y:S01]  /*58f0*/  MUFU.EX2 R234, R6 ;  /* 0x0000000600ea7308 */ /* 0x000fe20000000800 */
[----:B--2---:R-:W-:Y:S02]  /*5900*/  MOV R4, R180 ;  /* 0x000000b400047202 */ /* 0x004fe40000000f00 */
[----:B------:R-:W-:Y:S05]  /*5910*/  @!P0 FSEL R4, R180, -INF , !P1 ;  /* 0xff800000b4048808 */ /* 0x000fea0004800000 */
[----:B------:R-:W-:Y:S01]  /*5920*/  FFMA.FTZ R5, R4, UR6, -R9 ;  /* 0x0000000604057c23 */ /* 0x000fe20008010809 */
[----:B------:R-:W-:Y:S01]  /*5930*/  IADD3 R4, P1, R70, UR15, RZ ;  /* 0x0000000f46047c10 */ /* 0x000fe2000ff3e0ff */
[----:B------:R-:W-:Y:S10]  /*5940*/  MUFU.TANH R113, R66 ;  /* 0x0000004200717308 */ /* 0x000ff40000002400 */
[----:B------:R2:W-:Y:S10]  /*5950*/  MUFU.EX2 R206, R5 ;  /* 0x0000000500ce7308 */ /* 0x0005f40000000800 */
[----:B------:R-:W-:Y:S10]  /*5960*/  MUFU.TANH R112, R67 ;  /* 0x0000004300707308 */ /* 0x000ff40000002400 */
[----:B------:R-:W1:Y:S01]  /*5970*/  MUFU.TANH R70, R65 ;  /* 0x0000004100467308 */ /* 0x000e620000002400 */
[----:B--2---:R-:W-:Y:S02]  /*5980*/  IADD3.X R5, R27, UR14, RZ, P1, !PT ;  /* 0x0000000e1b057c10 */ /* 0x004fe40008ffe4ff */
[C---:B------:R-:W-:Y:S03]  /*5990*/  @!P0 ISETP.GE.AND P1, PT, R16.reuse, R10, PT ;  /* 0x0000000a1000820c */ /* 0x040fe60003f26270 */
[----:B------:R-:W2:Y:S01]  /*59a0*/  LDG.E R111, desc[UR8][R4.64] ;  /* 0x00000008046f7981 */ /* 0x000ea2000c1e1900 */
[----:B------:R-:W-:Y:S03]  /*59b0*/  @!P0 FSEL R7, R201, -INF , !P1 ;  /* 0xff800000c9078808 */ /* 0x000fe60004800000 */
[----:B------:R-:W1:Y:S01]  /*59c0*/  MUFU.TANH R183, R63 ;  /* 0x0000003f00b77308 */ /* 0x000e620000002400 */
[----:B------:R-:W-:Y:S01]  /*59d0*/  @!P0 ISETP.GE.AND P1, PT, R17, R15, PT ;  /* 0x0000000f1100820c */ /* 0x000fe20003f26270 */
[----:B------:R-:W2:Y:S01]  /*59e0*/  LDG.E R110, desc[UR8][R4.64+0x20] ;  /* 0x00002008046e7981 */ /* 0x000ea2000c1e1900 */
[----:B------:R-:W-:Y:S01]  /*59f0*/  FFMA.FTZ R6, R7, UR6, -R8 ;  /* 0x0000000607067c23 */ /* 0x000fe20008010808 */
[----:B------:R-:W-:Y:S02]  /*5a00*/  MOV R7, R78 ;  /* 0x0000004e00077202 */ /* 0x000fe40000000f00 */
[----:B------:R-:W5:Y:S04]  /*5a10*/  LDG.E R109, desc[UR8][R4.64+0x100] ;  /* 0x00010008046d7981 */ /* 0x000f68000c1e1900 */
[----:B------:R4:W-:Y:S01]  /*5a20*/  MUFU.EX2 R233, R6 ;  /* 0x0000000600e97308 */ /* 0x0009e20000000800 */
[----:B------:R3:W5:Y:S09]  /*5a30*/  LDG.E R108, desc[UR8][R4.64+0x120] ;  /* 0x00012008046c7981 */ /* 0x000772000c1e1900 */
[----:B------:R-:W1:Y:S01]  /*5a40*/  MUFU.EX2 R205, R18 ;  /* 0x0000001200cd7308 */ /* 0x000e620000000800 */
[----:B----4-:R-:W-:Y:S02]  /*5a50*/  MOV R6, R79 ;  /* 0x0000004f00067202 */ /* 0x010fe40000000f00 */
[----:B------:R-:W-:Y:S02]  /*5a60*/  @!P0 FSEL R6, R79, -INF , !P1 ;  /* 0xff8000004f068808 */ /* 0x000fe40004800000 */
[----:B------:R-:W-:Y:S03]  /*5a70*/  @!P0 ISETP.GE.AND P1, PT, R16, R15, PT ;  /* 0x0000000f1000820c */ /* 0x000fe60003f26270 */
[--C-:B------:R-:W-:Y:S01]  /*5a80*/  FFMA.FTZ R6, R6, UR6, -R13.reuse ;  /* 0x0000000606067c23 */ /* 0x100fe2000801080d */
[----:B------:R-:W-:Y:S02]  /*5a90*/  @!P0 FSEL R7, R78, -INF , !P1 ;  /* 0xff8000004e078808 */ /* 0x000fe40004800000 */
[----:B------:R-:W-:Y:S01]  /*5aa0*/  @!P0 ISETP.GE.AND P1, PT, R17, R14, PT ;  /* 0x0000000e1100820c */ /* 0x000fe20003f26270 */
[----:B------:R4:W-:Y:S01]  /*5ab0*/  MUFU.EX2 R81, R6 ;  /* 0x0000000600517308 */ /* 0x0009e20000000800 */
[----:B------:R-:W-:Y:S01]  /*5ac0*/  MOV R17, R73 ;  /* 0x0000004900117202 */ /* 0x000fe20000000f00 */
[----:B------:R-:W-:Y:S01]  /*5ad0*/  FFMA.FTZ R7, R7, UR6, -R13 ;  /* 0x0000000607077c23 */ /* 0x000fe2000801080d */
[----:B---3--:R-:W-:Y:S07]  /*5ae0*/  MOV R4, R162 ;  /* 0x000000a200047202 */ /* 0x008fee0000000f00 */
[----:B------:R3:W2:Y:S01]  /*5af0*/  MUFU.EX2 R80, R7 ;  /* 0x0000000700507308 */ /* 0x0006a20000000800 */
[----:B----4-:R-:W-:Y:S01]  /*5b00*/  IMAD.MOV.U32 R6, RZ, RZ, R165 ;  /* 0x000000ffff067224 */ /* 0x010fe200078e00a5 */
[----:B------:R-:W-:Y:S02]  /*5b10*/  @!P0 FSEL R6, R165, -INF , !P1 ;  /* 0xff800000a5068808 */ /* 0x000fe40004800000 */
[----:B------:R-:W-:Y:S02]  /*5b20*/  @!P0 ISETP.GE.AND P1, PT, R16, R14, PT ;  /* 0x0000000e1000820c */ /* 0x000fe40003f26270 */
[----:B------:R-:W-:Y:S01]  /*5b30*/  MOV R16, R164 ;  /* 0x000000a400107202 */ /* 0x000fe20000000f00 */
[--C-:B------:R-:W-:Y:S01]  /*5b40*/  FFMA.FTZ R6, R6, UR6, -R12.reuse ;  /* 0x0000000606067c23 */ /* 0x100fe2000801080c */
[----:B------:R-:W-:Y:S02]  /*5b50*/  @!P0 FSEL R16, R164, -INF , !P1 ;  /* 0xff800000a4108808 */ /* 0x000fe40004800000 */
[----:B---3--:R-:W-:Y:S01]  /*5b60*/  @!P0 IADD3 R7, R0, 0x30, RZ ;  /* 0x0000003000078810 */ /* 0x008fe20007ffe0ff */
[----:B------:R3:W-:Y:S02]  /*5b70*/  MUFU.EX2 R171, R6 ;  /* 0x0000000600ab7308 */ /* 0x0007e40000000800 */
[--C-:B------:R-:W-:Y:S01]  /*5b80*/  FFMA.FTZ R16, R16, UR6, -R12.reuse ;  /* 0x0000000610107c23 */ /* 0x100fe2000801080c */
[CC--:B------:R-:W-:Y:S02]  /*5b90*/  @!P0 ISETP.GE.AND P1, PT, R7.reuse, R15.reuse, PT ;  /* 0x0000000f0700820c */ /* 0x0c0fe40003f26270 */
[----:B------:R-:W-:Y:S02]  /*5ba0*/  @!P0 ISETP.GE.AND P2, PT, R7, R10, PT ;  /* 0x0000000a0700820c */ /* 0x000fe40003f46270 */
[----:B------:R-:W-:Y:S03]  /*5bb0*/  @!P0 FSEL R17, R73, -INF , !P1 ;  /* 0xff80000049118808 */ /* 0x000fe60004800000 */
[----:B------:R4:W2:Y:S02]  /*5bc0*/  MUFU.EX2 R170, R16 ;  /* 0x0000001000aa7308 */ /* 0x0008a40000000800 */
[--C-:B------:R-:W-:Y:S08]  /*5bd0*/  FFMA.FTZ R17, R17, UR6, -R13.reuse ;  /* 0x0000000611117c23 */ /* 0x100ff0000801080d */
[----:B------:R1:W-:Y:S01]  /*5be0*/  MUFU.EX2 R77, R17 ;  /* 0x00000011004d7308 */ /* 0x0003e20000000800 */
[----:B---3--:R-:W-:Y:S05]  /*5bf0*/  @!P0 VIADD R6, R0, 0x31 ;  /* 0x0000003100068836 */ /* 0x008fea0000000000 */
[C---:B------:R-:W-:Y:S02]  /*5c00*/  @!P0 ISETP.GE.AND P1, PT, R6.reuse, R15, PT ;  /* 0x0000000f0600820c */ /* 0x040fe40003f26270 */
[----:B------:R-:W-:Y:S02]  /*5c10*/  @!P0 ISETP.GE.AND P3, PT, R6, R14, PT ;  /* 0x0000000e0600820c */ /* 0x000fe40003f66270 */
[----:B----4-:R-:W-:Y:S02]  /*5c20*/  MOV R16, R72 ;  /* 0x0000004800107202 */ /* 0x010fe40000000f00 */
[----:B------:R-:W-:Y:S02]  /*5c30*/  @!P0 FSEL R16, R72, -INF , !P1 ;  /* 0xff80000048108808 */ /* 0x000fe40004800000 */
[----:B------:R-:W-:Y:S02]  /*5c40*/  @!P0 ISETP.GE.AND P1, PT, R7, R14, PT ;  /* 0x0000000e0700820c */ /* 0x000fe40003f26270 */
[----:B------:R-:W-:Y:S01]  /*5c50*/  @!P0 FSEL R4, R162, -INF , !P3 ;  /* 0xff800000a2048808 */ /* 0x000fe20005800000 */
[----:B------:R-:W-:Y:S01]  /*5c60*/  FFMA.FTZ R16, R16, UR6, -R13 ;  /* 0x0000000610107c23 */ /* 0x000fe2000801080d */
[----:B-1----:R-:W-:Y:S02]  /*5c70*/  MOV R17, R163 ;  /* 0x000000a300117202 */ /* 0x002fe40000000f00 */
[----:B------:R-:W-:Y:S01]  /*5c80*/  @!P0 FSEL R17, R163, -INF , !P1 ;  /* 0xff800000a3118808 */ /* 0x000fe20004800000 */
[----:B------:R-:W1:Y:S01]  /*5c90*/  MUFU.EX2 R76, R16 ;  /* 0x00000010004c7308 */ /* 0x000e620000000800 */
[-C--:B------:R-:W-:Y:S02]  /*5ca0*/  @!P0 ISETP.GE.AND P1, PT, R7, R11.reuse, PT ;  /* 0x0000000b0700820c */ /* 0x080fe40003f26270 */
[CC--:B------:R-:W-:Y:S01]  /*5cb0*/  @!P0 ISETP.GE.AND P5, PT, R6.reuse, R11.reuse, PT ;  /* 0x0000000b0600820c */ /* 0x0c0fe20003fa6270 */
[----:B------:R-:W-:Y:S01]  /*5cc0*/  FFMA.FTZ R5, R17, UR6, -R12 ;  /* 0x0000000611057c23 */ /* 0x000fe2000801080c */
[----:B------:R-:W-:Y:S01]  /*5cd0*/  @!P0 ISETP.GE.AND P4, PT, R6, R10, PT ;  /* 0x0000000a0600820c */ /* 0x000fe20003f86270 */
[----:B------:R-:W-:Y:S01]  /*5ce0*/  IMAD.MOV.U32 R6, RZ, RZ, R175 ;  /* 0x000000ffff067224 */ /* 0x000fe200078e00af */
[----:B------:R-:W-:Y:S03]  /*5cf0*/  @!P0 FSEL R6, R175, -INF , !P1 ;  /* 0xff800000af068808 */ /* 0x000fe60004800000 */
[----:B------:R3:W-:Y:S02]  /*5d00*/  MUFU.EX2 R169, R5 ;  /* 0x0000000500a97308 */ /* 0x0007e40000000800 */
[----:B------:R-:W-:Y:S01]  /*5d10*/  FFMA.FTZ R7, R6, UR6, -R9 ;  /* 0x0000000606077c23 */ /* 0x000fe20008010809 */
[----:B------:R-:W-:Y:S01]  /*5d20*/  IMAD.MOV.U32 R6, RZ, RZ, R193 ;  /* 0x000000ffff067224 */ /* 0x000fe200078e00c1 */
[----:B------:R-:W-:Y:S06]  /*5d30*/  @!P0 FSEL R6, R193, -INF , !P2 ;  /* 0xff800000c1068808 */ /* 0x000fec0005000000 */
[----:B------:R4:W-:Y:S01]  /*5d40*/  MUFU.EX2 R198, R7 ;  /* 0x0000000700c67308 */ /* 0x0009e20000000800 */
[----:B------:R-:W-:Y:S09]  /*5d50*/  FFMA.FTZ R6, R6, UR6, -R8 ;  /* 0x0000000606067c23 */ /* 0x000ff20008010808 */
[----:B------:R1:W-:Y:S01]  /*5d60*/  MUFU.EX2 R226, R6 ;  /* 0x0000000600e27308 */ /* 0x0003e20000000800 */
[----:B---3--:R-:W-:Y:S01]  /*5d70*/  FFMA.FTZ R5, R4, UR6, -R12 ;  /* 0x0000000604057c23 */ /* 0x008fe2000801080c */
[C---:B------:R-:W-:Y:S02]  /*5d80*/  @!P0 IADD3 R4, R0.reuse, 0x38, RZ ;  /* 0x0000003800048810 */ /* 0x040fe40007ffe0ff */
[----:B------:R-:W-:Y:S02]  /*5d90*/  @!P0 IADD3 R0, R0, 0x39, RZ ;  /* 0x0000003900008810 */ /* 0x000fe40007ffe0ff */
[----:B------:R-:W-:Y:S04]  /*5da0*/  @!P0 ISETP.GE.AND P3, PT, R4, R11, PT ;  /* 0x0000000b0400820c */ /* 0x000fe80003f66270 */
[----:B------:R3:W2:Y:S01]  /*5db0*/  MUFU.EX2 R166, R5 ;  /* 0x0000000500a67308 */ /* 0x0006a20000000800 */
[----:B----4-:R-:W-:Y:S02]  /*5dc0*/  MOV R7, R192 ;  /* 0x000000c000077202 */ /* 0x010fe40000000f00 */
[----:B------:R-:W-:Y:S02]  /*5dd0*/  @!P0 FSEL R7, R192, -INF , !P4 ;  /* 0xff800000c0078808 */ /* 0x000fe40006000000 */
[C---:B------:R-:W-:Y:S02]  /*5de0*/  @!P0 ISETP.GE.AND P6, PT, R4.reuse, R15, PT ;  /* 0x0000000f0400820c */ /* 0x040fe40003fc6270 */
[C---:B------:R-:W-:Y:S02]  /*5df0*/  @!P0 ISETP.GE.AND P2, PT, R4.reuse, R10, PT ;  /* 0x0000000a0400820c */ /* 0x040fe40003f46270 */
[----:B------:R-:W-:Y:S02]  /*5e00*/  @!P0 ISETP.GE.AND P4, PT, R4, R14, PT ;  /* 0x0000000e0400820c */ /* 0x000fe40003f86270 */
[----:B------:R-:W-:Y:S02]  /*5e10*/  F2FP.F16.F32.PACK_AB R4, R2, R3 ;  /* 0x000000030204723e */ /* 0x000fe400000000ff */
[----:B-1----:R-:W-:Y:S02]  /*5e20*/  F2FP.F16.F32.PACK_AB R6, R251, R252 ;  /* 0x000000fcfb06723e */ /* 0x002fe400000000ff */
[----:B------:R-:W-:Y:S01]  /*5e30*/  @!P0 ISETP.GE.AND P1, PT, R0, R11, PT ;  /* 0x0000000b0000820c */ /* 0x000fe20003f26270 */
[----:B------:R1:W-:Y:S01]  /*5e40*/  STS [R244+0x10400], R4 ;  /* 0x01040004f4007388 */ /* 0x0003e20000000800 */
[----:B---3--:R-:W-:Y:S02]  /*5e50*/  MOV R5, R176 ;  /* 0x000000b000057202 */ /* 0x008fe40000000f00 */
[----:B------:R-:W-:Y:S02]  /*5e60*/  @!P0 FSEL R5, R176, -INF , !P5 ;  /* 0xff800000b0058808 */ /* 0x000fe40006800000 */
[----:B------:R-:W-:Y:S02]  /*5e70*/  @!P0 ISETP.GE.AND P5, PT, R0, R15, PT ;  /* 0x0000000f0000820c */ /* 0x000fe40003fa6270 */
[----:B------:R-:W-:Y:S01]  /*5e80*/  MOV R15, R168 ;  /* 0x000000a8000f7202 */ /* 0x000fe20000000f00 */
[--C-:B------:R-:W-:Y:S01]  /*5e90*/  FFMA.FTZ R5, R5, UR6, -R9.reuse ;  /* 0x0000000605057c23 */ /* 0x100fe20008010809 */
[----:B------:R-:W-:Y:S02]  /*5ea0*/  MOV R11, R167 ;  /* 0x000000a7000b7202 */ /* 0x000fe40000000f00 */
[----:B------:R-:W-:Y:S01]  /*5eb0*/  @!P0 FSEL R15, R168, -INF , !P3 ;  /* 0xff800000a80f8808 */ /* 0x000fe20005800000 */
[----:B------:R3:W-:Y:S01]  /*5ec0*/  MUFU.EX2 R197, R5 ;  /* 0x0000000500c57308 */ /* 0x0007e20000000800 */
[----:B------:R-:W-:Y:S02]  /*5ed0*/  @!P0 FSEL R11, R167, -INF , !P1 ;  /* 0xff800000a70b8808 */ /* 0x000fe40004800000 */
[C---:B------:R-:W-:Y:S02]  /*5ee0*/  @!P0 ISETP.GE.AND P3, PT, R0.reuse, R14, PT ;  /* 0x0000000e0000820c */ /* 0x040fe40003f66270 */
[----:B------:R-:W-:Y:S02]  /*5ef0*/  @!P0 ISETP.GE.AND P1, PT, R0, R10, PT ;  /* 0x0000000a0000820c */ /* 0x000fe40003f26270 */
[----:B------:R-:W-:Y:S02]  /*5f00*/  F2FP.F16.F32.PACK_AB R0, R218, R219 ;  /* 0x000000dbda00723e */ /* 0x000fe400000000ff */
[----:B-1----:R-:W-:Y:S02]  /*5f10*/  F2FP.F16.F32.PACK_AB R4, R96, R97 ;  /* 0x000000616004723e */ /* 0x002fe400000000ff */
[----:B---3--:R-:W-:Y:S05]  /*5f20*/  F2FP.F16.F32.PACK_AB R5, R98, R99 ;  /* 0x000000636205723e */ /* 0x008fea00000000ff */
[----:B------:R1:W-:Y:S04]  /*5f30*/  STS [R244+0x10000], R5 ;  /* 0x01000005f4007388 */ /* 0x0003e80000000800 */
[----:B------:R3:W-:Y:S04]  /*5f40*/  STS [R245+0x10000], R4 ;  /* 0x01000004f5007388 */ /* 0x0007e80000000800 */
[----:B------:R4:W-:Y:S04]  /*5f50*/  STS [R245+0x10400], R0 ;  /* 0x01040000f5007388 */ /* 0x0009e80000000800 */
[----:B------:R4:W-:Y:S01]  /*5f60*/  STS [R244+0x12000], R6 ;  /* 0x01200006f4007388 */ /* 0x0009e20000000800 */
[----:B-1----:R-:W-:Y:S01]  /*5f70*/  FFMA.FTZ R5, R7, UR6, -R8 ;  /* 0x0000000607057c23 */ /* 0x002fe20008010808 */
[----:B------:R-:W-:Y:S01]  /*5f80*/  IMAD.MOV.U32 R7, RZ, RZ, R184 ;  /* 0x000000ffff077224 */ /* 0x000fe200078e00b8 */
[----:B------:R-:W-:Y:S02]  /*5f90*/  @!P0 FSEL R7, R184, -INF , !P2 ;  /* 0xff800000b8078808 */ /* 0x000fe40005000000 */
[----:B------:R1:W-:Y:S01]  /*5fa0*/  MUFU.EX2 R225, R5 ;  /* 0x0000000500e17308 */ /* 0x0003e20000000800 */
[--C-:B---3--:R-:W-:Y:S01]  /*5fb0*/  FFMA.FTZ R4, R15, UR6, -R9.reuse ;  /* 0x000000060f047c23 */ /* 0x108fe20008010809 */
[----:B------:R-:W-:Y:S01]  /*5fc0*/  FFMA.FTZ R9, R11, UR6, -R9 ;  /* 0x000000060b097c23 */ /* 0x000fe20008010809 */
[----:B----4-:R-:W-:Y:S07]  /*5fd0*/  F2FP.F16.F32.PACK_AB R0, R94, R95 ;  /* 0x0000005f5e00723e */ /* 0x010fee00000000ff */
[----:B------:R3:W-:Y:S01]  /*5fe0*/  MUFU.EX2 R194, R4 ;  /* 0x0000000400c27308 */ /* 0x0007e20000000800 */
[----:B------:R-:W-:Y:S02]  /*5ff0*/  MOV R6, R71 ;  /* 0x0000004700067202 */ /* 0x000fe40000000f00 */
[----:B------:R-:W-:Y:S07]  /*6000*/  @!P0 FSEL R6, R71, -INF , !P6 ;  /* 0xff80000047068808 */ /* 0x000fee0007000000 */
[----:B------:R-:W-:Y:S01]  /*6010*/  MUFU.EX2 R191, R9 ;  /* 0x0000000900bf7308 */ /* 0x000fe20000000800 */
[----:B-1----:R-:W-:Y:S05]  /*6020*/  F2FP.F16.F32.PACK_AB R5, R26, R25 ;  /* 0x000000191a05723e */ /* 0x002fea00000000ff */
[----:B------:R1:W-:Y:S01]  /*6030*/  STS [R244+0x12400], R5 ;  /* 0x01240005f4007388 */ /* 0x0003e20000000800 */
[----:B---3--:R-:W-:Y:S05]  /*6040*/  F2FP.F16.F32.PACK_AB R4, R24, R23 ;  /* 0x000000171804723e */ /* 0x008fea00000000ff */
[----:B------:R3:W-:Y:S01]  /*6050*/  STS [R245+0x12400], R4 ;  /* 0x01240004f5007388 */ /* 0x0007e20000000800 */
[----:B-1----:R-:W-:Y:S05]  /*6060*/  F2FP.F16.F32.PACK_AB R5, R247, R248 ;  /* 0x000000f8f705723e */ /* 0x002fea00000000ff */
[----:B------:R1:W-:Y:S01]  /*6070*/  STS [R245+0x12000], R5 ;  /* 0x01200005f5007388 */ /* 0x0003e20000000800 */
[----:B---3--:R-:W-:Y:S03]  /*6080*/  F2FP.F16.F32.PACK_AB R4, R88, R89 ;  /* 0x000000595804723e */ /* 0x008fe600000000ff */
[----:B------:R3:W-:Y:S01]  /*6090*/  STS [R246+0x10000], R0 ;  /* 0x01000000f6007388 */ /* 0x0007e20000000800 */
[----:B-1----:R-:W-:Y:S01]  /*60a0*/  F2FP.F16.F32.PACK_AB R5, R209, R210 ;  /* 0x000000d2d105723e */ /* 0x002fe200000000ff */
[--C-:B---3--:R-:W-:Y:S04]  /*60b0*/  FFMA.FTZ R0, R7, UR6, -R8.reuse ;  /* 0x0000000607007c23 */ /* 0x108fe80008010808 */
[----:B------:R1:W-:Y:S01]  /*60c0*/  STS [R246+0x10400], R5 ;  /* 0x01040005f6007388 */ /* 0x0003e20000000800 */
[----:B------:R-:W-:Y:S01]  /*60d0*/  MOV R7, R70 ;  /* 0x0000004600077202 */ /* 0x000fe20000000f00 */
[----:B------:R3:W-:Y:S02]  /*60e0*/  MUFU.EX2 R221, R0 ;  /* 0x0000000000dd7308 */ /* 0x0007e40000000800 */
[----:B------:R4:W-:Y:S01]  /*60f0*/  STS [R243+0x10000], R4 ;  /* 0x01000004f3007388 */ /* 0x0009e20000000800 */
[----:B------:R-:W-:Y:S02]  /*6100*/  @!P0 FSEL R7, R70, -INF , !P5 ;  /* 0xff80000046078808 */ /* 0x000fe40006800000 */
[----:B---3--:R-:W-:Y:S05]  /*6110*/  F2FP.F16.F32.PACK_AB R0, R195, R196 ;  /* 0x000000c4c300723e */ /* 0x008fea00000000ff */
[----:B------:R3:W-:Y:S01]  /*6120*/  STS [R243+0x10400], R0 ;  /* 0x01040000f3007388 */ /* 0x0007e20000000800 */
[--C-:B-1----:R-:W-:Y:S01]  /*6130*/  FFMA.FTZ R5, R6, UR6, -R13.reuse ;  /* 0x0000000606057c23 */ /* 0x102fe2000801080d */
[----:B------:R-:W-:Y:S01]  /*6140*/  F2FP.F16.F32.PACK_AB R6, R235, R236 ;  /* 0x000000eceb06723e */ /* 0x000fe200000000ff */
[----:B------:R-:W-:Y:S01]  /*6150*/  FFMA.FTZ R13, R7, UR6, -R13 ;  /* 0x00000006070d7c23 */ /* 0x000fe2000801080d */
[----:B----4-:R-:W-:Y:S01]  /*6160*/  F2FP.F16.F32.PACK_AB R4, R22, R21 ;  /* 0x000000151604723e */ /* 0x010fe200000000ff */
[----:B------:R1:W-:Y:S01]  /*6170*/  MUFU.EX2 R75, R5 ;  /* 0x00000005004b7308 */ /* 0x0003e20000000800 */
[----:B------:R-:W-:Y:S01]  /*6180*/  MOV R7, R183 ;  /* 0x000000b700077202 */ /* 0x000fe20000000f00 */
[----:B------:R4:W-:Y:S01]  /*6190*/  STS [R246+0x12000], R6 ;  /* 0x01200006f6007388 */ /* 0x0009e20000000800 */
[----:B------:R-:W-:Y:S02]  /*61a0*/  @!P0 FSEL R7, R183, -INF , !P1 ;  /* 0xff800000b7078808 */ /* 0x000fe40004800000 */
[----:B------:R-:W-:Y:S01]  /*61b0*/  PLOP3.LUT P1, PT, PT, PT, UP3, 0x80, 0x0 ;  /* 0x000000000000781c */ /* 0x000fe20003f2f038 */
[----:B------:R2:W-:Y:S04]  /*61c0*/  STS [R246+0x12400], R4 ;  /* 0x01240004f6007388 */ /* 0x0005e80000000800 */
[----:B------:R-:W2:Y:S01]  /*61d0*/  MUFU.EX2 R74, R13 ;  /* 0x0000000d004a7308 */ /* 0x000ea20000000800 */
[----:B------:R-:W-:Y:S01]  /*61e0*/  FFMA.FTZ R8, R7, UR6, -R8 ;  /* 0x0000000607087c23 */ /* 0x000fe20008010808 */
[----:B------:R-:W-:Y:S08]  /*61f0*/  F2FP.F16.F32.PACK_AB R7, R205, R206 ;  /* 0x000000cecd07723e */ /* 0x000ff000000000ff */
[----:B------:R-:W-:Y:S01]  /*6200*/  MUFU.EX2 R213, R8 ;  /* 0x0000000800d57308 */ /* 0x000fe20000000800 */
[----:B-1----:R-:W-:Y:S02]  /*6210*/  MOV R5, R113 ;  /* 0x0000007100057202 */ /* 0x002fe40000000f00 */
[----:B------:R-:W-:Y:S02]  /*6220*/  @!P0 FSEL R5, R113, -INF , !P4 ;  /* 0xff80000071058808 */ /* 0x000fe40006000000 */
[----:B---3--:R-:W-:Y:S05]  /*6230*/  F2FP.F16.F32.PACK_AB R0, R227, R228 ;  /* 0x000000e4e300723e */ /* 0x008fea00000000ff */
[----:B------:R1:W-:Y:S01]  /*6240*/  STS [R243+0x12000], R0 ;  /* 0x01200000f3007388 */ /* 0x0003e20000000800 */
[----:B----4-:R-:W-:Y:S01]  /*6250*/  IMAD.MOV.U32 R6, RZ, RZ, R112 ;  /* 0x000000ffff067224 */ /* 0x010fe200078e0070 */
[----:B------:R-:W-:Y:S02]  /*6260*/  @!P0 FSEL R6, R112, -INF , !P3 ;  /* 0xff80000070068808 */ /* 0x000fe40005800000 */
[----:B--2---:R-:W-:Y:S01]  /*6270*/  F2FP.F16.F32.PACK_AB R4, R84, R85 ;  /* 0x000000555404723e */ /* 0x004fe200000000ff */
[--C-:B-1----:R-:W-:Y:S01]  /*6280*/  FFMA.FTZ R0, R5, UR6, -R12.reuse ;  /* 0x0000000605007c23 */ /* 0x102fe2000801080c */
[----:B------:R-:W-:Y:S01]  /*6290*/  F2FP.F16.F32.PACK_AB R5, R249, R250 ;  /* 0x000000faf905723e */ /* 0x000fe200000000ff */
[----:B------:R-:W-:Y:S01]  /*62a0*/  FFMA.FTZ R12, R6, UR6, -R12 ;  /* 0x00000006060c7c23 */ /* 0x000fe2000801080c */
[----:B------:R-:W-:Y:S01]  /*62b0*/  F2FP.F16.F32.PACK_AB R6, R80, R81 ;  /* 0x000000515006723e */ /* 0x000fe200000000ff */
[----:B------:R1:W-:Y:S02]  /*62c0*/  MUFU.EX2 R115, R0 ;  /* 0x0000000000737308 */ /* 0x0003e40000000800 */
[----:B------:R2:W-:Y:S04]  /*62d0*/  STS [R243+0x12400], R5 ;  /* 0x01240005f3007388 */ /* 0x0005e80000000800 */
[----:B------:R3:W-:Y:S04]  /*62e0*/  STS [R239+0x10000], R4 ;  /* 0x01000004ef007388 */ /* 0x0007e80000000800 */
[----:B------:R-:W4:Y:S01]  /*62f0*/  MUFU.EX2 R114, R12 ;  /* 0x0000000c00727308 */ /* 0x000f220000000800 */
[----:B-1----:R-:W-:Y:S05]  /*6300*/  F2FP.F16.F32.PACK_AB R0, R187, R190 ;  /* 0x000000bebb00723e */ /* 0x002fea00000000ff */
[----:B------:R1:W-:Y:S04]  /*6310*/  STS [R239+0x10400], R0 ;  /* 0x01040000ef007388 */ /* 0x0003e80000000800 */
[----:B------:R4:W-:Y:S01]  /*6320*/  STS [R240+0x10000], R6 ;  /* 0x01000006f0007388 */ /* 0x0009e20000000800 */
[----:B--2---:R-:W-:Y:S02]  /*6330*/  F2FP.F16.F32.PACK_AB R5, R170, R171 ;  /* 0x000000abaa05723e */ /* 0x004fe400000000ff */
[----:B---3--:R-:W-:Y:S03]  /*6340*/  F2FP.F16.F32.PACK_AB R4, R215, R217 ;  /* 0x000000d9d704723e */ /* 0x008fe600000000ff */
[----:B------:R2:W-:Y:S04]  /*6350*/  STS [R240+0x10400], R5 ;  /* 0x01040005f0007388 */ /* 0x0005e80000000800 */
[----:B------:R3:W-:Y:S01]  /*6360*/  STS [R239+0x12000], R4 ;  /* 0x01200004ef007388 */ /* 0x0007e20000000800 */
[----:B-1----:R-:W-:Y:S02]  /*6370*/  F2FP.F16.F32.PACK_AB R0, R237, R238 ;  /* 0x000000eeed00723e */ /* 0x002fe400000000ff */
[----:B----4-:R-:W-:Y:S03]  /*6380*/  F2FP.F16.F32.PACK_AB R6, R233, R234 ;  /* 0x000000eae906723e */ /* 0x010fe600000000ff */
[----:B------:R1:W-:Y:S04]  /*6390*/  STS [R239+0x12400], R0 ;  /* 0x01240000ef007388 */ /* 0x0003e80000000800 */
[----:B------:R4:W-:Y:S01]  /*63a0*/  STS [R240+0x12000], R7 ;  /* 0x01200007f0007388 */ /* 0x0009e20000000800 */
[----:B--2---:R-:W-:Y:S03]  /*63b0*/  F2FP.F16.F32.PACK_AB R5, R76, R77 ;  /* 0x0000004d4c05723e */ /* 0x004fe600000000ff */
[----:B------:R2:W-:Y:S01]  /*63c0*/  STS [R240+0x12400], R6 ;  /* 0x01240006f0007388 */ /* 0x0005e20000000800 */
[----:B---3--:R-:W-:Y:S03]  /*63d0*/  F2FP.F16.F32.PACK_AB R4, R166, R169 ;  /* 0x000000a9a604723e */ /* 0x008fe600000000ff */
[----:B------:R3:W-:Y:S04]  /*63e0*/  STS [R242+0x10000], R5 ;  /* 0x01000005f2007388 */ /* 0x0007e80000000800 */
[----:B------:R3:W-:Y:S01]  /*63f0*/  STS [R242+0x10400], R4 ;  /* 0x01040004f2007388 */ /* 0x0007e20000000800 */
[----:B-1----:R-:W-:Y:S02]  /*6400*/  F2FP.F16.F32.PACK_AB R0, R74, R75 ;  /* 0x0000004b4a00723e */ /* 0x002fe400000000ff */
[----:B----4-:R-:W-:Y:S03]  /*6410*/  F2FP.F16.F32.PACK_AB R7, R197, R198 ;  /* 0x000000c6c507723e */ /* 0x010fe600000000ff */
[----:B------:R1:W-:Y:S01]  /*6420*/  STS [R241+0x10000], R0 ;  /* 0x01000000f1007388 */ /* 0x0003e20000000800 */
[----:B--2---:R-:W-:Y:S02]  /*6430*/  F2FP.F16.F32.PACK_AB R6, R225, R226 ;  /* 0x000000e2e106723e */ /* 0x004fe400000000ff */
[----:B---3--:R-:W-:Y:S02]  /*6440*/  F2FP.F16.F32.PACK_AB R5, R114, R115 ;  /* 0x000000737205723e */ /* 0x008fe400000000ff */
[----:B------:R-:W-:Y:S03]  /*6450*/  F2FP.F16.F32.PACK_AB R4, R191, R194 ;  /* 0x000000c2bf04723e */ /* 0x000fe600000000ff */
[----:B------:R-:W-:Y:S04]  /*6460*/  STS [R241+0x10400], R5 ;  /* 0x01040005f1007388 */ /* 0x000fe80000000800 */
[----:B------:R-:W-:Y:S04]  /*6470*/  STS [R242+0x12000], R7 ;  /* 0x01200007f2007388 */ /* 0x000fe80000000800 */
[----:B------:R-:W-:Y:S04]  /*6480*/  STS [R242+0x12400], R6 ;  /* 0x01240006f2007388 */ /* 0x000fe80000000800 */
[----:B------:R-:W-:Y:S01]  /*6490*/  STS [R241+0x12000], R4 ;  /* 0x01200004f1007388 */ /* 0x000fe20000000800 */
[----:B-1----:R-:W-:Y:S05]  /*64a0*/  F2FP.F16.F32.PACK_AB R0, R213, R221 ;  /* 0x000000ddd500723e */ /* 0x002fea00000000ff */
[----:B------:R1:W-:Y:S04]  /*64b0*/  STS [R241+0x12400], R0 ;  /* 0x01240000f1007388 */ /* 0x0003e80000000800 */
[----:B------:R-:W2:Y:S08]  /*64c0*/  LDSM.16.M88.4 R64, [R154+UR4+0x4000] ;  /* 0x004000049a40783b */ /* 0x000eb00008000200 */
[----:B------:R-:W3:Y:S08]  /*64d0*/  LDSM.16.M88.4 R60, [R154+UR4+0x5000] ;  /* 0x005000049a3c783b */ /* 0x000ef00008000200 */
[----:B------:R-:W4:Y:S01]  /*64e0*/  LDSM.16.M88.4 R100, [R104] ;  /* 0x000000006864783b */ /* 0x000f220000000200 */
[----:B-1----:R-:W-:Y:S07]  /*64f0*/  FFMA.FTZ R0, -R152, R152, 1 ;  /* 0x3f80000098007423 */ /* 0x002fee0000010198 */
[----:B------:R-:W1:Y:S01]  /*6500*/  LDSM.16.M88.4 R104, [R104+0x1000] ;  /* 0x001000006868783b */ /* 0x000e620000000200 */
[----:B------:R-:W-:Y:S07]  /*6510*/  FMUL.FTZ R0, R0, UR5 ;  /* 0x0000000500007c20 */ /* 0x000fee0008410000 */
[----:B------:R1:W5:Y:S01]  /*6520*/  LDL.LU R152, [R1+0x104] ;  /* 0x0001040001987983 */ /* 0x0003620000300800 */
[-C--:B--2---:R-:W-:Y:S06]  /*6530*/  HMMA.16816.F32 R4, R64, R116.reuse, RZ ;  /* 0x000000744004723c */ /* 0x084fec00000018ff */
        /* <DEDUP_REMOVED lines=15> */
[-C--:B----4-:R-:W-:Y:S06]  /*6630*/  HMMA.16816.F32 R4, R100, R132.reuse, R4 ;  /* 0x000000846404723c */ /* 0x090fec0000001804 */
        /* <DEDUP_REMOVED lines=13> */
[C---:B------:R-:W-:Y:S06]  /*6710*/  HMMA.16816.F32 R40, R104.reuse, R140, R40 ;  /* 0x0000008c6828723c */ /* 0x040fec0000001828 */
[-C--:B------:R-:W-:Y:S06]  /*6720*/  HMMA.16816.F32 R44, R104, R142.reuse, R44 ;  /* 0x0000008e682c723c */ /* 0x080fec000000182c */
[C---:B------:R-:W-:Y:S05]  /*6730*/  HMMA.16816.F32 R48, R100.reuse, R142, R48 ;  /* 0x0000008e6430723c */ /* 0x040fea0000001830 */
[C---:B------:R-:W-:Y:S01]  /*6740*/  FADD.FTZ R32, -R111.reuse, R32 ;  /* 0x000000206f207221 */ /* 0x040fe20000010100 */
[-C--:B------:R-:W-:Y:S05]  /*6750*/  HMMA.16816.F32 R52, R100, R144.reuse, R52 ;  /* 0x000000906434723c */ /* 0x080fea0000001834 */
[C---:B------:R-:W-:Y:S01]  /*6760*/  FADD.FTZ R33, -R111.reuse, R33 ;  /* 0x000000216f217221 */ /* 0x040fe20000010100 */
[C---:B------:R-:W-:Y:S06]  /*6770*/  HMMA.16816.F32 R56, R104.reuse, R144, R56 ;  /* 0x000000906838723c */ /* 0x040fec0000001838 */
[-C--:B------:R-:W-:Y:S06]  /*6780*/  HMMA.16816.F32 R60, R104, R146.reuse, R60 ;  /* 0x00000092683c723c */ /* 0x080fec000000183c */
[----:B------:R-:W-:Y:S05]  /*6790*/  HMMA.16816.F32 R64, R100, R146, R64 ;  /* 0x000000926440723c */ /* 0x000fea0000001840 */
[----:B------:R-:W-:Y:S01]  /*67a0*/  FADD.FTZ R105, -R111, R4 ;  /* 0x000000046f697221 */ /* 0x000fe20000010100 */
[----:B------:R-:W-:Y:S01]  /*67b0*/  FFMA.FTZ R4, -R151, R151, 1 ;  /* 0x3f80000097047423 */ /* 0x000fe20000010197 */
[----:B------:R-:W-:Y:S01]  /*67c0*/  FADD.FTZ R104, -R111, R5 ;  /* 0x000000056f687221 */ /* 0x000fe20000010100 */
[----:B------:R1:W5:Y:S03]  /*67d0*/  LDL.LU R151, [R1+0x100] ;  /* 0x0001000001977983 */ /* 0x0003660000300800 */
[----:B------:R-:W-:Y:S01]  /*67e0*/  FMUL.FTZ R5, R99, R105 ;  /* 0x0000006963057220 */ /* 0x000fe20000410000 */
[----:B------:R-:W-:Y:S01]  /*67f0*/  FMUL.FTZ R104, R98, R104 ;  /* 0x0000006862687220 */ /* 0x000fe20000410000 */
[----:B------:R1:W5:Y:S01]  /*6800*/  LDL.LU R99, [R1+0xfc] ;  /* 0x0000fc0001637983 */ /* 0x0003620000300800 */
[----:B------:R-:W-:Y:S01]  /*6810*/  FADD.FTZ R101, -R111, R20 ;  /* 0x000000146f657221 */ /* 0x000fe20000010100 */
[----:B------:R-:W-:Y:S01]  /*6820*/  FMUL.FTZ R20, R97, R16 ;  /* 0x0000001061147220 */ /* 0x000fe20000410000 */
[----:B------:R-:W-:Y:S01]  /*6830*/  FFMA.FTZ R16, -R92, R92, 1 ;  /* 0x3f8000005c107423 */ /* 0x000fe2000001015c */
[----:B------:R1:W5:Y:S01]  /*6840*/  LDL.LU R98, [R1+0xf8] ;  /* 0x0000f80001627983 */ /* 0x0003620000300800 */
[----:B------:R-:W-:Y:S01]  /*6850*/  FMUL.FTZ R101, R95, R101 ;  /* 0x000000655f657220 */ /* 0x000fe20000410000 */
[----:B------:R-:W-:Y:S01]  /*6860*/  FADD.FTZ R102, -R111, R21 ;  /* 0x000000156f667221 */ /* 0x000fe20000010100 */
[----:B------:R-:W-:Y:S01]  /*6870*/  FMUL.FTZ R21, R96, R17 ;  /* 0x0000001160157220 */ /* 0x000fe20000410000 */
[----:B------:R1:W5:Y:S01]  /*6880*/  LDL.LU R97, [R1+0xf4] ;  /* 0x0000f40001617983 */ /* 0x0003620000300800 */
[----:B------:R-:W-:Y:S01]  /*6890*/  FFMA.FTZ R17, -R91, R91, 1 ;  /* 0x3f8000005b117423 */ /* 0x000fe2000001015b */
[----:B------:R-:W-:Y:S01]  /*68a0*/  FMUL.FTZ R102, R94, R102 ;  /* 0x000000665e667220 */ /* 0x000fe20000410000 */
[----:B------:R-:W-:Y:S01]  /*68b0*/  FMUL.FTZ R4, R4, UR5 ;  /* 0x0000000504047c20 */ /* 0x000fe20008410000 */
[----:B------:R1:W5:Y:S01]  /*68c0*/  LDL.LU R96, [R1+0xf0] ;  /* 0x0000f00001607983 */ /* 0x0003620000300800 */
[----:B------:R-:W-:Y:S01]  /*68d0*/  FMUL.FTZ R100, R5, R0 ;  /* 0x0000000005647220 */ /* 0x000fe20000410000 */
[----:B------:R-:W-:Y:S01]  /*68e0*/  FFMA.FTZ R5, -R90, R90, 1 ;  /* 0x3f8000005a057423 */ /* 0x000fe2000001015a */
[----:B------:R-:W-:Y:S01]  /*68f0*/  FMUL.FTZ R0, R104, R4 ;  /* 0x0000000468007220 */ /* 0x000fe20000410000 */
[----:B------:R1:W5:Y:S01]  /*6900*/  LDL.LU R95, [R1+0xec] ;  /* 0x0000ec00015f7983 */ /* 0x0003620000300800 */
[----:B------:R-:W-:Y:S01]  /*6910*/  FFMA.FTZ R4, -R93, R93, 1 ;  /* 0x3f8000005d047423 */ /* 0x000fe2000001015d */
[C---:B------:R-:W-:Y:S01]  /*6920*/  FADD.FTZ R52, -R111.reuse, R52 ;  /* 0x000000346f347221 */ /* 0x040fe20000010100 */
[----:B------:R-:W-:Y:S01]  /*6930*/  FADD.FTZ R53, -R111, R53 ;  /* 0x000000356f357221 */ /* 0x000fe20000010100 */
[----:B------:R1:W5:Y:S01]  /*6940*/  LDL.LU R94, [R1+0xe8] ;  /* 0x0000e800015e7983 */ /* 0x0003620000300800 */
[----:B------:R-:W-:Y:S01]  /*6950*/  F2FP.F16.F32.PACK_AB R0, R0, R100 ;  /* 0x000000640000723e */ /* 0x000fe200000000ff */
[----:B------:R-:W-:Y:S01]  /*6960*/  FFMA.FTZ R100, -R87, R87, 1 ;  /* 0x3f80000057647423 */ /* 0x000fe20000010157 */
[----:B------:R-:W-:Y:S01]  /*6970*/  FMUL.FTZ R52, R77, R52 ;  /* 0x000000344d347220 */ /* 0x000fe20000410000 */
[----:B------:R1:W5:Y:S01]  /*6980*/  LDL.LU R93, [R1+0xe4] ;  /* 0x0000e400015d7983 */ /* 0x0003620000300800 */
[----:B------:R-:W-:Y:S01]  /*6990*/  FMUL.FTZ R53, R76, R53 ;  /* 0x000000354c357220 */ /* 0x000fe20000410000 */
[----:B------:R-:W-:Y:S01]  /*69a0*/  FMUL.FTZ R4, R4, UR5 ;  /* 0x0000000504047c20 */ /* 0x000fe20008410000 */
[----:B------:R-:W-:Y:S01]  /*69b0*/  FMUL.FTZ R16, R16, UR5 ;  /* 0x0000000510107c20 */ /* 0x000fe20008410000 */
[----:B------:R1:W5:Y:S01]  /*69c0*/  LDL.LU R92, [R1+0xe0] ;  /* 0x0000e000015c7983 */ /* 0x0003620000300800 */
[----:B------:R-:W-:Y:S01]  /*69d0*/  FMUL.FTZ R5, R5, UR5 ;  /* 0x0000000505057c20 */ /* 0x000fe20008410000 */
[----:B------:R-:W-:Y:S01]  /*69e0*/  FMUL.FTZ R4, R20, R4 ;  /* 0x0000000414047220 */ /* 0x000fe20000410000 */
[----:B------:R-:W-:Y:S01]  /*69f0*/  FMUL.FTZ R16, R21, R16 ;  /* 0x0000001015107220 */ /* 0x000fe20000410000 */
[----:B------:R1:W5:Y:S01]  /*6a00*/  LDL.LU R91, [R1+0xdc] ;  /* 0x0000dc00015b7983 */ /* 0x0003620000300800 */
[----:B------:R-:W-:Y:S01]  /*6a10*/  FMUL.FTZ R17, R17, UR5 ;  /* 0x0000000511117c20 */ /* 0x000fe20008410000 */
[----:B------:R-:W-:Y:S01]  /*6a20*/  FFMA.FTZ R21, -R78, R78, 1 ;  /* 0x3f8000004e157423 */ /* 0x000fe2000001014e */
[----:B------:R-:W-:Y:S01]  /*6a30*/  FMUL.FTZ R5, R102, R5 ;  /* 0x0000000566057220 */ /* 0x000fe20000410000 */
[----:B------:R1:W5:Y:S01]  /*6a40*/  LDL.LU R90, [R1+0xd8] ;  /* 0x0000d800015a7983 */ /* 0x0003620000300800 */
[----:B------:R-:W-:Y:S01]  /*6a50*/  FMUL.FTZ R17, R101, R17 ;  /* 0x0000001165117220 */ /* 0x000fe20000410000 */
[----:B------:R-:W-:Y:S01]  /*6a60*/  F2FP.F16.F32.PACK_AB R16, R16, R4 ;  /* 0x000000041010723e */ /* 0x000fe200000000ff */
[----:B------:R-:W-:Y:S01]  /*6a70*/  FMUL.FTZ R4, R89, R32 ;  /* 0x0000002059047220 */ /* 0x000fe20000410000 */
[----:B------:R-:W-:Y:S01]  /*6a80*/  FFMA.FTZ R32, -R79, R79, 1 ;  /* 0x3f8000004f207423 */ /* 0x000fe2000001014f */
[----:B------:R1:W5:Y:S01]  /*6a90*/  LDL.LU R89, [R1+0xd4] ;  /* 0x0000d40001597983 */ /* 0x0003620000300800 */
[----:B------:R-:W-:Y:S01]  /*6aa0*/  F2FP.F16.F32.PACK_AB R101, R5, R17 ;  /* 0x000000110565723e */ /* 0x000fe200000000ff */
[----:B------:R-:W-:Y:S01]  /*6ab0*/  FMUL.FTZ R5, R88, R33 ;  /* 0x0000002158057220 */ /* 0x000fe20000410000 */
[----:B------:R-:W-:Y:S01]  /*6ac0*/  FFMA.FTZ R33, -R82, R82, 1 ;  /* 0x3f80000052217423 */ /* 0x000fe20000010152 */
[----:B------:R1:W5:Y:S01]  /*6ad0*/  LDL.LU R88, [R1+0xd0] ;  /* 0x0000d00001587983 */ /* 0x0003620000300800 */
[C---:B------:R-:W-:Y:S01]  /*6ae0*/  FADD.FTZ R20, -R111.reuse, R37 ;  /* 0x000000256f147221 */ /* 0x040fe20000010100 */
[----:B------:R-:W-:Y:S01]  /*6af0*/  FFMA.FTZ R37, -R86, R86, 1 ;  /* 0x3f80000056257423 */ /* 0x000fe20000010156 */
[----:B------:R-:W-:Y:S01]  /*6b00*/  FADD.FTZ R17, -R111, R36 ;  /* 0x000000246f117221 */ /* 0x000fe20000010100 */
[----:B------:R1:W5:Y:S01]  /*6b10*/  LDL.LU R87, [R1+0xcc] ;  /* 0x0000cc0001577983 */ /* 0x0003620000300800 */
[----:B------:R-:W-:Y:S01]  /*6b20*/  FMUL.FTZ R20, R84, R20 ;  /* 0x0000001454147220 */ /* 0x000fe20000410000 */
[----:B------:R-:W-:Y:S01]  /*6b30*/  FFMA.FTZ R36, -R83, R83, 1 ;  /* 0x3f80000053247423 */ /* 0x000fe20000010153 */
[----:B------:R-:W-:Y:S01]  /*6b40*/  FMUL.FTZ R17, R85, R17 ;  /* 0x0000001155117220 */ /* 0x000fe20000410000 */
[----:B------:R1:W5:Y:S01]  /*6b50*/  LDL.LU R86, [R1+0xc8] ;  /* 0x0000c80001567983 */ /* 0x0003620000300800 */
[----:B------:R-:W-:Y:S01]  /*6b60*/  FMUL.FTZ R33, R33, UR5 ;  /* 0x0000000521217c20 */ /* 0x000fe20008410000 */
[----:B------:R-:W-:Y:S01]  /*6b70*/  FMUL.FTZ R36, R36, UR5 ;  /* 0x0000000524247c20 */ /* 0x000fe20008410000 */
[----:B------:R-:W-:Y:S01]  /*6b80*/  FMUL.FTZ R21, R21, UR5 ;  /* 0x0000000515157c20 */ /* 0x000fe20008410000 */
[----:B------:R1:W5:Y:S01]  /*6b90*/  LDL.LU R85, [R1+0xc4] ;  /* 0x0000c40001557983 */ /* 0x0003620000300800 */
[----:B------:R-:W-:Y:S01]  /*6ba0*/  FMUL.FTZ R33, R20, R33 ;  /* 0x0000002114217220 */ /* 0x000fe20000410000 */
[----:B------:R-:W-:Y:S01]  /*6bb0*/  FFMA.FTZ R20, -R73, R73, 1 ;  /* 0x3f80000049147423 */ /* 0x000fe20000010149 */
[----:B------:R-:W-:Y:S01]  /*6bc0*/  FMUL.FTZ R36, R17, R36 ;  /* 0x0000002411247220 */ /* 0x000fe20000410000 */
[----:B------:R1:W5:Y:S01]  /*6bd0*/  LDL.LU R84, [R1+0xc0] ;  /* 0x0000c00001547983 */ /* 0x0003620000300800 */
[----:B------:R-:W-:Y:S01]  /*6be0*/  FMUL.FTZ R100, R100, UR5 ;  /* 0x0000000564647c20 */ /* 0x000fe20008410000 */
[----:B------:R-:W-:Y:S01]  /*6bf0*/  FFMA.FTZ R17, -R72, R72, 1 ;  /* 0x3f80000048117423 */ /* 0x000fe20000010148 */
[----:B------:R-:W-:Y:S01]  /*6c00*/  FMUL.FTZ R32, R32, UR5 ;  /* 0x0000000520207c20 */ /* 0x000fe20008410000 */
[----:B------:R1:W5:Y:S01]  /*6c10*/  LDL.LU R83, [R1+0xbc] ;  /* 0x0000bc0001537983 */ /* 0x0003620000300800 */
[----:B------:R-:W-:Y:S01]  /*6c20*/  FMUL.FTZ R100, R4, R100 ;  /* 0x0000006404647220 */ /* 0x000fe20000410000 */
[----:B------:R-:W-:Y:S01]  /*6c30*/  FMUL.FTZ R37, R37, UR5 ;  /* 0x0000000525257c20 */ /* 0x000fe20008410000 */
[C---:B------:R-:W-:Y:S01]  /*6c40*/  FADD.FTZ R4, -R111.reuse, R48 ;  /* 0x000000306f047221 */ /* 0x040fe20000010100 */
[----:B------:R1:W5:Y:S01]  /*6c50*/  LDL.LU R82, [R1+0xb8] ;  /* 0x0000b80001527983 */ /* 0x0003620000300800 */
[----:B------:R-:W-:Y:S01]  /*6c60*/  FADD.FTZ R48, -R111, R64 ;  /* 0x000000406f307221 */ /* 0x000fe20000010100 */
[----:B------:R-:W-:Y:S01]  /*6c70*/  FMUL.FTZ R37, R5, R37 ;  /* 0x0000002505257220 */ /* 0x000fe20000410000 */
[----:B------:R-:W-:Y:S01]  /*6c80*/  FMUL.FTZ R4, R81, R4 ;  /* 0x0000000451047220 */ /* 0x000fe20000410000 */
[C---:B------:R-:W-:Y:S01]  /*6c90*/  FADD.FTZ R5, -R111.reuse, R49 ;  /* 0x000000316f057221 */ /* 0x040fe20000010100 */
[----:B------:R1:W5:Y:S01]  /*6ca0*/  LDL.LU R81, [R1+0xb4] ;  /* 0x0000b40001517983 */ /* 0x0003620000300800 */
[----:B------:R-:W-:Y:S01]  /*6cb0*/  FADD.FTZ R49, -R111, R65 ;  /* 0x000000416f317221 */ /* 0x000fe20000010100 */
[----:B------:R-:W-:Y:S01]  /*6cc0*/  FMUL.FTZ R48, R75, R48 ;  /* 0x000000304b307220 */ /* 0x000fe20000410000 */
[----:B------:R-:W-:Y:S01]  /*6cd0*/  FMUL.FTZ R5, R80, R5 ;  /* 0x0000000550057220 */ /* 0x000fe20000410000 */
[----:B------:R-:W-:Y:S01]  /*6ce0*/  FMUL.FTZ R32, R4, R32 ;  /* 0x0000002004207220 */ /* 0x000fe20000410000 */
[----:B------:R1:W5:Y:S01]  /*6cf0*/  LDL.LU R80, [R1+0xb0] ;  /* 0x0000b00001507983 */ /* 0x0003620000300800 */
[----:B------:R-:W-:Y:S01]  /*6d00*/  FMUL.FTZ R49, R74, R49 ;  /* 0x000000314a317220 */ /* 0x000fe20000410000 */
[----:B------:R-:W-:Y:S01]  /*6d10*/  FFMA.FTZ R4, -R70, R70, 1 ;  /* 0x3f80000046047423 */ /* 0x000fe20000010146 */
[----:B------:R-:W-:Y:S01]  /*6d20*/  FMUL.FTZ R21, R5, R21 ;  /* 0x0000001505157220 */ /* 0x000fe20000410000 */
[----:B------:R1:W5:Y:S01]  /*6d30*/  LDL.LU R79, [R1+0xac] ;  /* 0x0000ac00014f7983 */ /* 0x0003620000300800 */
[----:B------:R-:W-:Y:S01]  /*6d40*/  FFMA.FTZ R5, -R71, R71, 1 ;  /* 0x3f80000047057423 */ /* 0x000fe20000010147 */
[----:B------:R-:W-:Y:S01]  /*6d50*/  FMUL.FTZ R20, R20, UR5 ;  /* 0x0000000514147c20 */ /* 0x000fe20008410000 */
[----:B------:R-:W-:Y:S01]  /*6d60*/  FMUL.FTZ R17, R17, UR5 ;  /* 0x0000000511117c20 */ /* 0x000fe20008410000 */
[----:B------:R1:W5:Y:S01]  /*6d70*/  LDL.LU R78, [R1+0xa8] ;  /* 0x0000a800014e7983 */ /* 0x0003620000300800 */
[----:B------:R-:W-:Y:S01]  /*6d80*/  FMUL.FTZ R4, R4, UR5 ;  /* 0x0000000504047c20 */ /* 0x000fe20008410000 */
[----:B------:R-:W-:Y:S01]  /*6d90*/  FMUL.FTZ R20, R52, R20 ;  /* 0x0000001434147220 */ /* 0x000fe20000410000 */
[----:B------:R-:W-:Y:S01]  /*6da0*/  FMUL.FTZ R17, R53, R17 ;  /* 0x0000001135117220 */ /* 0x000fe20000410000 */
[----:B------:R1:W5:Y:S01]  /*6db0*/  LDL.LU R77, [R1+0xa4] ;  /* 0x0000a400014d7983 */ /* 0x0003620000300800 */
[----:B------:R-:W-:Y:S01]  /*6dc0*/  FMUL.FTZ R4, R49, R4 ;  /* 0x0000000431047220 */ /* 0x000fe20000410000 */
[----:B------:R-:W-:Y:S01]  /*6dd0*/  F2FP.F16.F32.PACK_AB R100, R37, R100 ;  /* 0x000000642564723e */ /* 0x000fe200000000ff */
[----:B------:R-:W-:Y:S01]  /*6de0*/  FMUL.FTZ R5, R5, UR5 ;  /* 0x0000000505057c20 */ /* 0x000fe20008410000 */
[----:B------:R1:W5:Y:S01]  /*6df0*/  LDL.LU R76, [R1+0xa0] ;  /* 0x0000a000014c7983 */ /* 0x0003620000300800 */
[----:B------:R-:W-:Y:S01]  /*6e00*/  F2FP.F16.F32.PACK_AB R37, R17, R20 ;  /* 0x000000141125723e */ /* 0x000fe200000000ff */
[----:B------:R-:W-:Y:S01]  /*6e10*/  FFMA.FTZ R17, -R69, R69, 1 ;  /* 0x3f80000045117423 */ /* 0x000fe20000010145 */
[----:B------:R-:W-:Y:S01]  /*6e20*/  FMUL.FTZ R20, R3, R6 ;  /* 0x0000000603147220 */ /* 0x000fe20000410000 */
[----:B------:R1:W5:Y:S01]  /*6e30*/  LDL.LU R75, [R1+0x9c] ;  /* 0x00009c00014b7983 */ /* 0x0003620000300800 */
[----:B------:R-:W-:Y:S01]  /*6e40*/  FMUL.FTZ R5, R48, R5 ;  /* 0x0000000530057220 */ /* 0x000fe20000410000 */
[----:B------:R-:W-:Y:S01]  /*6e50*/  F2FP.F16.F32.PACK_AB R49, R33, R36 ;  /* 0x000000242131723e */ /* 0x000fe200000000ff */
[----:B------:R-:W-:Y:S01]  /*6e60*/  FMUL.FTZ R17, R17, UR5 ;  /* 0x0000000511117c20 */ /* 0x000fe20008410000 */
[----:B------:R1:W5:Y:S01]  /*6e70*/  LDL.LU R74, [R1+0x98] ;  /* 0x00009800014a7983 */ /* 0x0003620000300800 */
[----:B------:R-:W-:Y:S02]  /*6e80*/  F2FP.F16.F32.PACK_AB R48, R21, R32 ;  /* 0x000000201530723e */ /* 0x000fe400000000ff */
[----:B------:R-:W-:Y:S01]  /*6e90*/  F2FP.F16.F32.PACK_AB R36, R4, R5 ;  /* 0x000000050424723e */ /* 0x000fe200000000ff */
[----:B------:R1:W5:Y:S01]  /*6ea0*/  LDL.LU R73, [R1+0x94] ;  /* 0x0000940001497983 */ /* 0x0003620000300800 */
[----:B------:R-:W-:Y:S03]  /*6eb0*/  FFMA.FTZ R4, -R68, R68, 1 ;  /* 0x3f80000044047423 */ /* 0x000fe60000010144 */
[----:B------:R1:W5:Y:S01]  /*6ec0*/  LDL.LU R72, [R1+0x90] ;  /* 0x0000900001487983 */ /* 0x0003620000300800 */
[----:B------:R-:W-:Y:S03]  /*6ed0*/  FMUL.FTZ R6, R4, UR5 ;  /* 0x0000000504067c20 */ /* 0x000fe60008410000 */
[----:B------:R1:W5:Y:S04]  /*6ee0*/  LDL.LU R71, [R1+0x8c] ;  /* 0x00008c0001477983 */ /* 0x0003680000300800 */
[----:B------:R1:W5:Y:S04]  /*6ef0*/  LDL.LU R70, [R1+0x88] ;  /* 0x0000880001467983 */ /* 0x0003680000300800 */
[----:B------:R1:W5:Y:S06]  /*6f00*/  LDL.64 R64, [R1+0x38] ;  /* 0x0000380001407983 */ /* 0x00036c0000100a00 */
[----:B------:R1:W5:Y:S04]  /*6f10*/  LDL.LU R69, [R1+0x84] ;  /* 0x0000840001457983 */ /* 0x0003680000300800 */
[----:B------:R1:W5:Y:S04]  /*6f20*/  LDL.LU R68, [R1+0x80] ;  /* 0x0000800001447983 */ /* 0x0003680000300800 */
[----:B------:R1:W5:Y:S04]  /*6f30*/  LDL.LU R3, [R1+0x7c] ;  /* 0x00007c0001037983 */ /* 0x0003680000300800 */
[----:B------:R1:W5:Y:S01]  /*6f40*/  LDL.LU R2, [R1+0x78] ;  /* 0x0000780001027983 */ /* 0x0003620000300800 */
[----:B------:R-:W-:Y:S05]  /*6f50*/  @!P1 BRA `(.L_x_217) ;  /* 0x0000000000949947 */ /* 0x000fea0003800000 */
[----:B------:R-:W2:Y:S01]  /*6f60*/  LDL.LU.64 R104, [R1+0x10] ;  /* 0x0000100001687983 */ /* 0x000ea20000300a00 */
[----:B------:R-:W3:Y:S01]  /*6f70*/  LDC R32, c[0x0][0x240] ;  /* 0x00009000ff207b82 */ /* 0x000ee20000000800 */
[----:B-----5:R-:W-:Y:S01]  /*6f80*/  ISETP.GE.AND P2, PT, R64, UR37, PT ;  /* 0x0000002540007c0c */ /* 0x020fe2000bf46270 */
[----:B------:R-:W-:Y:S01]  /*6f90*/  ULOP3.LUT UR11, UR7, 0x1, URZ, 0xc0, !UPT ;  /* 0x00000001070b7892 */ /* 0x000fe2000f8ec03f */
[----:B------:R-:W4:Y:S03]  /*6fa0*/  LDL.LU R102, [R1+0x30] ;  /* 0x0000300001667983 */ /* 0x000f260000300800 */
[----:B------:R-:W-:Y:S04]  /*6fb0*/  UISETP.NE.U32.AND UP0, UPT, UR11, 0x1, UPT ;  /* 0x000000010b00788c */ /* 0x000fe8000bf05070 */
[----:B------:R-:W-:Y:S04]  /*6fc0*/  USEL UR11, UR61, 0x2000, !UP0 ;  /* 0x000020003d0b7887 */ /* 0x000fe8000c000000 */
[----:B------:R-:W1:Y:S02]  /*6fd0*/  @!P2 LDC R21, c[0x0][0x244] ;  /* 0x00009100ff15ab82 */ /* 0x000e640000000800 */
[----:B------:R-:W-:Y:S01]  /*6fe0*/  VIADD R172, R172, UR11 ;  /* 0x0000000bacac7c36 */ /* 0x000fe20008000000 */
[----:B------:R-:W-:Y:S04]  /*6ff0*/  IADD3 R148, R148, UR11, RZ ;  /* 0x0000000b94947c10 */ /* 0x000fe8000fffe0ff */
[----:B------:R1:W-:Y:S04]  /*7000*/  @P2 STS [R172], RZ ;  /* 0x000000ffac002388 */ /* 0x0003e80000000800 */
[----:B------:R1:W-:Y:S04]  /*7010*/  @P2 STS [R172+0x4], RZ ;  /* 0x000004ffac002388 */ /* 0x0003e80000000800 */
[----:B------:R1:W-:Y:S04]  /*7020*/  @P2 STS [R172+0x8], RZ ;  /* 0x000008ffac002388 */ /* 0x0003e80000000800 */
[----:B------:R1:W-:Y:S01]  /*7030*/  @P2 STS [R172+0xc], RZ ;  /* 0x00000cffac002388 */ /* 0x0003e20000000800 */
[----:B----4-:R-:W-:Y:S02]  /*7040*/  VIADD R102, R102, UR11 ;  /* 0x0000000b66667c36 */ /* 0x010fe40008000000 */
[----:B---3--:R-:W-:Y:S03]  /*7050*/  IMAD.U32 R4, R32, -0x80, RZ ;  /* 0xffffff8020047824 */ /* 0x008fe600078e00ff */
[----:B------:R3:W-:Y:S02]  /*7060*/  STL [R1+0x30], R102 ;  /* 0x0000306601007387 */ /* 0x0007e40000100800 */
[C---:B--2---:R-:W-:Y:S04]  /*7070*/  LEA R5, P0, R4.reuse, R104, 0x1 ;  /* 0x0000006804057211 */ /* 0x044fe800078008ff */
        /* <DEDUP_REMOVED lines=8> */
[----:B-1----:R-:W-:Y:S03]  /*7100*/  @!P2 LEA.HI.X R5, R32, R53, R21, 0x7, P0 ;  /* 0x000000352005a211 */ /* 0x002fe600000f3c15 */
        /* <DEDUP_REMOVED lines=8> */
[----:B------:R3:W-:Y:S04]  /*7190*/  STL.64 [R1+0x10], R52 ;  /* 0x0000103401007387 */ /* 0x0007e80000100a00 */
[----:B------:R-:W0:Y:S02]  /*71a0*/  LDGDEPBAR ;  /* 0x00000000000079af */ /* 0x000e240000000000 */
.L_x_217:
[----:B------:R-:W2:Y:S01]  /*71b0*/  LDL.LU R105, [R1+0x24] ;  /* 0x0000240001697983 */ /* 0x000ea20000300800 */
[----:B------:R-:W-:Y:S01]  /*71c0*/  FMUL.FTZ R7, R7, R6 ;  /* 0x0000000607077220 */ /* 0x000fe20000410000 */
[----:B------:R-:W-:Y:S01]  /*71d0*/  FMUL.FTZ R17, R20, R17 ;  /* 0x0000001114117220 */ /* 0x000fe20000410000 */
[C---:B-----5:R-:W-:Y:S01]  /*71e0*/  FADD.FTZ R29, -R109.reuse, R29 ;  /* 0x0000001d6d1d7221 */ /* 0x060fe20000010100 */
[----:B------:R-:W4:Y:S01]  /*71f0*/  LDL.LU R104, [R1+0x20] ;  /* 0x0000200001687983 */ /* 0x000f220000300800 */
[----:B------:R-:W-:Y:S01]  /*7200*/  FADD.FTZ R25, -R109, R25 ;  /* 0x000000196d197221 */ /* 0x000fe20000010100 */
[C---:B------:R-:W-:Y:S01]  /*7210*/  FADD.FTZ R15, -R108.reuse, R15 ;  /* 0x0000000f6c0f7221 */ /* 0x040fe20000010100 */
[----:B------:R-:W-:Y:S01]  /*7220*/  FMUL.FTZ R29, R227, R29 ;  /* 0x0000001de31d7220 */ /* 0x000fe20000410000 */
[----:B------:R-:W4:Y:S01]  /*7230*/  LDL.LU R103, [R1+0x1c] ;  /* 0x00001c0001677983 */ /* 0x000f220000300800 */
[----:B------:R-:W-:Y:S01]  /*7240*/  FMUL.FTZ R25, R235, R25 ;  /* 0x00000019eb197220 */ /* 0x000fe20000410000 */
[----:B------:R-:W-:Y:S01]  /*7250*/  FADD.FTZ R27, -R108, R27 ;  /* 0x0000001b6c1b7221 */ /* 0x000fe20000010100 */
[----:B---3--:R-:W-:Y:S01]  /*7260*/  FFMA.FTZ R4, -R182, R182, 1 ;  /* 0x3f800000b6047423 */ /* 0x008fe200000101b6 */
[----:B------:R-:W3:Y:S01]  /*7270*/  LDL.LU R102, [R1+0x18] ;  /* 0x0000180001667983 */ /* 0x000ee20000300800 */
[C---:B------:R-:W-:Y:S01]  /*7280*/  FADD.FTZ R19, -R110.reuse, R19 ;  /* 0x000000136e137221 */ /* 0x040fe20000010100 */
[----:B------:R-:W-:Y:S01]  /*7290*/  FADD.FTZ R34, -R110, R34 ;  /* 0x000000226e227221 */ /* 0x000fe20000010100 */
[C---:B------:R-:W-:Y:S01]  /*72a0*/  FADD.FTZ R24, -R109.reuse, R24 ;  /* 0x000000186d187221 */ /* 0x040fe20000010100 */
[----:B------:R-:W3:Y:S01]  /*72b0*/  LDL.LU R53, [R1+0x4] ;  /* 0x0000040001357983 */ /* 0x000ee20000300800 */
[----:B------:R-:W-:Y:S01]  /*72c0*/  FMUL.FTZ R19, R218, R19 ;  /* 0x00000013da137220 */ /* 0x000fe20000410000 */
[----:B------:R-:W-:Y:S01]  /*72d0*/  FMUL.FTZ R34, R196, R34 ;  /* 0x00000022c4227220 */ /* 0x000fe20000410000 */
[----:B------:R-:W-:Y:S01]  /*72e0*/  FMUL.FTZ R24, R236, R24 ;  /* 0x00000018ec187220 */ /* 0x000fe20000410000 */
[----:B------:R-:W3:Y:S01]  /*72f0*/  LDL.LU R52, [R1] ;  /* 0x0000000001347983 */ /* 0x000ee20000300800 */
[----:B------:R-:W-:Y:S01]  /*7300*/  FADD.FTZ R28, -R109, R28 ;  /* 0x0000001c6d1c7221 */ /* 0x000fe20000010100 */
[C---:B------:R-:W-:Y:S01]  /*7310*/  FADD.FTZ R14, -R108.reuse, R14 ;  /* 0x0000000e6c0e7221 */ /* 0x040fe20000010100 */
[----:B------:R-:W-:Y:S01]  /*7320*/  FADD.FTZ R26, -R108, R26 ;  /* 0x0000001a6c1a7221 */ /* 0x000fe20000010100 */
[----:B------:R1:W-:Y:S01]  /*7330*/  STS [R244+0x8000], R0 ;  /* 0x00800000f4007388 */ /* 0x0003e20000000800 */
[----:B------:R-:W-:Y:S01]  /*7340*/  FFMA.FTZ R6, -R186, R186, 1 ;  /* 0x3f800000ba067423 */ /* 0x000fe200000101ba */
[----:B------:R-:W-:Y:S01]  /*7350*/  FFMA.FTZ R5, -R185, R185, 1 ;  /* 0x3f800000b9057423 */ /* 0x000fe200000101b9 */
[C---:B------:R-:W-:Y:S01]  /*7360*/  FADD.FTZ R23, -R110.reuse, R23 ;  /* 0x000000176e177221 */ /* 0x040fe20000010100 */
[----:B------:R-:W-:Y:S01]  /*7370*/  FADD.FTZ R22, -R110, R22 ;  /* 0x000000166e167221 */ /* 0x000fe20000010100 */
[----:B------:R-:W-:Y:S01]  /*7380*/  FMUL.FTZ R20, R6, UR5 ;  /* 0x0000000506147c20 */ /* 0x000fe20008410000 */
[----:B------:R-:W-:Y:S01]  /*7390*/  FMUL.FTZ R6, R5, UR5 ;  /* 0x0000000505067c20 */ /* 0x000fe20008410000 */
[----:B------:R-:W-:Y:S01]  /*73a0*/  FMUL.FTZ R5, R4, UR5 ;  /* 0x0000000504057c20 */ /* 0x000fe20008410000 */
[----:B------:R-:W-:Y:S01]  /*73b0*/  FMUL.FTZ R23, R209, R23 ;  /* 0x00000017d1177220 */ /* 0x000fe20000410000 */
[----:B------:R-:W-:Y:S01]  /*73c0*/  FMUL.FTZ R22, R210, R22 ;  /* 0x00000016d2167220 */ /* 0x000fe20000410000 */
[C---:B------:R-:W-:Y:S01]  /*73d0*/  FADD.FTZ R18, -R110.reuse, R18 ;  /* 0x000000126e127221 */ /* 0x040fe20000010100 */
[C---:B------:R-:W-:Y:S01]  /*73e0*/  FADD.FTZ R38, -R110.reuse, R38 ;  /* 0x000000266e267221 */ /* 0x040fe20000010100 */
[----:B------:R-:W-:Y:S01]  /*73f0*/  FADD.FTZ R39, -R110, R39 ;  /* 0x000000276e277221 */ /* 0x000fe20000010100 */
[----:B------:R-:W-:Y:S01]  /*7400*/  FMUL.FTZ R22, R22, R5 ;  /* 0x0000000516167220 */ /* 0x000fe20000410000 */
[----:B------:R-:W-:Y:S01]  /*7410*/  FMUL.FTZ R18, R219, R18 ;  /* 0x00000012db127220 */ /* 0x000fe20000410000 */
[----:B------:R-:W-:Y:S01]  /*7420*/  FFMA.FTZ R5, -R177, R177, 1 ;  /* 0x3f800000b1057423 */ /* 0x000fe200000101b1 */
[----:B------:R-:W-:Y:S01]  /*7430*/  FMUL.FTZ R38, R190, R38 ;  /* 0x00000026be267220 */ /* 0x000fe20000410000 */
[----:B------:R-:W-:Y:S01]  /*7440*/  FADD.FTZ R35, -R110, R35 ;  /* 0x000000236e237221 */ /* 0x000fe20000010100 */
[----:B------:R-:W-:Y:S01]  /*7450*/  FMUL.FTZ R18, R18, R20 ;  /* 0x0000001412127220 */ /* 0x000fe20000410000 */
[C---:B------:R-:W-:Y:S01]  /*7460*/  FADD.FTZ R50, -R110.reuse, R50 ;  /* 0x000000326e327221 */ /* 0x040fe20000010100 */
[----:B------:R-:W-:Y:S01]  /*7470*/  FMUL.FTZ R39, R187, R39 ;  /* 0x00000027bb277220 */ /* 0x000fe20000410000 */
[----:B------:R-:W-:Y:S01]  /*7480*/  FMUL.FTZ R35, R195, R35 ;  /* 0x00000023c3237220 */ /* 0x000fe20000410000 */
[C---:B------:R-:W-:Y:S01]  /*7490*/  FADD.FTZ R51, -R110.reuse, R51 ;  /* 0x000000336e337221 */ /* 0x040fe20000010100 */
[----:B------:R-:W-:Y:S01]  /*74a0*/  FMUL.FTZ R50, R171, R50 ;  /* 0x00000032ab327220 */ /* 0x000fe20000410000 */
[C---:B------:R-:W-:Y:S01]  /*74b0*/  FADD.FTZ R55, -R110.reuse, R55 ;  /* 0x000000376e377221 */ /* 0x040fe20000010100 */
[----:B-1----:R-:W-:Y:S01]  /*74c0*/  FFMA.FTZ R0, -R181, R181, 1 ;  /* 0x3f800000b5007423 */ /* 0x002fe200000101b5 */
[----:B------:R-:W-:Y:S01]  /*74d0*/  FADD.FTZ R66, -R110, R66 ;  /* 0x000000426e427221 */ /* 0x000fe20000010100 */
[----:B------:R-:W-:Y:S01]  /*74e0*/  FMUL.FTZ R51, R170, R51 ;  /* 0x00000033aa337220 */ /* 0x000fe20000410000 */
[----:B------:R-:W-:Y:S01]  /*74f0*/  FMUL.FTZ R55, R166, R55 ;  /* 0x00000037a6377220 */ /* 0x000fe20000410000 */
[----:B------:R-:W-:Y:S01]  /*7500*/  FMUL.FTZ R4, R0, UR5 ;  /* 0x0000000500047c20 */ /* 0x000fe20008410000 */
[----:B------:R-:W-:Y:S01]  /*7510*/  FMUL.FTZ R0, R19, R6 ;  /* 0x0000000613007220 */ /* 0x000fe20000410000 */
[----:B------:R-:W-:Y:S01]  /*7520*/  FFMA.FTZ R6, -R178, R178, 1 ;  /* 0x3f800000b2067423 */ /* 0x000fe200000101b2 */
[----:B------:R-:W-:Y:S01]  /*7530*/  FMUL.FTZ R66, R115, R66 ;  /* 0x0000004273427220 */ /* 0x000fe20000410000 */
[----:B------:R-:W-:Y:S01]  /*7540*/  FMUL.FTZ R23, R23, R4 ;  /* 0x0000000417177220 */ /* 0x000fe20000410000 */
[----:B------:R-:W-:Y:S01]  /*7550*/  F2FP.F16.F32.PACK_AB R4, R7, R17 ;  /* 0x000000110704723e */ /* 0x000fe200000000ff */
[----:B------:R-:W-:Y:S01]  /*7560*/  FMUL.FTZ R17, R6, UR5 ;  /* 0x0000000506117c20 */ /* 0x000fe20008410000 */
[----:B------:R-:W-:Y:S01]  /*7570*/  F2FP.F16.F32.PACK_AB R0, R0, R18 ;  /* 0x000000120000723e */ /* 0x000fe200000000ff */
[----:B------:R-:W-:Y:S01]  /*7580*/  FMUL.FTZ R28, R228, R28 ;  /* 0x0000001ce41c7220 */ /* 0x000fe20000410000 */
[----:B------:R-:W-:Y:S01]  /*7590*/  F2FP.F16.F32.PACK_AB R33, R23, R22 ;  /* 0x000000161721723e */ /* 0x000fe200000000ff */
[----:B------:R1:W-:Y:S01]  /*75a0*/  STS [R244+0x8400], R4 ;  /* 0x00840004f4007388 */ /* 0x0003e20000000800 */
[----:B------:R-:W-:Y:S01]  /*75b0*/  FFMA.FTZ R6, -R174, R174, 1 ;  /* 0x3f800000ae067423 */ /* 0x000fe200000101ae */
[----:B------:R-:W-:Y:S01]  /*75c0*/  FMUL.FTZ R7, R5, UR5 ;  /* 0x0000000505077c20 */ /* 0x000fe20008410000 */
[----:B------:R-:W-:Y:S01]  /*75d0*/  FFMA.FTZ R5, -R173, R173, 1 ;  /* 0x3f800000ad057423 */ /* 0x000fe200000101ad */
[----:B------:R1:W-:Y:S01]  /*75e0*/  STS [R245+0x8400], R0 ;  /* 0x00840000f5007388 */ /* 0x0003e20000000800 */
[----:B------:R-:W-:Y:S01]  /*75f0*/  FMUL.FTZ R6, R6, UR5 ;  /* 0x0000000506067c20 */ /* 0x000fe20008410000 */
[----:B------:R-:W-:Y:S01]  /*7600*/  FMUL.FTZ R32, R35, R7 ;  /* 0x0000000723207220 */ /* 0x000fe20000410000 */
[----:B------:R-:W-:Y:S01]  /*7610*/  FMUL.FTZ R5, R5, UR5 ;  /* 0x0000000505057c20 */ /* 0x000fe20008410000 */
[----:B------:R1:W-:Y:S01]  /*7620*/  STS [R245+0x8000], R16 ;  /* 0x00800010f5007388 */ /* 0x0003e20000000800 */
[----:B------:R-:W-:Y:S01]  /*7630*/  FMUL.FTZ R38, R38, R6 ;  /* 0x0000000626267220 */ /* 0x000fe20000410000 */
[----:B------:R-:W-:Y:S01]  /*7640*/  FFMA.FTZ R6, -R165, R165, 1 ;  /* 0x3f800000a5067423 */ /* 0x000fe200000101a5 */
[----:B------:R-:W-:Y:S01]  /*7650*/  FMUL.FTZ R23, R39, R5 ;  /* 0x0000000527177220 */ /* 0x000fe20000410000 */
[----:B------:R-:W-:Y:S01]  /*7660*/  FFMA.FTZ R5, -R164, R164, 1 ;  /* 0x3f800000a4057423 */ /* 0x000fe200000101a4 */
[----:B------:R-:W-:Y:S01]  /*7670*/  FFMA.FTZ R7, -R162, R162, 1 ;  /* 0x3f800000a2077423 */ /* 0x000fe200000101a2 */
[----:B------:R-:W-:Y:S01]  /*7680*/  FMUL.FTZ R6, R6, UR5 ;  /* 0x0000000506067c20 */ /* 0x000fe20008410000 */
[----:B------:R-:W-:Y:S01]  /*7690*/  FADD.FTZ R67, -R110, R67 ;  /* 0x000000436e437221 */ /* 0x000fe20000010100 */
[----:B------:R-:W-:Y:S01]  /*76a0*/  FMUL.FTZ R5, R5, UR5 ;  /* 0x0000000505057c20 */ /* 0x000fe20008410000 */
[----:B------:R-:W-:Y:S01]  /*76b0*/  FMUL.FTZ R7, R7, UR5 ;  /* 0x0000000507077c20 */ /* 0x000fe20008410000 */
[----:B------:R-:W-:Y:S01]  /*76c0*/  FMUL.FTZ R50, R50, R6 ;  /* 0x0000000632327220 */ /* 0x000fe20000410000 */
[----:B------:R-:W-:Y:S01]  /*76d0*/  FFMA.FTZ R6, -R113, R113, 1 ;  /* 0x3f80000071067423 */ /* 0x000fe20000010171 */
[----:B------:R-:W-:Y:S01]  /*76e0*/  FMUL.FTZ R22, R51, R5 ;  /* 0x0000000533167220 */ /* 0x000fe20000410000 */
[----:B------:R-:W-:Y:S01]  /*76f0*/  FFMA.FTZ R5, -R112, R112, 1 ;  /* 0x3f80000070057423 */ /* 0x000fe20000010170 */
[----:B------:R-:W-:Y:S01]  /*7700*/  FADD.FTZ R13, -R109, R13 ;  /* 0x0000000d6d0d7221 */ /* 0x000fe20000010100 */
[----:B------:R-:W-:Y:S01]  /*7710*/  FMUL.FTZ R6, R6, UR5 ;  /* 0x0000000506067c20 */ /* 0x000fe20008410000 */
[----:B------:R-:W-:Y:S01]  /*7720*/  FMUL.FTZ R21, R55, R7 ;  /* 0x0000000737157220 */ /* 0x000fe20000410000 */
[----:B-1----:R-:W-:Y:S01]  /*7730*/  FFMA.FTZ R4, -R211, R211, 1 ;  /* 0x3f800000d3047423 */ /* 0x002fe200000101d3 */
[C---:B------:R-:W-:Y:S01]  /*7740*/  FADD.FTZ R8, -R109.reuse, R8 ;  /* 0x000000086d087221 */ /* 0x040fe20000010100 */
[----:B------:R-:W-:Y:S01]  /*7750*/  FMUL.FTZ R66, R66, R6 ;  /* 0x0000000642427220 */ /* 0x000fe20000410000 */
[----:B------:R-:W-:Y:S01]  /*7760*/  FADD.FTZ R9, -R109, R9 ;  /* 0x000000096d097221 */ /* 0x000fe20000010100 */
[----:B------:R-:W-:Y:S01]  /*7770*/  FFMA.FTZ R7, -R216, R216, 1 ;  /* 0x3f800000d8077423 */ /* 0x000fe200000101d8 */
[----:B------:R-:W-:Y:S01]  /*7780*/  FFMA.FTZ R6, -R214, R214, 1 ;  /* 0x3f800000d6067423 */ /* 0x000fe200000101d6 */
[----:B------:R-:W-:Y:S01]  /*7790*/  FMUL.FTZ R67, R114, R67 ;  /* 0x0000004372437220 */ /* 0x000fe20000410000 */
[----:B------:R-:W-:Y:S01]  /*77a0*/  FMUL.FTZ R5, R5, UR5 ;  /* 0x0000000505057c20 */ /* 0x000fe20008410000 */
[----:B------:R-:W-:Y:S01]  /*77b0*/  FMUL.FTZ R13, R247, R13 ;  /* 0x0000000df70d7220 */ /* 0x000fe20000410000 */
[----:B------:R-:W-:Y:S01]  /*77c0*/  FMUL.FTZ R4, R4, UR5 ;  /* 0x0000000504047c20 */ /* 0x000fe20008410000 */
[----:B------:R-:W-:Y:S01]  /*77d0*/  FMUL.FTZ R34, R34, R17 ;  /* 0x0000001122227220 */ /* 0x000fe20000410000 */
[----:B------:R-:W-:Y:S01]  /*77e0*/  FMUL.FTZ R8, R252, R8 ;  /* 0x00000008fc087220 */ /* 0x000fe20000410000 */
[----:B------:R-:W-:Y:S01]  /*77f0*/  FMUL.FTZ R9, R251, R9 ;  /* 0x00000009fb097220 */ /* 0x000fe20000410000 */
[----:B------:R-:W-:Y:S01]  /*7800*/  FMUL.FTZ R7, R7, UR5 ;  /* 0x0000000507077c20 */ /* 0x000fe20008410000 */
[----:B------:R-:W-:Y:S01]  /*7810*/  FMUL.FTZ R6, R6, UR5 ;  /* 0x0000000506067c20 */ /* 0x000fe20008410000 */
[----:B------:R-:W-:Y:S01]  /*7820*/  FMUL.FTZ R20, R67, R5 ;  /* 0x0000000543147220 */ /* 0x000fe20000410000 */
[----:B------:R-:W-:Y:S01]  /*7830*/  FMUL.FTZ R13, R13, R4 ;  /* 0x000000040d0d7220 */ /* 0x000fe20000410000 */
[----:B------:R-:W-:Y:S01]  /*7840*/  FFMA.FTZ R17, -R163, R163, 1 ;  /* 0x3f800000a3117423 */ /* 0x000fe200000101a3 */
[----:B------:R-:W-:Y:S01]  /*7850*/  FADD.FTZ R54, -R110, R54 ;  /* 0x000000366e367221 */ /* 0x000fe20000010100 */
[----:B------:R-:W-:Y:S01]  /*7860*/  FFMA.FTZ R4, -R199, R199, 1 ;  /* 0x3f800000c7047423 */ /* 0x000fe200000101c7 */
[----:B------:R-:W-:Y:S01]  /*7870*/  FADD.FTZ R12, -R109, R12 ;  /* 0x0000000c6d0c7221 */ /* 0x000fe20000010100 */
[----:B------:R-:W-:Y:S01]  /*7880*/  FFMA.FTZ R5, -R212, R212, 1 ;  /* 0x3f800000d4057423 */ /* 0x000fe200000101d4 */
[----:B------:R-:W-:Y:S01]  /*7890*/  FMUL.FTZ R8, R8, R7 ;  /* 0x0000000708087220 */ /* 0x000fe20000410000 */
[----:B------:R-:W-:Y:S01]  /*78a0*/  FMUL.FTZ R9, R9, R6 ;  /* 0x0000000609097220 */ /* 0x000fe20000410000 */
[----:B------:R-:W-:Y:S01]  /*78b0*/  FMUL.FTZ R17, R17, UR5 ;  /* 0x0000000511117c20 */ /* 0x000fe20008410000 */
[----:B------:R-:W-:Y:S01]  /*78c0*/  FMUL.FTZ R54, R169, R54 ;  /* 0x00000036a9367220 */ /* 0x000fe20000410000 */
[----:B------:R-:W-:Y:S01]  /*78d0*/  FMUL.FTZ R4, R4, UR5 ;  /* 0x0000000504047c20 */ /* 0x000fe20008410000 */
[----:B------:R-:W-:Y:S01]  /*78e0*/  FMUL.FTZ R12, R248, R12 ;  /* 0x0000000cf80c7220 */ /* 0x000fe20000410000 */
[----:B------:R-:W-:Y:S01]  /*78f0*/  FMUL.FTZ R5, R5, UR5 ;  /* 0x0000000505057c20 */ /* 0x000fe20008410000 */
[----:B------:R-:W-:Y:S01]  /*7900*/  FFMA.FTZ R7, -R204, R204, 1 ;  /* 0x3f800000cc077423 */ /* 0x000fe200000101cc */
[----:B------:R-:W-:Y:S01]  /*7910*/  F2FP.F16.F32.PACK_AB R0, R9, R8 ;  /* 0x000000080900723e */ /* 0x000fe200000000ff */
[----:B------:R-:W-:Y:S01]  /*7920*/  FMUL.FTZ R54, R54, R17 ;  /* 0x0000001136367220 */ /* 0x000fe20000410000 */
[----:B------:R-:W-:Y:S01]  /*7930*/  FMUL.FTZ R17, R29, R4 ;  /* 0x000000041d117220 */ /* 0x000fe20000410000 */
[----:B------:R-:W-:Y:S01]  /*7940*/  FMUL.FTZ R12, R12, R5 ;  /* 0x000000050c0c7220 */ /* 0x000fe20000410000 */
[----:B------:R-:W-:Y:S01]  /*7950*/  FMUL.FTZ R7, R7, UR5 ;  /* 0x0000000507077c20 */ /* 0x000fe20008410000 */
[----:B------:R1:W-:Y:S01]  /*7960*/  STS [R244+0xa000], R0 ;  /* 0x00a00000f4007388 */ /* 0x0003e20000000800 */
[----:B------:R-:W-:Y:S01]  /*7970*/  FFMA.FTZ R5, -R200, R200, 1 ;  /* 0x3f800000c8057423 */ /* 0x000fe200000101c8 */
[----:B------:R-:W-:Y:S01]  /*7980*/  FADD.FTZ R45, -R109, R45 ;  /* 0x0000002d6d2d7221 */ /* 0x000fe20000010100 */
[----:B------:R-:W-:Y:S01]  /*7990*/  FFMA.FTZ R4, -R179, R179, 1 ;  /* 0x3f800000b3047423 */ /* 0x000fe200000101b3 */
[----:B------:R-:W-:Y:S01]  /*79a0*/  FMUL.FTZ R24, R24, R7 ;  /* 0x0000000718187220 */ /* 0x000fe20000410000 */
[----:B------:R-:W-:Y:S01]  /*79b0*/  FMUL.FTZ R5, R5, UR5 ;  /* 0x0000000505057c20 */ /* 0x000fe20008410000 */
[----:B------:R-:W-:Y:S01]  /*79c0*/  FMUL.FTZ R45, R205, R45 ;  /* 0x0000002dcd2d7220 */ /* 0x000fe20000410000 */
[----:B------:R-:W-:Y:S01]  /*79d0*/  FMUL.FTZ R4, R4, UR5 ;  /* 0x0000000504047c20 */ /* 0x000fe20008410000 */
[----:B------:R-:W-:Y:S01]  /*79e0*/  FADD.FTZ R40, -R109, R40 ;  /* 0x000000286d287221 */ /* 0x000fe20000010100 */
[----:B------:R-:W-:Y:S01]  /*79f0*/  FFMA.FTZ R7, -R189, R189, 1 ;  /* 0x3f800000bd077423 */ /* 0x000fe200000101bd */
[----:B------:R-:W-:Y:S01]  /*7a00*/  FFMA.FTZ R6, -R203, R203, 1 ;  /* 0x3f800000cb067423 */ /* 0x000fe200000101cb */
[----:B------:R-:W-:Y:S01]  /*7a10*/  F2FP.F16.F32.PACK_AB R19, R13, R12 ;  /* 0x0000000c0d13723e */ /* 0x000fe200000000ff */
[----:B------:R-:W-:Y:S01]  /*7a20*/  FMUL.FTZ R28, R28, R5 ;  /* 0x000000051c1c7220 */ /* 0x000fe20000410000 */
[----:B------:R-:W-:Y:S01]  /*7a30*/  FMUL.FTZ R13, R45, R4 ;  /* 0x000000042d0d7220 */ /* 0x000fe20000410000 */
[----:B------:R-:W-:Y:S01]  /*7a40*/  FMUL.FTZ R40, R217, R40 ;  /* 0x00000028d9287220 */ /* 0x000fe20000410000 */
[----:B------:R-:W-:Y:S01]  /*7a50*/  FMUL.FTZ R7, R7, UR5 ;  /* 0x0000000507077c20 */ /* 0x000fe20008410000 */
[----:B------:R-:W-:Y:S01]  /*7a60*/  FMUL.FTZ R6, R6, UR5 ;  /* 0x0000000506067c20 */ /* 0x000fe20008410000 */
[----:B------:R-:W-:Y:S01]  /*7a70*/  FADD.FTZ R44, -R109, R44 ;  /* 0x0000002c6d2c7221 */ /* 0x000fe20000010100 */
[----:B------:R-:W-:Y:S01]  /*7a80*/  FFMA.FTZ R5, -R180, R180, 1 ;  /* 0x3f800000b4057423 */ /* 0x000fe200000101b4 */
[----:B------:R-:W-:Y:S01]  /*7a90*/  FFMA.FTZ R4, -R175, R175, 1 ;  /* 0x3f800000af047423 */ /* 0x000fe200000101af */
[----:B------:R-:W-:Y:S01]  /*7aa0*/  FMUL.FTZ R40, R40, R7 ;  /* 0x0000000728287220 */ /* 0x000fe20000410000 */
[----:B------:R-:W-:Y:S01]  /*7ab0*/  FMUL.FTZ R18, R25, R6 ;  /* 0x0000000619127220 */ /* 0x000fe20000410000 */
[----:B------:R-:W-:Y:S01]  /*7ac0*/  FMUL.FTZ R44, R206, R44 ;  /* 0x0000002cce2c7220 */ /* 0x000fe20000410000 */
[----:B------:R-:W-:Y:S01]  /*7ad0*/  FMUL.FTZ R5, R5, UR5 ;  /* 0x0000000505057c20 */ /* 0x000fe20008410000 */
[----:B------:R-:W-:Y:S01]  /*7ae0*/  FMUL.FTZ R7, R4, UR5 ;  /* 0x0000000504077c20 */ /* 0x000fe20008410000 */
[C---:B------:R-:W-:Y:S01]  /*7af0*/  FADD.FTZ R41, -R109.reuse, R41 ;  /* 0x000000296d297221 */ /* 0x040fe20000010100 */
        /* <DEDUP_REMOVED lines=8> */
[----:B------:R-:W-:Y:S01]  /*7b80*/  FADD.FTZ R60, -R109, R60 ;  /* 0x0000003c6d3c7221 */ /* 0x000fe20000010100 */
[----:B------:R-:W-:Y:S01]  /*7b90*/  FFMA.FTZ R5, -R168, R168, 1 ;  /* 0x3f800000a8057423 */ /* 0x000fe200000101a8 */
[----:B------:R-:W-:Y:S01]  /*7ba0*/  FMUL.FTZ R16, R41, R6 ;  /* 0x0000000629107220 */ /* 0x000fe20000410000 */
[----:B------:R-:W-:Y:S01]  /*7bb0*/  FMUL.FTZ R61, R61, R4 ;  /* 0x000000043d3d7220 */ /* 0x000fe20000410000 */
[----:B------:R-:W-:Y:S01]  /*7bc0*/  FMUL.FTZ R60, R194, R60 ;  /* 0x0000003cc23c7220 */ /* 0x000fe20000410000 */
[----:B------:R-:W-:Y:S01]  /*7bd0*/  FMUL.FTZ R5, R5, UR5 ;  /* 0x0000000505057c20 */ /* 0x000fe20008410000 */
[----:B------:R-:W-:Y:S01]  /*7be0*/  FADD.FTZ R4, -R108, R11 ;  /* 0x0000000b6c047221 */ /* 0x000fe20000010100 */
[C---:B------:R-:W-:Y:S01]  /*7bf0*/  FADD.FTZ R56, -R109.reuse, R56 ;  /* 0x000000386d387221 */ /* 0x040fe20000010100 */
[----:B------:R-:W-:Y:S01]  /*7c00*/  FADD.FTZ R57, -R109, R57 ;  /* 0x000000396d397221 */ /* 0x000fe20000010100 */
[----:B------:R-:W-:Y:S01]  /*7c10*/  FFMA.FTZ R6, -R176, R176, 1 ;  /* 0x3f800000b0067423 */ /* 0x000fe200000101b0 */
[----:B------:R-:W-:Y:S01]  /*7c20*/  FMUL.FTZ R60, R60, R5 ;  /* 0x000000053c3c7220 */ /* 0x000fe20000410000 */
[----:B------:R-:W-:Y:S01]  /*7c30*/  FMUL.FTZ R56, R198, R56 ;  /* 0x00000038c6387220 */ /* 0x000fe20000410000 */
[----:B------:R-:W-:Y:S01]  /*7c40*/  FMUL.FTZ R57, R197, R57 ;  /* 0x00000039c5397220 */ /* 0x000fe20000410000 */
[----:B------:R-:W-:Y:S01]  /*7c50*/  FMUL.FTZ R6, R6, UR5 ;  /* 0x0000000506067c20 */ /* 0x000fe20008410000 */
[----:B-1----:R-:W-:Y:S01]  /*7c60*/  FFMA.FTZ R0, -R231, R231, 1 ;  /* 0x3f800000e7007423 */ /* 0x002fe200000101e7 */
[----:B------:R-:W-:Y:S01]  /*7c70*/  FADD.FTZ R10, -R108, R10 ;  /* 0x0000000a6c0a7221 */ /* 0x000fe20000010100 */
[----:B------:R-:W-:Y:S01]  /*7c80*/  FMUL.FTZ R56, R56, R7 ;  /* 0x0000000738387220 */ /* 0x000fe20000410000 */
[----:B------:R-:W-:Y:S01]  /*7c90*/  FMUL.FTZ R12, R57, R6 ;  /* 0x00000006390c7220 */ /* 0x000fe20000410000 */
[----:B------:R-:W-:Y:S01]  /*7ca0*/  FMUL.FTZ R6, R0, UR5 ;  /* 0x0000000500067c20 */ /* 0x000fe20008410000 */
[----:B------:R-:W-:Y:S01]  /*7cb0*/  FFMA.FTZ R0, -R229, R229, 1 ;  /* 0x3f800000e5007423 */ /* 0x000fe200000101e5 */
[C---:B------:R-:W-:Y:S01]  /*7cc0*/  FADD.FTZ R42, -R108.reuse, R42 ;  /* 0x0000002a6c2a7221 */ /* 0x040fe20000010100 */
[C---:B------:R-:W-:Y:S01]  /*7cd0*/  FADD.FTZ R30, -R108.reuse, R30 ;  /* 0x0000001e6c1e7221 */ /* 0x040fe20000010100 */
[----:B------:R-:W-:Y:S01]  /*7ce0*/  FADD.FTZ R31, -R108, R31 ;  /* 0x0000001f6c1f7221 */ /* 0x000fe20000010100 */
[----:B------:R-:W-:Y:S01]  /*7cf0*/  FMUL.FTZ R0, R0, UR5 ;  /* 0x0000000500007c20 */ /* 0x000fe20008410000 */
[----:B------:R-:W-:Y:S01]  /*7d00*/  FMUL.FTZ R42, R238, R42 ;  /* 0x0000002aee2a7220 */ /* 0x000fe20000410000 */
[----:B------:R-:W-:Y:S01]  /*7d10*/  FMUL.FTZ R30, R250, R30 ;  /* 0x0000001efa1e7220 */ /* 0x000fe20000410000 */
[----:B------:R-:W-:Y:S01]  /*7d20*/  FMUL.FTZ R31, R249, R31 ;  /* 0x0000001ff91f7220 */ /* 0x000fe20000410000 */
[----:B------:R-:W-:Y:S01]  /*7d30*/  FADD.FTZ R58, -R108, R58 ;  /* 0x0000003a6c3a7221 */ /* 0x000fe20000010100 */
[----:B------:R-:W-:Y:S01]  /*7d40*/  F2FP.F16.F32.PACK_AB R32, R32, R34 ;  /* 0x000000222020723e */ /* 0x000fe200000000ff */
[----:B------:R-:W-:Y:S01]  /*7d50*/  FADD.FTZ R43, -R108, R43 ;  /* 0x0000002b6c2b7221 */ /* 0x000fe20000010100 */
[----:B------:R-:W3:Y:S01]  /*7d60*/  LDL R34, [R1+0x64] ;  /* 0x0000640001227983 */ /* 0x000ee20000100800 */
[----:B------:R-:W-:Y:S01]  /*7d70*/  FMUL.FTZ R58, R226, R58 ;  /* 0x0000003ae23a7220 */ /* 0x000fe20000410000 */
[----:B------:R-:W-:Y:S01]  /*7d80*/  F2FP.F16.F32.PACK_AB R18, R18, R24 ;  /* 0x000000181212723e */ /* 0x000fe200000000ff */
[C---:B------:R-:W-:Y:S01]  /*7d90*/  FADD.FTZ R47, -R108.reuse, R47 ;  /* 0x0000002f6c2f7221 */ /* 0x040fe20000010100 */
[----:B------:R-:W3:Y:S01]  /*7da0*/  LDL.LU R29, [R1+0x28] ;  /* 0x00002800011d7983 */ /* 0x000ee20000300800 */
[----:B------:R-:W-:Y:S01]  /*7db0*/  FMUL.FTZ R43, R237, R43 ;  /* 0x0000002bed2b7220 */ /* 0x000fe20000410000 */
[----:B------:R-:W-:Y:S01]  /*7dc0*/  FADD.FTZ R46, -R108, R46 ;  /* 0x0000002e6c2e7221 */ /* 0x000fe20000010100 */
[----:B------:R-:W-:Y:S01]  /*7dd0*/  F2FP.F16.F32.PACK_AB R17, R17, R28 ;  /* 0x0000001c1111723e */ /* 0x000fe200000000ff */
[----:B------:R-:W-:Y:S01]  /*7de0*/  FMUL.FTZ R47, R233, R47 ;  /* 0x0000002fe92f7220 */ /* 0x000fe20000410000 */
[----:B------:R-:W3:Y:S01]  /*7df0*/  LDL.LU R28, [R1+0x2c] ;  /* 0x00002c00011c7983 */ /* 0x000ee20000300800 */
[----:B------:R-:W-:Y:S01]  /*7e00*/  FMUL.FTZ R46, R234, R46 ;  /* 0x0000002eea2e7220 */ /* 0x000fe20000410000 */
[C---:B------:R-:W-:Y:S01]  /*7e10*/  FADD.FTZ R59, -R108.reuse, R59 ;  /* 0x0000003b6c3b7221 */ /* 0x040fe20000010100 */
[----:B------:R-:W-:Y:S01]  /*7e20*/  F2FP.F16.F32.PACK_AB R23, R23, R38 ;  /* 0x000000261717723e */ /* 0x000fe200000000ff */
[----:B------:R-:W-:Y:S01]  /*7e30*/  FADD.FTZ R62, -R108, R62 ;  /* 0x0000003e6c3e7221 */ /* 0x000fe20000010100 */
[----:B------:R-:W-:Y:S01]  /*7e40*/  F2FP.F16.F32.PACK_AB R22, R22, R50 ;  /* 0x000000321616723e */ /* 0x000fe200000000ff */
[----:B------:R-:W-:Y:S01]  /*7e50*/  FMUL.FTZ R59, R225, R59 ;  /* 0x0000003be13b7220 */ /* 0x000fe20000410000 */
[----:B------:R-:W-:Y:S01]  /*7e60*/  F2FP.F16.F32.PACK_AB R16, R16, R40 ;  /* 0x000000281010723e */ /* 0x000fe200000000ff */
[----:B------:R-:W-:Y:S01]  /*7e70*/  FMUL.FTZ R62, R221, R62 ;  /* 0x0000003edd3e7220 */ /* 0x000fe20000410000 */
[----:B------:R-:W-:Y:S01]  /*7e80*/  F2FP.F16.F32.PACK_AB R13, R13, R44 ;  /* 0x0000002c0d0d723e */ /* 0x000fe200000000ff */
[----:B------:R-:W-:Y:S01]  /*7e90*/  FADD.FTZ R63, -R108, R63 ;  /* 0x0000003f6c3f7221 */ /* 0x000fe20000010100 */
[----:B------:R-:W-:Y:S02]  /*7ea0*/  F2FP.F16.F32.PACK_AB R21, R21, R54 ;  /* 0x000000361515723e */ /* 0x000fe400000000ff */
[----:B------:R-:W-:Y:S01]  /*7eb0*/  F2FP.F16.F32.PACK_AB R20, R20, R66 ;  /* 0x000000421414723e */ /* 0x000fe200000000ff */
[----:B------:R-:W-:Y:S01]  /*7ec0*/  FMUL.FTZ R63, R213, R63 ;  /* 0x0000003fd53f7220 */ /* 0x000fe20000410000 */
[----:B------:R-:W-:Y:S02]  /*7ed0*/  F2FP.F16.F32.PACK_AB R12, R12, R56 ;  /* 0x000000380c0c723e */ /* 0x000fe400000000ff */
[----:B------:R-:W-:Y:S01]  /*7ee0*/  F2FP.F16.F32.PACK_AB R11, R61, R60 ;  /* 0x0000003c3d0b723e */ /* 0x000fe200000000ff */
[----:B--2---:R-:W-:Y:S01]  /*7ef0*/  FMUL.FTZ R10, R105, R10 ;  /* 0x0000000a690a7220 */ /* 0x004fe20000410000 */
[----:B----4-:R-:W-:Y:S01]  /*7f00*/  FMUL.FTZ R5, R104, R4 ;  /* 0x0000000468057220 */ /* 0x010fe20000410000 */
[----:B------:R-:W-:Y:S01]  /*7f10*/  FFMA.FTZ R4, -R232, R232, 1 ;  /* 0x3f800000e8047423 */ /* 0x000fe200000101e8 */
[----:B------:R-:W-:Y:S03]  /*7f20*/  FMUL.FTZ R14, R103, R14 ;  /* 0x0000000e670e7220 */ /* 0x000fe60000410000 */
[----:B------:R-:W-:Y:S01]  /*7f30*/  FMUL.FTZ R7, R4, UR5 ;  /* 0x0000000504077c20 */ /* 0x000fe20008410000 */
[----:B------:R-:W-:Y:S01]  /*7f40*/  FFMA.FTZ R4, -R230, R230, 1 ;  /* 0x3f800000e6047423 */ /* 0x000fe200000101e6 */
[----:B------:R-:W-:Y:S01]  /*7f50*/  FMUL.FTZ R6, R5, R6 ;  /* 0x0000000605067220 */ /* 0x000fe20000410000 */
[----:B---3--:R-:W-:Y:S01]  /*7f60*/  FMUL.FTZ R15, R102, R15 ;  /* 0x0000000f660f7220 */ /* 0x008fe20000410000 */
[----:B------:R-:W-:Y:S01]  /*7f70*/  FMUL.FTZ R10, R10, R7 ;  /* 0x000000070a0a7220 */ /* 0x000fe20000410000 */
[----:B------:R-:W-:Y:S02]  /*7f80*/  FMUL.FTZ R4, R4, UR5 ;  /* 0x0000000504047c20 */ /* 0x000fe40008410000 */
[----:B------:R-:W-:Y:S01]  /*7f90*/  FMUL.FTZ R9, R15, R0 ;  /* 0x000000000f097220 */ /* 0x000fe20000410000 */
[----:B------:R-:W-:Y:S01]  /*7fa0*/  FFMA.FTZ R0, -R223, R223, 1 ;  /* 0x3f800000df007423 */ /* 0x000fe200000101df */
[----:B------:R-:W-:Y:S01]  /*7fb0*/  FMUL.FTZ R14, R14, R4 ;  /* 0x000000040e0e7220 */ /* 0x000fe20000410000 */
[----:B------:R-:W-:Y:S01]  /*7fc0*/  F2FP.F16.F32.PACK_AB R10, R6, R10 ;  /* 0x0000000a060a723e */ /* 0x000fe200000000ff */
[----:B------:R-:W-:Y:S01]  /*7fd0*/  FFMA.FTZ R4, -R224, R224, 1 ;  /* 0x3f800000e0047423 */ /* 0x000fe200000101e0 */
[----:B------:R-:W-:Y:S01]  /*7fe0*/  FFMA.FTZ R6, -R208, R208, 1 ;  /* 0x3f800000d0067423 */ /* 0x000fe200000101d0 */
[----:B------:R-:W-:Y:S01]  /*7ff0*/  FMUL.FTZ R27, R52, R27 ;  /* 0x0000001b341b7220 */ /* 0x000fe20000410000 */
[----:B------:R-:W-:Y:S01]  /*8000*/  F2FP.F16.F32.PACK_AB R9, R9, R14 ;  /* 0x0000000e0909723e */ /* 0x000fe200000000ff */
[----:B------:R-:W-:Y:S01]  /*8010*/  STS [R244+0xa400], R10 ;  /* 0x00a4000af4007388 */ /* 0x000fe20000000800 */
[----:B------:R-:W-:Y:S01]  /*8020*/  FMUL.FTZ R5, R4, UR5 ;  /* 0x0000000504057c20 */ /* 0x000fe20008410000 */
[----:B------:R-:W-:Y:S01]  /*8030*/  FMUL.FTZ R8, R0, UR5 ;  /* 0x0000000500087c20 */ /* 0x000fe20008410000 */
[----:B------:R-:W-:Y:S01]  /*8040*/  FMUL.FTZ R6, R6, UR5 ;  /* 0x0000000506067c20 */ /* 0x000fe20008410000 */
[----:B------:R-:W-:Y:S01]  /*8050*/  STS [R245+0xa000], R19 ;  /* 0x00a00013f5007388 */ /* 0x000fe20000000800 */
[----:B------:R-:W-:Y:S01]  /*8060*/  FMUL.FTZ R26, R53, R26 ;  /* 0x0000001a351a7220 */ /* 0x000fe20000410000 */
[----:B------:R-:W-:Y:S01]  /*8070*/  FFMA.FTZ R4, -R222, R222, 1 ;  /* 0x3f800000de047423 */ /* 0x000fe200000101de */
[----:B------:R-:W-:Y:S01]  /*8080*/  FFMA.FTZ R0, -R220, R220, 1 ;  /* 0x3f800000dc007423 */ /* 0x000fe200000101dc */
[----:B------:R-:W-:Y:S01]  /*8090*/  STS [R245+0xa400], R9 ;  /* 0x00a40009f5007388 */ /* 0x000fe20000000800 */
[----:B------:R-:W-:Y:S01]  /*80a0*/  FMUL.FTZ R42, R42, R6 ;  /* 0x000000062a2a7220 */ /* 0x000fe20000410000 */
[----:B------:R-:W-:Y:S01]  /*80b0*/  FMUL.FTZ R26, R26, R5 ;  /* 0x000000051a1a7220 */ /* 0x000fe20000410000 */
[----:B------:R-:W-:Y:S01]  /*80c0*/  FMUL.FTZ R8, R27, R8 ;  /* 0x000000081b087220 */ /* 0x000fe20000410000 */
[----:B------:R-:W-:Y:S01]  /*80d0*/  STS [R246+0x8000], R101 ;  /* 0x00800065f6007388 */ /* 0x000fe20000000800 */
[----:B------:R-:W-:Y:S01]  /*80e0*/  FMUL.FTZ R4, R4, UR5 ;  /* 0x0000000504047c20 */ /* 0x000fe20008410000 */
[----:B------:R-:W-:Y:S01]  /*80f0*/  FMUL.FTZ R0, R0, UR5 ;  /* 0x0000000500007c20 */ /* 0x000fe20008410000 */
[----:B------:R-:W-:Y:S01]  /*8100*/  FFMA.FTZ R6, -R193, R193, 1 ;  /* 0x3f800000c1067423 */ /* 0x000fe200000101c1 */
[----:B------:R-:W-:Y:S01]  /*8110*/  STS [R246+0x8400], R33 ;  /* 0x00840021f6007388 */ /* 0x000fe20000000800 */
[----:B------:R-:W-:Y:S01]  /*8120*/  FFMA.FTZ R5, -R207, R207, 1 ;  /* 0x3f800000cf057423 */ /* 0x000fe200000101cf */
[----:B------:R-:W-:Y:S01]  /*8130*/  FMUL.FTZ R30, R30, R4 ;  /* 0x000000041e1e7220 */ /* 0x000fe20000410000 */
[----:B------:R-:W-:Y:S01]  /*8140*/  FMUL.FTZ R31, R31, R0 ;  /* 0x000000001f1f7220 */ /* 0x000fe20000410000 */
[----:B------:R-:W-:Y:S01]  /*8150*/  STS [R243+0x8000], R100 ;  /* 0x00800064f3007388 */ /* 0x000fe20000000800 */
[----:B------:R-:W-:Y:S01]  /*8160*/  FMUL.FTZ R6, R6, UR5 ;  /* 0x0000000506067c20 */ /* 0x000fe20008410000 */
[----:B------:R-:W-:Y:S01]  /*8170*/  F2FP.F16.F32.PACK_AB R8, R8, R26 ;  /* 0x0000001a0808723e */ /* 0x000fe200000000ff */
[----:B------:R-:W-:Y:S01]  /*8180*/  FMUL.FTZ R5, R5, UR5 ;  /* 0x0000000505057c20 */ /* 0x000fe20008410000 */
[----:B------:R-:W-:Y:S01]  /*8190*/  STS [R243+0x8400], R32 ;  /* 0x00840020f3007388 */ /* 0x000fe20000000800 */
[----:B------:R-:W-:Y:S01]  /*81a0*/  FFMA.FTZ R0, -R201, R201, 1 ;  /* 0x3f800000c9007423 */ /* 0x000fe200000101c9 */
[----:B------:R-:W-:Y:S01]  /*81b0*/  FFMA.FTZ R4, -R202, R202, 1 ;  /* 0x3f800000ca047423 */ /* 0x000fe200000101ca */
[----:B------:R-:W-:Y:S01]  /*81c0*/  FMUL.FTZ R58, R58, R6 ;  /* 0x000000063a3a7220 */ /* 0x000fe20000410000 */
[----:B------:R-:W-:Y:S01]  /*81d0*/  F2FP.F16.F32.PACK_AB R6, R31, R30 ;  /* 0x0000001e1f06723e */ /* 0x000fe200000000ff */
[----:B------:R-:W-:Y:S01]  /*81e0*/  STS [R246+0xa000], R18 ;  /* 0x00a00012f6007388 */ /* 0x000fe20000000800 */
[----:B------:R-:W-:Y:S01]  /*81f0*/  FMUL.FTZ R0, R0, UR5 ;  /* 0x0000000500007c20 */ /* 0x000fe20008410000 */
[----:B------:R-:W-:Y:S01]  /*8200*/  FMUL.FTZ R43, R43, R5 ;  /* 0x000000052b2b7220 */ /* 0x000fe20000410000 */
[----:B------:R-:W-:Y:S01]  /*8210*/  FMUL.FTZ R4, R4, UR5 ;  /* 0x0000000504047c20 */ /* 0x000fe20008410000 */
[----:B------:R-:W-:Y:S01]  /*8220*/  STS [R246+0xa400], R8 ;  /* 0x00a40008f6007388 */ /* 0x000fe20000000800 */
[----:B------:R-:W-:Y:S01]  /*8230*/  FFMA.FTZ R5, -R192, R192, 1 ;  /* 0x3f800000c0057423 */ /* 0x000fe200000101c0 */
[----:B------:R-:W-:Y:S01]  /*8240*/  FMUL.FTZ R47, R47, R0 ;  /* 0x000000002f2f7220 */ /* 0x000fe20000410000 */
[----:B------:R-:W-:Y:S01]  /*8250*/  FMUL.FTZ R46, R46, R4 ;  /* 0x000000042e2e7220 */ /* 0x000fe20000410000 */
[----:B------:R-:W-:Y:S01]  /*8260*/  STS [R243+0xa000], R17 ;  /* 0x00a00011f3007388 */ /* 0x000fe20000000800 */
[----:B------:R-:W-:Y:S01]  /*8270*/  FFMA.FTZ R0, -R183, R183, 1 ;  /* 0x3f800000b7007423 */ /* 0x000fe200000101b7 */
[----:B------:R-:W-:Y:S01]  /*8280*/  FMUL.FTZ R5, R5, UR5 ;  /* 0x0000000505057c20 */ /* 0x000fe20008410000 */
[----:B------:R-:W-:Y:S01]  /*8290*/  FFMA.FTZ R4, -R184, R184, 1 ;  /* 0x3f800000b8047423 */ /* 0x000fe200000101b8 */
[----:B------:R-:W-:Y:S01]  /*82a0*/  STS [R243+0xa400], R6 ;  /* 0x00a40006f3007388 */ /* 0x000fe20000000800 */
[----:B------:R-:W-:Y:S01]  /*82b0*/  FMUL.FTZ R7, R0, UR5 ;  /* 0x0000000500077c20 */ /* 0x000fe20008410000 */
[----:B------:R-:W-:Y:S01]  /*82c0*/  FMUL.FTZ R0, R59, R5 ;  /* 0x000000053b007220 */ /* 0x000fe20000410000 */
[----:B------:R-:W-:Y:S01]  /*82d0*/  FMUL.FTZ R4, R4, UR5 ;  /* 0x0000000504047c20 */ /* 0x000fe20008410000 */
[----:B------:R-:W-:Y:S01]  /*82e0*/  STS [R239+0x8000], R49 ;  /* 0x00800031ef007388 */ /* 0x000fe20000000800 */
[----:B------:R-:W-:Y:S01]  /*82f0*/  F2FP.F16.F32.PACK_AB R5, R43, R42 ;  /* 0x0000002a2b05723e */ /* 0x000fe200000000ff */
[----:B------:R-:W-:Y:S01]  /*8300*/  FMUL.FTZ R7, R63, R7 ;  /* 0x000000073f077220 */ /* 0x000fe20000410000 */
[----:B------:R-:W-:Y:S01]  /*8310*/  FMUL.FTZ R62, R62, R4 ;  /* 0x000000043e3e7220 */ /* 0x000fe20000410000 */
[----:B------:R-:W-:Y:S01]  /*8320*/  STS [R239+0x8400], R23 ;  /* 0x00840017ef007388 */ /* 0x000fe20000000800 */
[----:B------:R-:W-:Y:S02]  /*8330*/  F2FP.F16.F32.PACK_AB R4, R47, R46 ;  /* 0x0000002e2f04723e */ /* 0x000fe400000000ff */
[----:B------:R-:W-:Y:S01]  /*8340*/  F2FP.F16.F32.PACK_AB R0, R0, R58 ;  /* 0x0000003a0000723e */ /* 0x000fe200000000ff */
[----:B------:R-:W-:Y:S01]  /*8350*/  STS [R240+0x8000], R48 ;  /* 0x00800030f0007388 */ /* 0x000fe20000000800 */
[----:B------:R-:W-:Y:S03]  /*8360*/  F2FP.F16.F32.PACK_AB R7, R7, R62 ;  /* 0x0000003e0707723e */ /* 0x000fe600000000ff */
        /* <DEDUP_REMOVED lines=21> */
[----:B------:R-:W-:Y:S02]  /*84c0*/  LEA R59, R34, UR4, 0x1 ;  /* 0x00000004223b7c11 */ /* 0x000fe4000f8e08ff */
[----:B------:R-:W-:Y:S02]  /*84d0*/  MOV R53, R29 ;  /* 0x0000001d00357202 */ /* 0x000fe40000000f00 */
[----:B------:R-:W-:Y:S01]  /*84e0*/  MOV R52, R28 ;  /* 0x0000001c00347202 */ /* 0x000fe20000000f00 */
        /* <DEDUP_REMOVED lines=54> */
[----:B------:R-:W2:Y:S01]  /*8850*/  LDL.LU.64 R28, [R1+0x8] ;  /* 0x00000800011c7983 */ /* 0x000ea20000300a00 */
[----:B------:R-:W1:Y:S01]  /*8860*/  LDC R7, c[0x0][0x420] ;  /* 0x00010800ff077b82 */ /* 0x000e620000000800 */
[----:B------:R-:W-:Y:S11]  /*8870*/  ISETP.GE.AND P2, PT, R64, UR37, PT ;  /* 0x0000002540007c0c */ /* 0x000ff6000bf46270 */
[----:B------:R-:W-:Y:S02]  /*8880*/  @!UPT UIADD3 URZ, URZ, URZ, URZ ;  /* 0x0000003f3f3ff290 */ /* 0x000fe4000fffe03f */
[----:B------:R3:W-:Y:S01]  /*8890*/  @P2 STS [R59+0x4000], RZ ;  /* 0x004000ff3b002388 */ /* 0x0007e20000000800 */
[----:B------:R-:W4:Y:S03]  /*88a0*/  @!P2 LDC R6, c[0x0][0x424] ;  /* 0x00010900ff06ab82 */ /* 0x000f260000000800 */
[----:B------:R3:W-:Y:S04]  /*88b0*/  @P2 STS [R59+0x4004], RZ ;  /* 0x004004ff3b002388 */ /* 0x0007e80000000800 */
[----:B------:R3:W-:Y:S01]  /*88c0*/  @P2 STS.64 [R59+0x4008], RZ ;  /* 0x004008ff3b002388 */ /* 0x0007e20000000a00 */
[C---:B-1----:R-:W-:Y:S05]  /*88d0*/  IMAD.U32 R4, R7.reuse, -0x80, RZ ;  /* 0xffffff8007047824 */ /* 0x042fea00078e00ff */
[C---:B--2---:R-:W-:Y:S04]  /*88e0*/  LEA R5, P0, R4.reuse, R28, 0x1 ;  /* 0x0000001c04057211 */ /* 0x044fe800078008ff */
        /* <DEDUP_REMOVED lines=8> */
[----:B----4-:R-:W-:Y:S03]  /*8970*/  @!P2 LEA.HI.X R5, R7, R9, R6, 0x7, P0 ;  /* 0x000000090705a211 */ /* 0x010fe600000f3c06 */
[----:B------:R3:W-:Y:S04]  /*8980*/  @P2 STS.128 [R59+0x5000], RZ ;  /* 0x005000ff3b002388 */ /* 0x0007e80000000c00 */
[----:B------:R-:W-:Y:S01]  /*8990*/  @!PT LDS RZ, [RZ] ;  /* 0x00000000fffff984 */ /* 0x000fe20000000800 */
[----:B------:R-:W-:Y:S01]  /*89a0*/  @!PT LDS RZ, [RZ] ;  /* 0x00000000fffff984 */ /* 0x000fe20000000800 */
[----:B------:R-:W-:Y:S01]  /*89b0*/  @!PT LDS RZ, [RZ] ;  /* 0x00000000fffff984 */ /* 0x000fe20000000800 */
[----:B------:R3:W-:Y:S04]  /*89c0*/  @!P2 LDGSTS.E.BYPASS.LTC128B.128 [R59+0x5000], desc[UR8][R4.64] ;  /* 0x05000000043bafae */ /* 0x0007e8000b901d48 */
[----:B------:R3:W-:Y:S04]  /*89d0*/  STL.64 [R1+0x8], R8 ;  /* 0x0000080801007387 */ /* 0x0007e80000100a00 */
[----:B------:R-:W0:Y:S02]  /*89e0*/  LDGDEPBAR ;  /* 0x00000000000079af */ /* 0x000e240000000000 */
.L_x_218:
[----:B------:R-:W2:Y:S01]  /*89f0*/  LDL R60, [R1+0x50] ;  /* 0x00005000013c7983 */ /* 0x000ea20000100800 */
        /* <DEDUP_REMOVED lines=10> */
[----:B------:R-:W3:Y:S04]  /*8aa0*/  LDSM.16.MT88.4 R20, [R0+0x6000] ;  /* 0x006000000014783b */ /* 0x000ee80000004200 */
        /* <DEDUP_REMOVED lines=8> */
[-C--:B---3--:R-:W-:Y:S06]  /*8b30*/  HMMA.16816.F32 R4, R16, R20.reuse, RZ ;  /* 0x000000141004723c */ /* 0x088fec00000018ff */
[C---:B-1----:R-:W-:Y:S06]  /*8b40*/  HMMA.16816.F32 R8, R12.reuse, R20, RZ ;  /* 0x000000140c08723c */ /* 0x042fec00000018ff */
[-C--:B------:R-:W-:Y:S06]  /*8b50*/  HMMA.16816.F32 R12, R12, R22.reuse, RZ ;  /* 0x000000160c0c723c */ /* 0x080fec00000018ff */
[----:B------:R-:W-:Y:S01]  /*8b60*/  HMMA.16816.F32 R16, R16, R22, RZ ;  /* 0x000000161010723c */ /* 0x000fe200000018ff */
[----:B------:R-:W1:Y:S05]  /*8b70*/  LDSM.16.M88.4 R20, [R152] ;  /* 0x000000009814783b */ /* 0x000e6a0000000200 */
[-C--:B------:R-:W-:Y:S06]  /*8b80*/  HMMA.16816.F32 R4, R24, R28.reuse, R4 ;  /* 0x0000001c1804723c */ /* 0x080fec0000001804 */
[C---:B------:R-:W-:Y:S06]  /*8b90*/  HMMA.16816.F32 R8, R32.reuse, R28, R8 ;  /* 0x0000001c2008723c */ /* 0x040fec0000001808 */
[-C--:B------:R-:W-:Y:S01]  /*8ba0*/  HMMA.16816.F32 R12, R32, R30.reuse, R12 ;  /* 0x0000001e200c723c */ /* 0x080fe2000000180c */
[----:B------:R-:W3:Y:S05]  /*8bb0*/  LDSM.16.M88.4 R32, [R152+0x2000] ;  /* 0x002000009820783b */ /* 0x000eea0000000200 */
[----:B------:R-:W-:Y:S01]  /*8bc0*/  HMMA.16816.F32 R16, R24, R30, R16 ;  /* 0x0000001e1810723c */ /* 0x000fe20000001810 */
[----:B------:R-:W-:Y:S04]  /*8bd0*/  LDSM.16.M88.4 R24, [R151+0x4000] ;  /* 0x004000009718783b */ /* 0x000fe80000000200 */
[----:B------:R-:W3:Y:S01]  /*8be0*/  LDSM.16.MT88.4 R28, [R0+0x7000] ;  /* 0x00700000001c783b */ /* 0x000ee20000004200 */
[-C--:B------:R-:W-:Y:S06]  /*8bf0*/  HMMA.16816.F32 R4, R36, R40.reuse, R4 ;  /* 0x000000282404723c */ /* 0x080fec0000001804 */
[C---:B------:R-:W-:Y:S06]  /*8c00*/  HMMA.16816.F32 R8, R44.reuse, R40, R8 ;  /* 0x000000282c08723c */ /* 0x040fec0000001808 */
[-C--:B------:R-:W-:Y:S01]  /*8c10*/  HMMA.16816.F32 R12, R44, R42.reuse, R12 ;  /* 0x0000002a2c0c723c */ /* 0x080fe2000000180c */
[----:B------:R-:W3:Y:S05]  /*8c20*/  LDSM.16.M88.4 R44, [R151+0x6000] ;  /* 0x00600000972c783b */ /* 0x000eea0000000200 */
[----:B------:R-:W-:Y:S01]  /*8c30*/  HMMA.16816.F32 R16, R36, R42, R16 ;  /* 0x0000002a2410723c */ /* 0x000fe20000001810 */
[----:B------:R-:W-:Y:S04]  /*8c40*/  LDSM.16.M88.4 R36, [R159] ;  /* 0x000000009f24783b */ /* 0x000fe80000000200 */
[----:B------:R-:W3:Y:S01]  /*8c50*/  LDSM.16.MT88.4 R40, [R0+0x7400] ;  /* 0x007400000028783b */ /* 0x000ee20000004200 */
[-C--:B-1----:R-:W-:Y:S06]  /*8c60*/  HMMA.16816.F32 R4, R20, R48.reuse, R4 ;  /* 0x000000301404723c */ /* 0x082fec0000001804 */
[C---:B---3--:R-:W-:Y:S06]  /*8c70*/  HMMA.16816.F32 R8, R32.reuse, R48, R8 ;  /* 0x000000302008723c */ /* 0x048fec0000001808 */
[-C--:B------:R-:W-:Y:S01]  /*8c80*/  HMMA.16816.F32 R12, R32, R50.reuse, R12 ;  /* 0x00000032200c723c */ /* 0x080fe2000000180c */
[----:B------:R-:W1:Y:S05]  /*8c90*/  LDSM.16.M88.4 R32, [R158] ;  /* 0x000000009e20783b */ /* 0x000e6a0000000200 */
        /* <DEDUP_REMOVED lines=16> */
[----:B---3--:R-:W-:Y:S05]  /*8da0*/  IMAD.U32 R0, RZ, RZ, UR18 ;  /* 0x00000012ff007e24 */ /* 0x008fea000f8e00ff */
        /* <DEDUP_REMOVED lines=18> */
[----:B------:R-:W-:Y:S02]  /*8ed0*/  IMAD.U32 R23, RZ, RZ, UR31 ;  /* 0x0000001fff177e24 */ /* 0x000fe4000f8e00ff */
[----:B------:R1:W-:Y:S01]  /*8ee0*/  STL [R1+0x2c], R37 ;  /* 0x00002c2501007387 */ /* 0x0003e20000100800 */
[----:B------:R-:W-:Y:S01]  /*8ef0*/  LEA.HI.X.SX32 R39, R0, R53, 0x2, P0 ;  /* 0x0000003500277211 */ /* 0x000fe200000f16ff */
[----:B------:R-:W-:Y:S01]  /*8f00*/  HMMA.16816.F32 R16, R24, R30, R16 ;  /* 0x0000001e1810723c */ /* 0x000fe20000001810 */
[----:B------:R-:W-:Y:S03]  /*8f10*/  IMAD.U32 R0, RZ, RZ, UR33 ;  /* 0x00000021ff007e24 */ /* 0x000fe6000f8e00ff */
[----:B------:R3:W-:Y:S01]  /*8f20*/  STL [R1+0x28], R39 ;  /* 0x0000282701007387 */ /* 0x0007e20000100800 */
        /* <DEDUP_REMOVED lines=13> */
[----:B--2---:R-:W-:Y:S01]  /*9000*/  @P1 IADD3 R20, P2, R60, UR13, RZ ;  /* 0x0000000d3c141c10 */ /* 0x004fe2000ff5e0ff */
[----:B------:R-:W-:Y:S03]  /*9010*/  @UP3 UIADD3 UR13, UP1, UR13, -0x200, URZ ;  /* 0xfffffe000d0d3890 */ /* 0x000fe6000ff3e03f */
[----:B----4-:R-:W-:Y:S01]  /*9020*/  @P1 IADD3.X R21, R58, UR12, RZ, P2, !PT ;  /* 0x0000000c3a151c10 */ /* 0x010fe200097fe4ff */
[----:B------:R-:W-:Y:S01]  /*9030*/  IMAD.U32 R58, RZ, RZ, UR25 ;  /* 0x00000019ff3a7e24 */ /* 0x000fe2000f8e00ff */
[----:B------:R-:W-:Y:S03]  /*9040*/  @UP3 UIADD3.X UR12, UR12, -0x1, URZ, UP1, !UPT ;  /* 0xffffffff0c0c3890 */ /* 0x000fe60008ffe43f */
[----:B-----5:R-:W2:Y:S04]  /*9050*/  @P1 LDG.E R57, desc[UR8][R20.64] ;  /* 0x0000000814391981 */ /* 0x020ea8000c1e1900 */
[----:B------:R-:W4:Y:S04]  /*9060*/  @P1 LDG.E R56, desc[UR8][R20.64+0x20] ;  /* 0x0000200814381981 */ /* 0x000f28000c1e1900 */
[----:B------:R-:W5:Y:S04]  /*9070*/  @P1 LDG.E R55, desc[UR8][R20.64+0x100] ;  /* 0x0001000814371981 */ /* 0x000f68000c1e1900 */
[----:B------:R1:W3:Y:S02]  /*9080*/  @P1 LDG.E R54, desc[UR8][R20.64+0x120] ;  /* 0x0001200814361981 */ /* 0x0002e4000c1e1900 */
        /* <DEDUP_REMOVED lines=35> */
[----:B----4-:R2:W-:Y:S04]  /*92c0*/  @P1 STL [R1+0x4c], R56 ;  /* 0x00004c3801001387 */ /* 0x0105e80000100800 */
[----:B-----5:R4:W-:Y:S04]  /*92d0*/  @P1 STL [R1+0x40], R55 ;  /* 0x0000403701001387 */ /* 0x0209e80000100800 */
[----:B---3--:R3:W-:Y:S01]  /*92e0*/  @P1 STL [R1+0x44], R54 ;  /* 0x0000443601001387 */ /* 0x0087e20000100800 */
        /* <DEDUP_REMOVED lines=13> */
[----:B----4-:R-:W-:Y:S02]  /*93c0*/  MOV R55, UR22 ;  /* 0x0000001600377c02 */ /* 0x010fe40008000f00 */
[-C--:B------:R-:W-:Y:S01]  /*93d0*/  LEA.HI.X.SX32 R31, R56, R21.reuse, 0x2, P4 ;  /* 0x00000015381f7211 */ /* 0x080fe200020f16ff */
[----:B------:R-:W-:Y:S01]  /*93e0*/  REDG.E.ADD.F32.FTZ.RN.STRONG.GPU desc[UR8][R32.64], R18 ;  /* 0x00000012200079a6 */ /* 0x000fe2000c10f388 */
[----:B---3--:R-:W-:Y:S01]  /*93f0*/  IMAD.U32 R54, RZ, RZ, UR21 ;  /* 0x00000015ff367e24 */ /* 0x008fe2000f8e00ff */
        /* <DEDUP_REMOVED lines=112> */
[----:B--2---:R-:W-:Y:S04]  /*9b00*/  STS [R61], R9 ;  /* 0x000000093d007388 */ /* 0x004fe80000000800 */
[----:B------:R-:W-:Y:S04]  /*9b10*/  STS [R61+0x200], R8 ;  /* 0x000200083d007388 */ /* 0x000fe80000000800 */
[----:B---3--:R-:W-:Y:S04]  /*9b20*/  STS [R60], R5 ;  /* 0x000000053c007388 */ /* 0x008fe80000000800 */
        /* <DEDUP_REMOVED lines=28> */
.L_x_220:
        /* <DEDUP_REMOVED lines=19> */
.L_x_221:
        /* <DEDUP_REMOVED lines=32> */
[----:B------:R-:W5:Y:S01]  /*a020*/  LDS.128 R16, [R59+0x6000] ;  /* 0x006000003b107984 */ /* 0x000f620000000c00 */
        /* <DEDUP_REMOVED lines=9> */
[----:B-----5:R1:W-:Y:S04]  /*a0c0*/  STG.E.128 desc[UR8][R10.64], R16 ;  /* 0x000000100a007986 */ /* 0x0203e8000c101d08 */
.L_x_223:
[----:B------:R-:W-:Y:S05]  /*a0d0*/  BSYNC B0 ;  /* 0x0000000000007941 */ /* 0x000fea0003800000 */
.L_x_222:
        /* <DEDUP_REMOVED lines=12> */
[----:B---3--:R1:W-:Y:S02]  /*a1a0*/  STG.E.128 desc[UR8][R6.64], R20 ;  /* 0x0000001406007986 */ /* 0x0083e4000c101d08 */
.L_x_225:
[----:B------:R-:W-:Y:S05]  /*a1b0*/  BSYNC B0 ;  /* 0x0000000000007941 */ /* 0x000fea0003800000 */
.L_x_224:
        /* <DEDUP_REMOVED lines=17> */
[----:B-1----:R-:W-:Y:S01]  /*a2d0*/  MOV R6, R4 ;  /* 0x0000000400067202 */ /* 0x002fe20000000f00 */
        /* <DEDUP_REMOVED lines=8> */
[----:B------:R1:W-:Y:S04]  /*a360*/  STG.E.128 desc[UR8][R8.64], R12 ;  /* 0x0000000c08007986 */ /* 0x0003e8000c101d08 */
.L_x_227:
[----:B------:R-:W-:Y:S05]  /*a370*/  BSYNC B0 ;  /* 0x0000000000007941 */ /* 0x000fea0003800000 */
.L_x_226:
[----:B------:R-:W-:Y:S05]  /*a380*/  @P1 BRA `(.L_x_200) ;  /* 0x0000000000301947 */ /* 0x000fea0003800000 */
[----:B------:R-:W-:Y:S01]  /*a390*/  IADD3 R0, P0, R0, 0x40, RZ ;  /* 0x0000004000007810 */ /* 0x000fe20007f1e0ff */
[----:B-1----:R-:W-:Y:S01]  /*a3a0*/  IMAD.MOV.U32 R6, RZ, RZ, R4 ;  /* 0x000000ffff067224 */ /* 0x002fe200078e0004 */
        /* <DEDUP_REMOVED lines=10> */
.L_x_200:
[----:B------:R-:W-:Y:S05]  /*a450*/  BSYNC B1 ;  /* 0x0000000000017941 */ /* 0x000fea0003800000 */
.L_x_186:
        /* <DEDUP_REMOVED lines=11> */
.L_x_228:
[----:B------:R-:W-:Y:S05]  /*a510*/  EXIT ;  /* 0x000000000000794d */ /* 0x000fea0003800000 */
.L_x_230:
        /* <DEDUP_REMOVED lines=14> */
.L_x_694:


//--------------------- .text._ZN5flash44flash_bwd_dq_dk_dv_loop_seqk_parallel_kernelI23Flash_bwd_kernel_traitsILi32ELi128ELi128ELi8ELi4ELi4ELi4ELb1ELb0EN7cutlass6half_tE19Flash_kernel_traitsILi32ELi128ELi128ELi8ES3_EELb1ELb1ELb0ELb0ELb1ELb1ELb0EEEvNS_16Flash_bwd_paramsE --------------------------
	.section	.text._ZN5flash44flash_bwd_dq_dk_dv_loop_seqk_parallel_kernelI23Flash_bwd_kernel_traitsILi32ELi128ELi128ELi8ELi4ELi4ELi4ELb1ELb0EN7cutlass6half_tE19Flash_kernel_traitsILi32ELi128ELi128ELi8ES3_EELb1ELb1ELb0ELb0ELb1ELb1ELb0EEEvNS_16Flash_bwd_paramsE,"ax",@progbits
	.align	128
        .global         _ZN5flash44flash_bwd_dq_dk_dv_loop_seqk_parallel_kernelI23Flash_bwd_kernel_traitsILi32ELi128ELi128ELi8ELi4ELi4ELi4ELb1ELb0EN7cutlass6half_tE19Flash_kernel_traitsILi32ELi128ELi128ELi8ES3_EELb1ELb1ELb0ELb0ELb1ELb1ELb0EEEvNS_16Flash_bwd_paramsE
        .type           _ZN5flash44flash_bwd_dq_dk_dv_loop_seqk_parallel_kernelI23Flash_bwd_kernel_traitsILi32ELi128ELi128ELi8ELi4ELi4ELi4ELb1ELb0EN7cutlass6half_tE19Flash_kernel_traitsILi32ELi128ELi128ELi8ES3_EELb1ELb1ELb0ELb0ELb1ELb1ELb0EEEvNS_16Flash_bwd_paramsE,@function
        .size           _ZN5flash44flash_bwd_dq_dk_dv_loop_seqk_parallel_kernelI23Flash_bwd_kernel_traitsILi32ELi128ELi128ELi8ELi4ELi4ELi4ELb1ELb0EN7cutlass6half_tE19Flash_kernel_traitsILi32ELi128ELi128ELi8ES3_EELb1ELb1ELb0ELb0ELb1ELb1ELb0EEEvNS_16Flash_bwd_paramsE,(.L_x_695 - _ZN5flash44flash_bwd_dq_dk_dv_loop_seqk_parallel_kernelI23Flash_bwd_kernel_traitsILi32ELi128ELi128ELi8ELi4ELi4ELi4ELb1ELb0EN7cutlass6half_tE19Flash_kernel_traitsILi32ELi128ELi128ELi8ES3_EELb1ELb1ELb0ELb0ELb1ELb1ELb0EEEvNS_16Flash_bwd_paramsE)
        .other          _ZN5flash44flash_bwd_dq_dk_dv_loop_seqk_parallel_kernelI23Flash_bwd_kernel_traitsILi32ELi128ELi128ELi8ELi4ELi4ELi4ELb1ELb0EN7cutlass6half_tE19Flash_kernel_traitsILi32ELi128ELi128ELi8ES3_EELb1ELb1ELb0ELb0ELb1ELb1ELb0EEEvNS_16Flash_bwd_paramsE,@"STO_CUDA_ENTRY STV_DEFAULT"
_ZN5flash44flash_bwd_dq_dk_dv_loop_seqk_parallel_kernelI23Flash_bwd_kernel_traitsILi32ELi128ELi128ELi8ELi4ELi4ELi4ELb1ELb0EN7cutlass6half_tE19Flash_kernel_traitsILi32ELi128ELi128ELi8ES3_EELb1ELb1ELb0ELb0ELb1ELb1ELb0EEEvNS_16Flash_bwd_paramsE:
.text._ZN5flash44flash_bwd_dq_dk_dv_loop_seqk_parallel_kernelI23Flash_bwd_kernel_traitsILi32ELi128ELi128ELi8ELi4ELi4ELi4ELb1ELb0EN7cutlass6half_tE19Flash_kernel_traitsILi32ELi128ELi128ELi8ES3_EELb1ELb1ELb0ELb0ELb1ELb1ELb0EEEvNS_16Flash_bwd_paramsE:
        /* <DEDUP_REMOVED lines=12> */
[----:B------:R-:W-:Y:S01]  /*00c0*/  IMAD.MOV.U32 R157, RZ, RZ, 0x20 ;  /* 0x00000020ff9d7424 */ /* 0x000fe200078e00ff */
[----:B------:R-:W-:Y:S01]  /*00d0*/  UMOV UR4, 0x400 ;  /* 0x0000040000047882 */ /* 0x000fe20000000000 */
[----:B------:R-:W-:Y:S01]  /*00e0*/  IMAD.MOV.U32 R173, RZ, RZ, -0x10 ;  /* 0xfffffff0ffad7424 */ /* 0x000fe200078e00ff */
[----:B------:R-:W-:Y:S01]  /*00f0*/  ULDC.64 UR58, c[0x0][0x208] ;  /* 0x00008200003a7ab9 */ /* 0x000fe20000000a00 */
[----:B------:R-:W-:-:S03]  /*0100*/  UMOV UR21, 0xffffe000 ;  /* 0xffffe00000157882 */ /* 0x000fc60000000000 */
[----:B------:R-:W3:Y:S08]  /*0110*/  S2UR UR8, SR_CTAID.Y ;  /* 0x00000000000879c3 */ /* 0x000ef00000002600 */
[----:B------:R-:W4:Y:S08]  /*0120*/  S2UR UR9, SR_CTAID.Z ;  /* 0x00000000000979c3 */ /* 0x000f300000002700 */
[----:B------:R-:W5:Y:S01]  /*0130*/  S2UR UR7, SR_CTAID.Z ;  /* 0x00000000000779c3 */ /* 0x000f620000002700 */
[----:B--2---:R-:W-:-:S04]  /*0140*/  ULEA UR5, UR5, UR4, 0x18 ;  /* 0x0000000405057291 */ /* 0x004fc8000f8ec03f */
[----:B------:R-:W-:Y:S01]  /*0150*/  UIADD3 UR4, UR5, 0x8000, URZ ;  /* 0x0000800005047890 */ /* 0x000fe2000fffe03f */
[----:B-1----:R-:W-:Y:S02]  /*0160*/  SHF.R.S32.HI R162, RZ, 0x1f, R166 ;  /* 0x0000001fffa27819 */ /* 0x002fe400000114a6 */
[----:B------:R-:W1:Y:S01]  /*0170*/  S2UR UR6, SR_CTAID.Y ;  /* 0x00000000000679c3 */ /* 0x000e620000002600 */
[----:B------:R-:W-:Y:S01]  /*0180*/  UIADD3 UR15, UR5, 0x6000, URZ ;  /* 0x00006000050f7890 */ /* 0x000fe2000fffe03f */
[CC--:B------:R-:W-:Y:S01]  /*0190*/  LEA.HI R158, R162.reuse, R166.reuse, RZ, 0x4 ;  /* 0x000000a6a29e7211 */ /* 0x0c0fe200078f20ff */
[----:B---3--:R-:W-:Y:S01]  /*01a0*/  USHF.R.S32.HI UR14, URZ, 0x1f, UR8 ;  /* 0x0000001f3f0e7899 */ /* 0x008fe20008011408 */
[----:B------:R-:W-:Y:S01]  /*01b0*/  LEA.HI R10, R162, R166, RZ, 0x3 ;  /* 0x000000a6a20a7211 */ /* 0x000fe200078f18ff */
[----:B------:R-:W-:Y:S01]  /*01c0*/  UIMAD.WIDE UR56, UR8, 0x80, URZ ;  /* 0x00000080083878a5 */ /* 0x000fe2000f8e023f */
[----:B------:R-:W-:Y:S01]  /*01d0*/  SHF.R.S32.HI R0, RZ, 0x4, R158 ;  /* 0x00000004ff007819 */ /* 0x000fe2000001149e */
[----:B----4-:R-:W-:Y:S01]  /*01e0*/  USHF.R.S32.HI UR13, URZ, 0x1f, UR9 ;  /* 0x0000001f3f0d7899 */ /* 0x010fe20008011409 */
[----:B------:R-:W-:-:S02]  /*01f0*/  LOP3.LUT R156, R10, 0xfffffff8, RZ, 0xc0, !PT ;  /* 0xfffffff80a9c7812 */ /* 0x000fc400078ec0ff */
[C---:B------:R-:W-:Y:S02]  /*0200*/  LOP3.LUT R8, R158.reuse, 0xfffffff0, RZ, 0xc0, !PT ;  /* 0xfffffff09e087812 */ /* 0x040fe400078ec0ff */
[----:B------:R-:W-:Y:S01]  /*0210*/  LEA.HI R158, R158, R0, RZ, 0x1 ;  /* 0x000000009e9e7211 */ /* 0x000fe200078f08ff */
[----:B------:R-:W-:Y:S01]  /*0220*/  IMAD.IADD R156, R166, 0x1, -R156 ;  /* 0x00000001a69c7824 */ /* 0x000fe200078e0a9c */
[-C--:B------:R-:W-:Y:S01]  /*0230*/  LEA.HI R161, R162, R166.reuse, RZ, 0x7 ;  /* 0x000000a6a2a17211 */ /* 0x080fe200078f38ff */
[----:B------:R-:W-:Y:S01]  /*0240*/  IMAD.IADD R8, R166, 0x1, -R8 ;  /* 0x00000001a6087824 */ /* 0x000fe200078e0a08 */
[----:B------:R-:W-:Y:S01]  /*0250*/  LOP3.LUT R158, R158, 0xfffffffe, RZ, 0xc0, !PT ;  /* 0xfffffffe9e9e7812 */ /* 0x000fe200078ec0ff */
[----:B-----5:R-:W-:Y:S01]  /*0260*/  USHF.R.S32.HI UR12, URZ, 0x1f, UR7 ;  /* 0x0000001f3f0c7899 */ /* 0x020fe20008011407 */
[----:B------:R-:W-:Y:S02]  /*0270*/  LEA.HI R11, R162, R166, RZ, 0x2 ;  /* 0x000000a6a20b7211 */ /* 0x000fe400078f10ff */
[----:B------:R-:W-:Y:S01]  /*0280*/  LEA.HI R4, R156, R156, RZ, 0x1 ;  /* 0x0000009c9c047211 */ /* 0x000fe200078f08ff */
[----:B------:R-:W-:Y:S01]  /*0290*/  IMAD.IADD R158, R0, 0x1, -R158 ;  /* 0x00000001009e7824 */ /* 0x000fe200078e0a9e */
[----:B------:R-:W-:Y:S01]  /*02a0*/  LEA.HI R162, R162, R166, RZ, 0x5 ;  /* 0x000000a6a2a27211 */ /* 0x000fe200078f28ff */
[----:B-1----:R-:W-:Y:S01]  /*02b0*/  USHF.R.S32.HI UR11, URZ, 0x1f, UR6 ;  /* 0x0000001f3f0b7899 */ /* 0x002fe20008011406 */
[----:B------:R-:W-:Y:S01]  /*02c0*/  LOP3.LUT R3, R11, 0xfffffffc, RZ, 0xc0, !PT ;  /* 0xfffffffc0b037812 */ /* 0x000fe200078ec0ff */
[----:B------:R-:W-:Y:S01]  /*02d0*/  IMAD.SHL.U32 R159, R158, 0x8, RZ ;  /* 0x000000089e9f7824 */ /* 0x000fe200078e00ff */
[----:B------:R-:W-:-:S02]  /*02e0*/  LOP3.LUT R0, R4, 0x7fffffe, RZ, 0xc0, !PT ;  /* 0x07fffffe04007812 */ /* 0x000fc400078ec0ff */
[----:B------:R-:W-:Y:S02]  /*02f0*/  SHF.R.S32.HI R161, RZ, 0x7, R161 ;  /* 0x00000007ffa17819 */ /* 0x000fe400000114a1 */
[--C-:B------:R-:W-:Y:S01]  /*0300*/  SHF.R.S32.HI R164, RZ, 0x2, R11.reuse ;  /* 0x00000002ffa47819 */ /* 0x100fe2000001140b */
[----:B------:R-:W-:Y:S01]  /*0310*/  IMAD.IADD R0, R156, 0x1, -R0 ;  /* 0x000000019c007824 */ /* 0x000fe200078e0a00 */
[----:B------:R-:W-:Y:S01]  /*0320*/  SHF.R.S32.HI R11, RZ, 0x1f, R11 ;  /* 0x0000001fff0b7819 */ /* 0x000fe2000001140b */
[----:B------:R-:W-:Y:S01]  /*0330*/  IMAD R150, R161, 0x8, R158 ;  /* 0x00000008a1967824 */ /* 0x000fe200078e029e */
[----:B------:R-:W-:Y:S01]  /*0340*/  LOP3.LUT R2, R162, 0xffffffe0, RZ, 0xc0, !PT ;  /* 0xffffffe0a2027812 */ /* 0x000fe200078ec0ff */
[----:B------:R-:W-:Y:S01]  /*0350*/  IMAD.SHL.U32 R156, R156, 0x40, RZ ;  /* 0x000000409c9c7824 */ /* 0x000fe200078e00ff */
[----:B------:R-:W-:Y:S01]  /*0360*/  LEA.HI R11, R11, R164, RZ, 0x3 ;  /* 0x000000a40b0b7211 */ /* 0x000fe200078f18ff */
[----:B------:R-:W-:Y:S01]  /*0370*/  IMAD R150, R150, 0x8, R0 ;  /* 0x0000000896967824 */ /* 0x000fe200078e0200 */
[----:B------:R-:W-:Y:S01]  /*0380*/  LEA.HI R0, R8, R8, RZ, 0x1 ;  /* 0x0000000808007211 */ /* 0x000fe200078f08ff */
[C---:B------:R-:W-:Y:S01]  /*0390*/  IMAD.IADD R2, R166.reuse, 0x1, -R2 ;  /* 0x00000001a6027824 */ /* 0x040fe200078e0a02 */
[----:B------:R-:W-:Y:S01]  /*03a0*/  LOP3.LUT R11, R11, 0xfffffff8, RZ, 0xc0, !PT ;  /* 0xfffffff80b0b7812 */ /* 0x000fe200078ec0ff */
[----:B------:R-:W-:Y:S01]  /*03b0*/  IMAD.IADD R166, R166, 0x1, -R3 ;  /* 0x00000001a6a67824 */ /* 0x000fe200078e0a03 */
[----:B------:R-:W-:-:S02]  /*03c0*/  SHF.R.S32.HI R163, RZ, 0x5, R162 ;  /* 0x00000005ffa37819 */ /* 0x000fc400000114a2 */
[----:B------:R-:W-:Y:S01]  /*03d0*/  SHF.R.S32.HI R160, RZ, 0x1f, R2 ;  /* 0x0000001fffa07819 */ /* 0x000fe20000011402 */
[----:B------:R-:W-:Y:S01]  /*03e0*/  IMAD.IADD R11, R164, 0x1, -R11 ;  /* 0x00000001a40b7824 */ /* 0x000fe200078e0a0b */
[----:B------:R-:W-:Y:S01]  /*03f0*/  SHF.R.S32.HI R162, RZ, 0x1f, R162 ;  /* 0x0000001fffa27819 */ /* 0x000fe200000114a2 */
[C---:B------:R-:W-:Y:S01]  /*0400*/  IMAD.SHL.U32 R175, R166.reuse, 0x2, RZ ;  /* 0x00000002a6af7824 */ /* 0x040fe200078e00ff */
[--C-:B------:R-:W-:Y:S01]  /*0410*/  SHF.R.S32.HI R7, RZ, 0x1, R0.reuse ;  /* 0x00000001ff077819 */ /* 0x100fe20000011400 */
[----:B------:R-:W-:Y:S01]  /*0420*/  IMAD.SHL.U32 R9, R11, 0x40, RZ ;  /* 0x000000400b097824 */ /* 0x000fe200078e00ff */
[----:B------:R-:W-:Y:S01]  /*0430*/  SHF.R.S32.HI R5, RZ, 0x1f, R0 ;  /* 0x0000001fff057819 */ /* 0x000fe20000011400 */
[----:B------:R-:W-:Y:S01]  /*0440*/  IMAD R165, R161, 0x2000, R175 ;  /* 0x00002000a1a57824 */ /* 0x000fe200078e02af */
[----:B------:R-:W-:Y:S01]  /*0450*/  SHF.R.S32.HI R3, RZ, 0x1f, R8 ;  /* 0x0000001fff037819 */ /* 0x000fe20000011408 */
[----:B------:R-:W-:Y:S01]  /*0460*/  IMAD.SHL.U32 R166, R166, 0x8, RZ ;  /* 0x00000008a6a67824 */ /* 0x000fe200078e00ff */
[----:B------:R-:W-:-:S02]  /*0470*/  LEA.HI R160, R160, R2, RZ, 0x2 ;  /* 0x00000002a0a07211 */ /* 0x000fc400078f10ff */
[----:B------:R-:W-:Y:S02]  /*0480*/  LEA.HI R162, R162, R163, RZ, 0x2 ;  /* 0x000000a3a2a27211 */ /* 0x000fe400078f10ff */
[----:B------:R-:W-:Y:S02]  /*0490*/  LEA.HI R5, R5, R7, RZ, 0x2 ;  /* 0x0000000705057211 */ /* 0x000fe400078f10ff */
[----:B------:R-:W-:Y:S02]  /*04a0*/  LOP3.LUT R2, R11, 0x1, RZ, 0xc0, !PT ;  /* 0x000000010b027812 */ /* 0x000fe400078ec0ff */
[----:B------:R-:W-:Y:S02]  /*04b0*/  LEA.HI R3, R3, R8, RZ, 0x3 ;  /* 0x0000000803037211 */ /* 0x000fe400078f18ff */
[----:B------:R-:W-:Y:S02]  /*04c0*/  LOP3.LUT R5, R5, 0xfffffffc, RZ, 0xc0, !PT ;  /* 0xfffffffc05057812 */ /* 0x000fe400078ec0ff */
[----:B------:R-:W-:-:S02]  /*04d0*/  LOP3.LUT R162, R162, 0xfffffffc, RZ, 0xc0, !PT ;  /* 0xfffffffca2a27812 */ /* 0x000fc400078ec0ff */
[----:B------:R-:W-:Y:S01]  /*04e0*/  ISETP.NE.U32.AND P6, PT, R2, 0x1, PT ;  /* 0x000000010200780c */ /* 0x000fe20003fc5070 */
[----:B------:R-:W-:Y:S01]  /*04f0*/  IMAD.IADD R5, R7, 0x1, -R5 ;  /* 0x0000000107057824 */ /* 0x000fe200078e0a05 */
[----:B------:R-:W-:Y:S01]  /*0500*/  LEA.HI R2, R11, R11, RZ, 0x1 ;  /* 0x0000000b0b027211 */ /* 0x000fe200078f08ff */
[----:B------:R-:W-:Y:S01]  /*0510*/  IMAD.IADD R162, R163, 0x1, -R162 ;  /* 0x00000001a3a27824 */ /* 0x000fe200078e0aa2 */
[----:B------:R-:W-:Y:S02]  /*0520*/  LOP3.LUT R0, R0, 0x7fffffe, RZ, 0xc0, !PT ;  /* 0x07fffffe00007812 */ /* 0x000fe400078ec0ff */
[----:B------:R-:W-:Y:S01]  /*0530*/  LOP3.LUT R6, R3, 0xfffffff8, RZ, 0xc0, !PT ;  /* 0xfffffff803067812 */ /* 0x000fe200078ec0ff */
[----:B------:R-:W-:Y:S01]  /*0540*/  IMAD R175, R162, 0x200, R175 ;  /* 0x00000200a2af7824 */ /* 0x000fe200078e02af */
[----:B------:R-:W-:Y:S01]  /*0550*/  SHF.R.S32.HI R4, RZ, 0x1, R4 ;  /* 0x00000001ff047819 */ /* 0x000fe20000011404 */
[----:B------:R-:W-:Y:S01]  /*0560*/  IMAD.IADD R0, R8, 0x1, -R0 ;  /* 0x0000000108007824 */ /* 0x000fe200078e0a00 */
[----:B------:R-:W-:Y:S01]  /*0570*/  LOP3.LUT R7, R2, 0x3fffffe, RZ, 0xc0, !PT ;  /* 0x03fffffe02077812 */ /* 0x000fe200078ec0ff */
[----:B------:R-:W-:Y:S01]  /*0580*/  IMAD.IADD R6, R8, 0x1, -R6 ;  /* 0x0000000108067824 */ /* 0x000fe200078e0a06 */
[----:B------:R-:W-:Y:S01]  /*0590*/  SHF.R.S32.HI R2, RZ, 0x1, R2 ;  /* 0x00000001ff027819 */ /* 0x000fe20000011402 */
[----:B------:R-:W-:Y:S01]  /*05a0*/  IMAD.SHL.U32 R8, R162, 0x10, RZ ;  /* 0x00000010a2087824 */ /* 0x000fe200078e00ff */
[C---:B------:R-:W-:Y:S01]  /*05b0*/  LOP3.LUT P0, RZ, R4.reuse, 0x2, RZ, 0xc0, !PT ;  /* 0x0000000204ff7812 */ /* 0x040fe2000780c0ff */
[----:B------:R-:W-:Y:S01]  /*05c0*/  IMAD.SHL.U32 R4, R4, 0x40, RZ ;  /* 0x0000004004047824 */ /* 0x000fe200078e00ff */
[----:B------:R-:W-:Y:S01]  /*05d0*/  LOP3.LUT R156, R156, 0x1c0, RZ, 0xc0, !PT ;  /* 0x000001c09c9c7812 */ /* 0x000fe200078ec0ff */
[C---:B------:R-:W-:Y:S01]  /*05e0*/  IMAD.IADD R7, R11.reuse, 0x1, -R7 ;  /* 0x000000010b077824 */ /* 0x040fe200078e0a07 */
[----:B------:R-:W-:-:S02]  /*05f0*/  LOP3.LUT P5, RZ, R11, 0x2, RZ, 0xc0, !PT ;  /* 0x000000020bff7812 */ /* 0x000fc400078ac0ff */
[----:B------:R-:W-:Y:S01]  /*0600*/  LOP3.LUT P4, RZ, R11, 0x4, RZ, 0xc0, !PT ;  /* 0x000000040bff7812 */ /* 0x000fe2000788c0ff */
[----:B------:R-:W-:Y:S01]  /*0610*/  IMAD R175, R7, 0x20, R175 ;  /* 0x0000002007af7824 */ /* 0x000fe200078e02af */
[C---:B------:R-:W-:Y:S01]  /*0620*/  LOP3.LUT P3, RZ, R2.reuse, 0x2, RZ, 0xc0, !PT ;  /* 0x0000000202ff7812 */ /* 0x040fe2000786c0ff */
[----:B------:R-:W-:Y:S01]  /*0630*/  IMAD.SHL.U32 R7, R2, 0x40, RZ ;  /* 0x0000004002077824 */ /* 0x000fe200078e00ff */
[----:B------:R-:W-:Y:S02]  /*0640*/  LEA.HI.SX32 R160, R160, R8, 0x1e ;  /* 0x00000008a0a07211 */ /* 0x000fe400078ff2ff */
[----:B------:R-:W-:Y:S02]  /*0650*/  LOP3.LUT R8, R156, 0x30, R8, 0xf8, !PT ;  /* 0x000000309c087812 */ /* 0x000fe400078ef808 */
[C---:B------:R-:W-:Y:S01]  /*0660*/  R2P PR, R6.reuse, 0x6 ;  /* 0x0000000606007804 */ /* 0x040fe20000000000 */
[----:B------:R-:W-:Y:S01]  /*0670*/  IMAD.SHL.U32 R6, R6, 0x40, RZ ;  /* 0x0000004006067824 */ /* 0x000fe200078e00ff */
[----:B------:R-:W-:-:S02]  /*0680*/  LOP3.LUT R4, R4, 0xc0, RZ, 0xc0, !PT ;  /* 0x000000c004047812 */ /* 0x000fc400078ec0ff */
[----:B------:R-:W-:Y:S02]  /*0690*/  LOP3.LUT R8, R8, 0x8, R10, 0xf8, !PT ;  /* 0x0000000808087812 */ /* 0x000fe400078ef80a */
[----:B------:R-:W-:Y:S02]  /*06a0*/  SHF.R.U32.HI R156, RZ, 0x3, R156 ;  /* 0x00000003ff9c7819 */ /* 0x000fe4000001169c */
[----:B------:R-:W-:Y:S02]  /*06b0*/  LOP3.LUT R10, R4, 0x8, R10, 0xf8, !PT ;  /* 0x00000008040a7812 */ /* 0x000fe400078ef80a */
[----:B------:R-:W-:Y:S02]  /*06c0*/  SHF.R.U32.HI R4, RZ, 0x3, R4 ;  /* 0x00000003ff047819 */ /* 0x000fe40000011604 */
[----:B------:R-:W-:Y:S02]  /*06d0*/  LOP3.LUT R6, R6, 0x1c0, RZ, 0xc0, !PT ;  /* 0x000001c006067812 */ /* 0x000fe400078ec0ff */
[----:B------:R-:W-:-:S02]  /*06e0*/  LOP3.LUT R9, R9, 0x1c0, RZ, 0xc0, !PT ;  /* 0x000001c009097812 */ /* 0x000fc400078ec0ff */
[----:B------:R-:W-:Y:S01]  /*06f0*/  LOP3.LUT R156, R8, R156, RZ, 0x3c, !PT ;  /* 0x0000009c089c7212 */ /* 0x000fe200078e3cff */
[----:B------:R-:W-:Y:S01]  /*0700*/  IMAD.SHL.U32 R8, R161, 0x8, RZ ;  /* 0x00000008a1087824 */ /* 0x000fe200078e00ff */
[----:B------:R-:W-:Y:S02]  /*0710*/  SHF.R.S32.HI R3, RZ, 0x3, R3 ;  /* 0x00000003ff037819 */ /* 0x000fe40000011403 */
[----:B------:R-:W-:Y:S01]  /*0720*/  LOP3.LUT R4, R10, R4, RZ, 0x3c, !PT ;  /* 0x000000040a047212 */ /* 0x000fe200078e3cff */
[----:B------:R-:W-:Y:S01]  /*0730*/  IMAD.SHL.U32 R10, R162, 0x400, RZ ;  /* 0x00000400a20a7824 */ /* 0x000fe200078e00ff */
[----:B------:R-:W-:Y:S01]  /*0740*/  LOP3.LUT R7, R7, 0xc0, RZ, 0xc0, !PT ;  /* 0x000000c007077812 */ /* 0x000fe200078ec0ff */
[----:B------:R-:W-:Y:S01]  /*0750*/  IMAD R0, R3, 0x8, R0 ;  /* 0x0000000803007824 */ /* 0x000fe200078e0200 */
[----:B------:R-:W-:Y:S01]  /*0760*/  LOP3.LUT R159, R159, 0x8, RZ, 0xc0, !PT ;  /* 0x000000089f9f7812 */ /* 0x000fe200078ec0ff */
[----:B------:R-:W-:Y:S01]  /*0770*/  IMAD R3, R3, 0x200, R10 ;  /* 0x0000020003037824 */ /* 0x000fe200078e020a */
[----:B------:R-:W-:Y:S01]  /*0780*/  SHF.R.U32.HI R155, RZ, 0x3, R6 ;  /* 0x00000003ff9b7819 */ /* 0x000fe20000011606 */
[C---:B------:R-:W-:Y:S01]  /*0790*/  IMAD R156, R158.reuse, 0x200, R156 ;  /* 0x000002009e9c7824 */ /* 0x040fe200078e029c */
[----:B------:R-:W-:Y:S01]  /*07a0*/  LEA.HI R9, R9, R9, RZ, 0x1d ;  /* 0x0000000909097211 */ /* 0x000fe200078fe8ff */
[----:B------:R-:W-:Y:S01]  /*07b0*/  IMAD.SHL.U32 R158, R158, 0x10, RZ ;  /* 0x000000109e9e7824 */ /* 0x000fe200078e00ff */
[----:B------:R-:W-:Y:S01]  /*07c0*/  SEL R149, R157, 0xffffffe0, !P0 ;  /* 0xffffffe09d957807 */ /* 0x000fe20004000000 */
[----:B------:R-:W-:Y:S01]  /*07d0*/  IMAD.U32 R150, R150, 0x20, R4 ;  /* 0x0000002096967824 */ /* 0x000fe200078e0004 */
[----:B------:R-:W-:Y:S01]  /*07e0*/  LOP3.LUT R8, R8, 0x8, RZ, 0xc0, !PT ;  /* 0x0000000808087812 */ /* 0x000fe200078ec0ff */
[----:B------:R-:W-:Y:S01]  /*07f0*/  IMAD.SHL.U32 R0, R0, 0x20, RZ ;  /* 0x0000002000007824 */ /* 0x000fe200078e00ff */
[C---:B------:R-:W-:Y:S01]  /*0800*/  LOP3.LUT P0, RZ, R5.reuse, 0x2, RZ, 0xc0, !PT ;  /* 0x0000000205ff7812 */ /* 0x040fe2000780c0ff */
[----:B------:R-:W-:Y:S01]  /*0810*/  IMAD.SHL.U32 R5, R5, 0x40, RZ ;  /* 0x0000004005057824 */ /* 0x000fe200078e00ff */
[----:B------:R-:W-:-:S02]  /*0820*/  SHF.R.U32.HI R2, RZ, 0x3, R7 ;  /* 0x00000003ff027819 */ /* 0x000fc40000011607 */
[----:B------:R-:W-:Y:S02]  /*0830*/  LOP3.LUT R155, R155, R6, R159, 0x1e, !PT ;  /* 0x000000069b9b7212 */ /* 0x000fe400078e1e9f */
[----:B------:R-:W-:Y:S02]  /*0840*/  IADD3 R165, R9, R165, R10 ;  /* 0x000000a509a57210 */ /* 0x000fe40007ffe00a */
[----:B------:R-:W-:Y:S01]  /*0850*/  LOP3.LUT R2, R2, R7, R8, 0x1e, !PT ;  /* 0x0000000702027212 */ /* 0x000fe200078e1e08 */
[----:B------:R-:W-:Y:S01]  /*0860*/  IMAD.IADD R155, R3, 0x1, R155 ;  /* 0x00000001039b7824 */ /* 0x000fe200078e029b */
[----:B------:R-:W-:Y:S01]  /*0870*/  LOP3.LUT R5, R5, 0xc0, RZ, 0xc0, !PT ;  /* 0x000000c005057812 */ /* 0x000fe200078ec0ff */
[----:B------:R-:W-:Y:S01]  /*0880*/  IMAD.MOV.U32 R3, RZ, RZ, 0x40 ;  /* 0x00000040ff037424 */ /* 0x000fe200078e00ff */
[----:B------:R-:W-:Y:S01]  /*0890*/  LEA R165, R165, UR5, 0x1 ;  /* 0x00000005a5a57c11 */ /* 0x000fe2000f8e08ff */
[----:B------:R-:W-:Y:S01]  /*08a0*/  IMAD.IADD R175, R2, 0x1, R175 ;  /* 0x0000000102af7824 */ /* 0x000fe200078e02af */
[----:B------:R-:W-:Y:S01]  /*08b0*/  SHF.R.U32.HI R4, RZ, 0x3, R5 ;  /* 0x00000003ff047819 */ /* 0x000fe20000011605 */
[----:B------:R-:W-:Y:S01]  /*08c0*/  IMAD R2, R162, 0x200, R0 ;  /* 0x00000200a2027824 */ /* 0x000fe200078e0200 */
[----:B------:R-:W-:Y:S01]  /*08d0*/  LOP3.LUT R158, R8, 0x10, R158, 0xf8, !PT ;  /* 0x00000010089e7812 */ /* 0x000fe200078ef89e */
[----:B------:R-:W-:Y:S01]  /*08e0*/  VIADD R168, R165, 0x40 ;  /* 0x00000040a5a87836 */ /* 0x000fe20000000000 */
[----:B------:R-:W-:Y:S01]  /*08f0*/  SEL R173, R173, 0x10, !P6 ;  /* 0x00000010adad7807 */ /* 0x000fe20007000000 */
[----:B------:R-:W-:Y:S01]  /*0900*/  @P4 VIADD R168, R165, 0xffffffc0 ;  /* 0xffffffc0a5a84836 */ /* 0x000fe20000000000 */
[----:B------:R-:W-:-:S02]  /*0910*/  LEA R155, R155, UR4, 0x1 ;  /* 0x000000049b9b7c11 */ /* 0x000fc4000f8e08ff */
        /* <DEDUP_REMOVED lines=12> */
[----:B------:R-:W-:Y:S01]  /*09e0*/  SEL R157, R157, 0xffffffe0, !P0 ;  /* 0xffffffe09d9d7807 */ /* 0x000fe20004000000 */
[--C-:B------:R-:W-:Y:S01]  /*09f0*/  IMAD.IADD R169, R165, 0x1, R171.reuse ;  /* 0x00000001a5a97824 */ /* 0x100fe200078e02ab */
[----:B------:R-:W-:Y:S01]  /*0a00*/  LEA R156, R156, UR5, 0x1 ;  /* 0x000000059c9c7c11 */ /* 0x000fe2000f8e08ff */
[----:B------:R-:W-:-:S02]  /*0a10*/  IMAD.IADD R176, R170, 0x1, R171 ;  /* 0x00000001aab07824 */ /* 0x000fc400078e02ab */
[----:B------:R-:W-:Y:S02]  /*0a20*/  IMAD.IADD R172, R171, 0x1, R168 ;  /* 0x00000001abac7824 */ /* 0x000fe400078e02a8 */
[----:B------:R-:W-:Y:S02]  /*0a30*/  VIADD R174, R175, 0x20 ;  /* 0x00000020afae7836 */ /* 0x000fe40000000000 */
[----:B------:R-:W-:Y:S02]  /*0a40*/  IMAD.IADD R153, R155, 0x1, R3 ;  /* 0x000000019b997824 */ /* 0x000fe400078e0203 */
[----:B------:R-:W-:Y:S02]  /*0a50*/  IMAD.IADD R149, R149, 0x1, R150 ;  /* 0x0000000195957824 */ /* 0x000fe400078e0296 */
[----:B------:R-:W-:Y:S02]  /*0a60*/  IMAD.IADD R171, R171, 0x1, R173 ;  /* 0x00000001abab7824 */ /* 0x000fe400078e02ad */
[----:B------:R-:W-:-:S02]  /*0a70*/  @P3 VIADD R174, R175, 0xffffffe0 ;  /* 0xffffffe0afae3836 */ /* 0x000fc40000000000 */
[----:B------:R-:W-:Y:S02]  /*0a80*/  IMAD.IADD R3, R3, 0x1, R154 ;  /* 0x0000000103037824 */ /* 0x000fe400078e029a */
[C---:B------:R-:W-:Y:S02]  /*0a90*/  VIADD R148, R154.reuse, 0x2000 ;  /* 0x000020009a947836 */ /* 0x040fe40000000000 */
[C---:B------:R-:W-:Y:S02]  /*0aa0*/  VIADD R2, R154.reuse, 0x4000 ;  /* 0x000040009a027836 */ /* 0x040fe40000000000 */
[----:B------:R-:W-:-:S07]  /*0ab0*/  VIADD R0, R154, 0x6000 ;  /* 0x000060009a007836 */ /* 0x000fce0000000000 */
.L_x_239:
        /* <DEDUP_REMOVED lines=8> */
[----:B------:R-:W1:Y:S02]  /*0b40*/  @P0 S2R R4, SR_CTAID.Y ;  /* 0x0000000000040919 */ /* 0x000e640000002600 */
[----:B--2---:R-:W2:Y:S01]  /*0b50*/  @P1 LDC.64 R6, c[0x0][0x300] ;  /* 0x0000c000ff061b82 */ /* 0x004ea20000000a00 */
        /* <DEDUP_REMOVED lines=93> */
.L_x_232:
[----:B------:R-:W-:Y:S01]  /*1130*/  UIMAD UR20, UR8, UR4, UR9 ;  /* 0x00000004081472a4 */ /* 0x000fe2000f8e0209 */
[----:B------:R-:W-:-:S03]  /*1140*/  ULDC UR29, c[0x0][0x2d4] ;  /* 0x0000b500001d7ab9 */ /* 0x000fc60000000800 */
[----:B------:R-:W-:-:S12]  /*1150*/  UIMAD UR20, UR20, UR29, URZ ;  /* 0x0000001d141472a4 */ /* 0x000fd8000f8e023f */
.L_x_233:
[----:B------:R-:W1:Y:S01]  /*1160*/  LDC.64 R4, c[0x0][0x238] ;  /* 0x00008e00ff047b82 */ /* 0x000e620000000a00 */
[----:B------:R-:W2:Y:S01]  /*1170*/  S2R R188, SR_TID.X ;  /* 0x0000000000bc7919 */ /* 0x000ea20000002100 */
[----:B------:R-:W-:Y:S01]  /*1180*/  SHF.R.S32.HI R17, RZ, 0x1f, R164 ;  /* 0x0000001fff117819 */ /* 0x000fe200000114a4 */
[----:B------:R-:W-:Y:S01]  /*1190*/  UIADD3 UR19, UP0, UR27, UR19, URZ ;  /* 0x000000131b137290 */ /* 0x000fe2000ff1e03f */
[----:B------:R-:W-:Y:S01]  /*11a0*/  SHF.R.S32.HI R167, RZ, 0x1f, R166 ;  /* 0x0000001fffa77819 */ /* 0x000fe200000114a6 */
[----:B------:R-:W-:Y:S01]  /*11b0*/  ULDC.64 UR16, c[0x0][0x268] ;  /* 0x00009a0000107ab9 */ /* 0x000fe20000000a00 */
[----:B------:R-:W-:Y:S01]  /*11c0*/  UIADD3 UR54, UR28, -0x1, URZ ;  /* 0xffffffff1c367890 */ /* 0x000fe2000fffe03f */
[----:B------:R-:W-:Y:S01]  /*11d0*/  IMAD R8, R18, UR16, RZ ;  /* 0x0000001012087c24 */ /* 0x000fe2000f8e02ff */
[----:B------:R-:W3:Y:S01]  /*11e0*/  LDC.64 R10, c[0x0][0x250] ;  /* 0x00009400ff0a7b82 */ /* 0x000ee20000000a00 */
[----:B------:R-:W-:Y:S02]  /*11f0*/  UIADD3.X UR18, UR22, UR18, URZ, UP0, !UPT ;  /* 0x0000001216127290 */ /* 0x000fe400087fe43f */
[----:B------:R-:W-:Y:S01]  /*1200*/  IMAD R8, R19, UR17, R8 ;  /* 0x0000001113087c24 */ /* 0x000fe2000f8e0208 */
[----:B------:R-:W-:Y:S01]  /*1210*/  ULDC.64 UR24, c[0x0][0x428] ;  /* 0x00010a0000187ab9 */ /* 0x000fe20000000a00 */
[----:B------:R-:W-:Y:S01]  /*1220*/  ULDC.64 UR22, c[0x0][0x258] ;  /* 0x0000960000167ab9 */ /* 0x000fe20000000a00 */
[----:B------:R-:W-:Y:S01]  /*1230*/  UIADD3 UR26, UR36, UR26, URZ ;  /* 0x0000001a241a7290 */ /* 0x000fe2000fffe03f */
[----:B------:R-:W-:-:S03]  /*1240*/  ULDC.64 UR60, c[0x0][0x2b0] ;  /* 0x0000ac00003c7ab9 */ /* 0x000fc60000000a00 */
[----:B------:R-:W-:Y:S01]  /*1250*/  UIMAD.WIDE UR60, UR26, 0x4, UR60 ;  /* 0x000000041a3c78a5 */ /* 0x000fe2000f8e023c */
[C---:B-1----:R-:W-:Y:S02]  /*1260*/  IMAD R6, R4.reuse, UR14, RZ ;  /* 0x0000000e04067c24 */ /* 0x042fe4000f8e02ff */
[----:B------:R-:W-:-:S04]  /*1270*/  IMAD.WIDE.U32 R20, R4, UR8, R166 ;  /* 0x0000000804147c25 */ /* 0x000fc8000f8e00a6 */
[----:B------:R-:W-:Y:S02]  /*1280*/  IMAD R5, R5, UR8, R6 ;  /* 0x0000000805057c24 */ /* 0x000fe4000f8e0206 */
[-C--:B---3--:R-:W-:Y:S01]  /*1290*/  IMAD R12, R17, R10.reuse, RZ ;  /* 0x0000000a110c7224 */ /* 0x088fe200078e02ff */
[----:B--2---:R-:W-:Y:S01]  /*12a0*/  SHF.R.S32.HI R16, RZ, 0x1f, R188 ;  /* 0x0000001fff107819 */ /* 0x004fe200000114bc */
[----:B------:R-:W-:-:S03]  /*12b0*/  IMAD.WIDE.U32 R6, R164, R10, RZ ;  /* 0x0000000aa4067225 */ /* 0x000fc600078e00ff */
[----:B------:R-:W-:Y:S01]  /*12c0*/  LEA.HI R23, R16, R188, RZ, 0x2 ;  /* 0x000000bc10177211 */ /* 0x000fe200078f10ff */
[C---:B------:R-:W-:Y:S02]  /*12d0*/  IMAD R12, R164.reuse, R11, R12 ;  /* 0x0000000ba40c7224 */ /* 0x040fe400078e020c */
[----:B------:R-:W-:Y:S01]  /*12e0*/  IMAD.IADD R5, R21, 0x1, R5 ;  /* 0x0000000115057824 */ /* 0x000fe200078e0205 */
[----:B------:R-:W-:Y:S01]  /*12f0*/  LEA.HI R23, R23, R164, RZ, 0x1 ;  /* 0x000000a417177211 */ /* 0x000fe200078f08ff */
[----:B------:R-:W-:Y:S01]  /*1300*/  IMAD.IADD R13, R7, 0x1, R12 ;  /* 0x00000001070d7824 */ /* 0x000fe200078e020c */
[----:B------:R-:W-:Y:S01]  /*1310*/  IADD3 R21, P2, R164, UR36, RZ ;  /* 0x00000024a4157c10 */ /* 0x000fe2000ff5e0ff */
[----:B------:R-:W-:Y:S01]  /*1320*/  IMAD.MOV.U32 R4, RZ, RZ, R20 ;  /* 0x000000ffff047224 */ /* 0x000fe200078e0014 */
[----:B------:R-:W-:Y:S01]  /*1330*/  LEA.HI R20, R16, R188, RZ, 0x3 ;  /* 0x000000bc10147211 */ /* 0x000fe200078f18ff */
[----:B------:R-:W-:Y:S01]  /*1340*/  IMAD.MOV.U32 R12, RZ, RZ, R6 ;  /* 0x000000ffff0c7224 */ /* 0x000fe200078e0006 */
[----:B------:R-:W-:Y:S01]  /*1350*/  LOP3.LUT R23, R23, 0x7fffffe, RZ, 0xc0, !PT ;  /* 0x07fffffe17177812 */ /* 0x000fe200078ec0ff */
[----:B------:R-:W-:Y:S01]  /*1360*/  IMAD.WIDE.U32 R4, R19, UR16, R4 ;  /* 0x0000001013047c25 */ /* 0x000fe2000f8e0004 */
[----:B------:R-:W-:Y:S01]  /*1370*/  SHF.R.S32.HI R20, RZ, 0x3, R20 ;  /* 0x00000003ff147819 */ /* 0x000fe20000011414 */
[----:B------:R-:W-:-:S02]  /*1380*/  ULDC.64 UR16, c[0x0][0x220] ;  /* 0x0000880000107ab9 */ /* 0x000fc40000000a00 */
[----:B------:R-:W-:Y:S01]  /*1390*/  IMAD.WIDE.U32 R12, R10, UR19, R12 ;  /* 0x000000130a0c7c25 */ /* 0x000fe2000f8e000c */
[----:B------:R-:W-:-:S03]  /*13a0*/  IADD3 R8, R5, R8, RZ ;  /* 0x0000000805087210 */ /* 0x000fc60007ffe0ff */
[----:B------:R-:W-:Y:S01]  /*13b0*/  IMAD R6, R10, UR18, RZ ;  /* 0x000000120a067c24 */ /* 0x000fe2000f8e02ff */
[----:B------:R-:W-:Y:S01]  /*13c0*/  IADD3 R7, P0, R4, R12, RZ ;  /* 0x0000000c04077210 */ /* 0x000fe20007f1e0ff */
[----:B------:R-:W-:Y:S01]  /*13d0*/  IMAD.SHL.U32 R20, R20, 0x40, RZ ;  /* 0x0000004014147824 */ /* 0x000fe200078e00ff */
[----:B------:R-:W1:Y:S01]  /*13e0*/  LDC.64 R4, c[0x0][0x418] ;  /* 0x00010600ff047b82 */ /* 0x000e620000000a00 */
[----:B------:R-:W-:Y:S02]  /*13f0*/  IMAD R6, R11, UR19, R6 ;  /* 0x000000130b067c24 */ /* 0x000fe4000f8e0206 */
[----:B------:R-:W-:Y:S01]  /*1400*/  IMAD.IADD R23, R164, 0x1, -R23 ;  /* 0x00000001a4177824 */ /* 0x000fe200078e0a17 */
[----:B------:R-:W-:Y:S02]  /*1410*/  LOP3.LUT R20, R20, 0xc0, RZ, 0xc0, !PT ;  /* 0x000000c014147812 */ /* 0x000fe400078ec0ff */
[----:B------:R-:W-:Y:S01]  /*1420*/  IADD3.X R6, R8, R13, R6, P0, !PT ;  /* 0x0000000d08067210 */ /* 0x000fe200007fe406 */
[----:B------:R-:W-:Y:S01]  /*1430*/  IMAD R23, R163, 0x8, R23 ;  /* 0x00000008a3177824 */ /* 0x000fe200078e0217 */
[----:B------:R-:W2:Y:S01]  /*1440*/  LDC.64 R8, c[0x0][0x240] ;  /* 0x00009000ff087b82 */ /* 0x000ea20000000a00 */
[----:B------:R-:W-:-:S02]  /*1450*/  LOP3.LUT R12, R20, 0x18, R166, 0xf8, !PT ;  /* 0x00000018140c7812 */ /* 0x000fc400078ef8a6 */
[C---:B------:R-:W-:Y:S01]  /*1460*/  LEA R24, P0, R7.reuse, UR16, 0x1 ;  /* 0x0000001007187c11 */ /* 0x040fe2000f8008ff */
[----:B------:R-:W-:Y:S01]  /*1470*/  ULEA.HI UR16, UR54, UR54, URZ, 0x1 ;  /* 0x0000003636107291 */ /* 0x000fe2000f8f083f */
[----:B------:R-:W-:Y:S02]  /*1480*/  SHF.R.U32.HI R20, RZ, 0x3, R20 ;  /* 0x00000003ff147819 */ /* 0x000fe40000011614 */
[----:B------:R-:W-:Y:S01]  /*1490*/  LEA.HI.X R25, R7, UR17, R6, 0x1, P0 ;  /* 0x0000001107197c11 */ /* 0x000fe200080f0c06 */
[----:B------:R-:W-:Y:S01]  /*14a0*/  ULOP3.LUT UR16, UR16, 0xfffffffe, URZ, 0xc0, !UPT ;  /* 0xfffffffe10107892 */ /* 0x000fe2000f8ec03f */
[----:B------:R-:W-:Y:S01]  /*14b0*/  LOP3.LUT R20, R12, R20, RZ, 0x3c, !PT ;  /* 0x000000140c147212 */ /* 0x000fe200078e3cff */
[----:B------:R-:W3:Y:S01]  /*14c0*/  LDC.64 R6, c[0x0][0x420] ;  /* 0x00010800ff067b82 */ /* 0x000ee20000000a00 */
[C---:B------:R-:W-:Y:S01]  /*14d0*/  LEA R22, P0, R10.reuse, R24, 0x7 ;  /* 0x000000180a167211 */ /* 0x040fe200078038ff */
[----:B------:R-:W-:Y:S02]  /*14e0*/  UIADD3 UR16, UR54, -UR16, URZ ;  /* 0x8000001036107290 */ /* 0x000fe4000fffe03f */
[----:B------:R-:W-:Y:S01]  /*14f0*/  IMAD.U32 R20, R23, 0x20, R20 ;  /* 0x0000002017147824 */ /* 0x000fe200078e0014 */
[----:B------:R-:W-:Y:S01]  /*1500*/  LEA.HI.X R23, R10, R25, R11, 0x7, P0 ;  /* 0x000000190a177211 */ /* 0x000fe200000f3c0b */
[C---:B-1----:R-:W-:Y:S01]  /*1510*/  IMAD R26, R4.reuse, UR14, RZ ;  /* 0x0000000e041a7c24 */ /* 0x042fe2000f8e02ff */
[----:B------:R-:W-:Y:S01]  /*1520*/  UISETP.NE.AND UP0, UPT, UR16, 0x1, UPT ;  /* 0x000000011000788c */ /* 0x000fe2000bf05270 */
[----:B------:R-:W1:Y:S01]  /*1530*/  LDC.64 R12, c[0x0][0x228] ;  /* 0x00008a00ff0c7b82 */ /* 0x000e620000000a00 */
[----:B------:R-:W-:Y:S01]  /*1540*/  IMAD.WIDE.U32 R28, R4, UR8, R166 ;  /* 0x00000008041c7c25 */ /* 0x000fe2000f8e00a6 */
[----:B------:R-:W-:-:S03]  /*1550*/  ULDC.64 UR16, c[0x0][0x260] ;  /* 0x0000980000107ab9 */ /* 0x000fc60000000a00 */
[----:B------:R-:W-:Y:S01]  /*1560*/  IMAD R5, R5, UR8, R26 ;  /* 0x0000000805057c24 */ /* 0x000fe2000f8e021a */
[----:B------:R-:W-:Y:S01]  /*1570*/  IADD3.X R26, R17, UR37, RZ, P2, !PT ;  /* 0x00000025111a7c10 */ /* 0x000fe200097fe4ff */
[-C--:B--2---:R-:W-:Y:S01]  /*1580*/  IMAD.WIDE.U32 R30, R21, R8.reuse, R166 ;  /* 0x00000008151e7225 */ /* 0x084fe200078e00a6 */
[----:B------:R-:W2:Y:S01]  /*1590*/  LDC.64 R10, c[0x0][0x230] ;  /* 0x00008c00ff0a7b82 */ /* 0x000ea20000000a00 */
[----:B------:R-:W-:Y:S02]  /*15a0*/  PLOP3.LUT P0, PT, PT, PT, UP0, 0x80, 0x0 ;  /* 0x000000000000781c */ /* 0x000fe40003f0f008 */
[----:B------:R-:W-:Y:S01]  /*15b0*/  IMAD R4, R26, R8, RZ ;  /* 0x000000081a047224 */ /* 0x000fe200078e02ff */
[----:B------:R-:W-:Y:S01]  /*15c0*/  IADD3 R29, R29, R5, RZ ;  /* 0x000000051d1d7210 */ /* 0x000fe20007ffe0ff */
[----:B------:R-:W-:Y:S02]  /*15d0*/  VIADD R187, R20, 0x1000 ;  /* 0x0000100014bb7836 */ /* 0x000fe40000000000 */
[----:B------:R-:W-:-:S02]  /*15e0*/  IMAD R4, R21, R9, R4 ;  /* 0x0000000915047224 */ /* 0x000fc400078e0204 */
[----:B---3--:R-:W-:Y:S01]  /*15f0*/  IMAD R26, R26, R6, RZ ;  /* 0x000000061a1a7224 */ /* 0x008fe200078e02ff */
[----:B------:R-:W-:Y:S01]  /*1600*/  SEL R187, R187, R20, !P0 ;  /* 0x00000014bbbb7207 */ /* 0x000fe20004000000 */
[----:B------:R-:W-:Y:S01]  /*1610*/  IMAD.IADD R31, R31, 0x1, R4 ;  /* 0x000000011f1f7824 */ /* 0x000fe200078e0204 */
[----:B------:R-:W-:Y:S01]  /*1620*/  LEA R20, R20, UR5, 0x1 ;  /* 0x0000000514147c11 */ /* 0x000fe2000f8e08ff */
[----:B------:R-:W-:Y:S01]  /*1630*/  @P1 BAR.SYNC.DEFER_BLOCKING 0x0 ;  /* 0x0000000000001b1d */ /* 0x000fe20000010000 */
[----:B------:R-:W-:Y:S01]  /*1640*/  IMAD R26, R21, R7, R26 ;  /* 0x00000007151a7224 */ /* 0x000fe200078e021a */
[----:B------:R-:W-:Y:S01]  /*1650*/  UIMAD UR26, UR4, UR30, URZ ;  /* 0x0000001e041a72a4 */ /* 0x000fe2000f8e023f */
[----:B-1----:R-:W-:Y:S01]  /*1660*/  IMAD.WIDE.U32 R30, R12, UR8, R30 ;  /* 0x000000080c1e7c25 */ /* 0x002fe2000f8e001e */
[----:B------:R-:W-:Y:S01]  /*1670*/  UIMAD.WIDE.U32 UR38, UR30, UR4, URZ ;  /* 0x000000041e2672a5 */ /* 0x000fe2000f8e003f */
[----:B------:R-:W-:-:S03]  /*1680*/  LEA R187, R187, UR5, 0x1 ;  /* 0x00000005bbbb7c11 */ /* 0x000fc6000f8e08ff */
[----:B------:R-:W1:Y:S01]  /*1690*/  LDC.64 R4, c[0x0][0x248] ;  /* 0x00009200ff047b82 */ /* 0x000e620000000a00 */
[----:B------:R-:W-:Y:S01]  /*16a0*/  IMAD.WIDE.U32 R28, R21, R6, R28 ;  /* 0x00000006151c7225 */ /* 0x000fe200078e001c */
[----:B------:R-:W-:Y:S01]  /*16b0*/  @!PT LDS RZ, [RZ] ;  /* 0x00000000fffff984 */ /* 0x000fe20000000800 */
[----:B------:R-:W-:Y:S01]  /*16c0*/  @!PT LDS RZ, [RZ] ;  /* 0x00000000fffff984 */ /* 0x000fe20000000800 */
[----:B------:R-:W-:Y:S01]  /*16d0*/  @!PT LDS RZ, [RZ] ;  /* 0x00000000fffff984 */ /* 0x000fe20000000800 */
[----:B------:R3:W-:Y:S04]  /*16e0*/  LDGSTS.E.BYPASS.LTC128B.128 [R20+0x8000], desc[UR58][R24.64] ;  /* 0x0800000018147fae */ /* 0x0007e8000b901d7a */
[----:B------:R4:W-:Y:S01]  /*16f0*/  LDGSTS.E.BYPASS.LTC128B.128 [R20+0x9000], desc[UR58][R22.64] ;  /* 0x0900000016147fae */ /* 0x0009e2000b901d7a */
[----:B-1----:R-:W-:-:S03]  /*1700*/  IMAD R17, R17, R4, RZ ;  /* 0x0000000411117224 */ /* 0x002fc600078e02ff */
[----:B------:R-:W0:Y:S01]  /*1710*/  LDGDEPBAR ;  /* 0x00000000000079af */ /* 0x000e220000000000 */
[----:B------:R-:W-:Y:S02]  /*1720*/  IMAD R17, R164, R5, R17 ;  /* 0x00000005a4117224 */ /* 0x000fe400078e0211 */
[----:B---3--:R-:W-:Y:S01]  /*1730*/  IMAD.IADD R25, R29, 0x1, R26 ;  /* 0x000000011d197824 */ /* 0x008fe200078e021a */
[----:B------:R-:W-:Y:S01]  /*1740*/  MOV R24, R28 ;  /* 0x0000001c00187202 */ /* 0x000fe20000000f00 */
[----:B------:R-:W-:Y:S02]  /*1750*/  IMAD.MOV.U32 R26, RZ, RZ, R30 ;  /* 0x000000ffff1a7224 */ /* 0x000fe400078e001e */
[----:B----4-:R-:W-:Y:S02]  /*1760*/  IMAD R22, R12, UR14, RZ ;  /* 0x0000000e0c167c24 */ /* 0x010fe4000f8e02ff */
[----:B--2---:R-:W-:Y:S02]  /*1770*/  IMAD R12, R10, UR14, RZ ;  /* 0x0000000e0a0c7c24 */ /* 0x004fe4000f8e02ff */
[----:B------:R-:W-:-:S02]  /*1780*/  IMAD R13, R13, UR8, R22 ;  /* 0x000000080d0d7c24 */ /* 0x000fc4000f8e0216 */
[----:B------:R-:W-:-:S04]  /*1790*/  IMAD.WIDE.U32 R22, R10, UR8, R166 ;  /* 0x000000080a167c25 */ /* 0x000fc8000f8e00a6 */
[----:B------:R-:W-:Y:S01]  /*17a0*/  IMAD.U32 R10, RZ, RZ, UR24 ;  /* 0x00000018ff0a7e24 */ /* 0x000fe2000f8e00ff */
[----:B------:R-:W-:Y:S01]  /*17b0*/  UIMAD UR24, UR13, UR24, URZ ;  /* 0x000000180d1872a4 */ /* 0x000fe2000f8e023f */
[----:B------:R-:W-:Y:S02]  /*17c0*/  IMAD R11, R11, UR8, R12 ;  /* 0x000000080b0b7c24 */ /* 0x000fe4000f8e020c */
[----:B------:R-:W-:Y:S01]  /*17d0*/  IMAD.IADD R27, R31, 0x1, R13 ;  /* 0x000000011f1b7824 */ /* 0x000fe200078e020d */
[----:B------:R-:W-:Y:S01]  /*17e0*/  UIMAD UR25, UR9, UR25, UR24 ;  /* 0x00000019091972a4 */ /* 0x000fe2000f8e0218 */
[----:B------:R-:W-:Y:S01]  /*17f0*/  IMAD.U32 R12, RZ, RZ, UR22 ;  /* 0x00000016ff0c7e24 */ /* 0x000fe2000f8e00ff */
[----:B------:R-:W-:Y:S01]  /*1800*/  UIMAD UR24, UR13, UR22, URZ ;  /* 0x000000160d1872a4 */ /* 0x000fe2000f8e023f */
[----:B------:R-:W-:Y:S02]  /*1810*/  IMAD.IADD R13, R23, 0x1, R11 ;  /* 0x00000001170d7824 */ /* 0x000fe400078e020b */
[----:B------:R-:W-:Y:S01]  /*1820*/  IMAD.WIDE.U32 R26, R12, UR9, R26 ;  /* 0x000000090c1a7c25 */ /* 0x000fe2000f8e001a */
[----:B------:R-:W-:-:S03]  /*1830*/  UIMAD UR24, UR9, UR23, UR24 ;  /* 0x00000017091872a4 */ /* 0x000fc6000f8e0218 */
[----:B------:R-:W-:Y:S01]  /*1840*/  IMAD.MOV.U32 R12, RZ, RZ, R22 ;  /* 0x000000ffff0c7224 */ /* 0x000fe200078e0016 */
[----:B------:R-:W-:Y:S01]  /*1850*/  ULDC.64 UR22, c[0x0][0x210] ;  /* 0x0000840000167ab9 */ /* 0x000fe20000000a00 */
[----:B------:R-:W-:Y:S01]  /*1860*/  IMAD.WIDE.U32 R22, R164, R4, RZ ;  /* 0x00000004a4167225 */ /* 0x000fe200078e00ff */
[----:B------:R-:W-:-:S03]  /*1870*/  LEA R194, P2, R26, UR22, 0x1 ;  /* 0x000000161ac27c11 */ /* 0x000fc6000f8408ff */
[----:B------:R-:W-:Y:S01]  /*1880*/  IMAD.WIDE.U32 R24, R10, UR9, R24 ;  /* 0x000000090a187c25 */ /* 0x000fe2000f8e0018 */
[----:B------:R-:W-:-:S03]  /*1890*/  IADD3 R23, R23, R17, RZ ;  /* 0x0000001117177210 */ /* 0x000fc60007ffe0ff */
[----:B------:R-:W-:Y:S02]  /*18a0*/  IMAD R10, R18, UR16, RZ ;  /* 0x00000010120a7c24 */ /* 0x000fe4000f8e02ff */
[----:B------:R-:W-:Y:S02]  /*18b0*/  VIADD R11, R27, UR24 ;  /* 0x000000181b0b7c36 */ /* 0x000fe40008000000 */
[C---:B------:R-:W-:Y:S02]  /*18c0*/  IMAD R10, R19.reuse, UR17, R10 ;  /* 0x00000011130a7c24 */ /* 0x040fe4000f8e020a */
[----:B------:R-:W-:Y:S01]  /*18d0*/  IMAD.WIDE.U32 R18, R19, UR16, R12 ;  /* 0x0000001013127c25 */ /* 0x000fe2000f8e000c */
[----:B------:R-:W-:Y:S01]  /*18e0*/  ULDC.64 UR16, c[0x0][0x3e0] ;  /* 0x0000f80000107ab9 */ /* 0x000fe20000000a00 */
[----:B------:R-:W-:Y:S02]  /*18f0*/  LEA.HI.X R195, R26, UR23, R11, 0x1, P2 ;  /* 0x000000171ac37c11 */ /* 0x000fe400090f0c0b */
[----:B------:R-:W-:Y:S01]  /*1900*/  VIADD R12, R25, UR25 ;  /* 0x00000019190c7c36 */ /* 0x000fe20008000000 */
[----:B------:R-:W-:Y:S01]  /*1910*/  LEA R192, P1, R24, UR16, 0x1 ;  /* 0x0000001018c07c11 */ /* 0x000fe2000f8208ff */
[----:B------:R-:W-:-:S03]  /*1920*/  IMAD.WIDE.U32 R22, R4, UR19, R22 ;  /* 0x0000001304167c25 */ /* 0x000fc6000f8e0016 */
[----:B------:R-:W-:Y:S01]  /*1930*/  LEA.HI.X R193, R24, UR17, R12, 0x1, P1 ;  /* 0x0000001118c17c11 */ /* 0x000fe200088f0c0c */
[----:B------:R-:W-:Y:S01]  /*1940*/  IMAD R11, R4, UR18, RZ ;  /* 0x00000012040b7c24 */ /* 0x000fe2000f8e02ff */
[----:B------:R-:W-:Y:S01]  /*1950*/  IADD3 R18, P1, R18, R22, RZ ;  /* 0x0000001612127210 */ /* 0x000fe20007f3e0ff */
[----:B------:R-:W-:Y:S01]  /*1960*/  IMAD.IADD R10, R19, 0x1, R10 ;  /* 0x00000001130a7824 */ /* 0x000fe200078e020a */
[----:B------:R-:W-:Y:S01]  /*1970*/  ULDC.64 UR16, c[0x0][0x218] ;  /* 0x0000860000107ab9 */ /* 0x000fe20000000a00 */
[----:B------:R-:W-:Y:S01]  /*1980*/  IMAD R11, R5, UR19, R11 ;  /* 0x00000013050b7c24 */ /* 0x000fe2000f8e020b */
[----:B------:R-:W-:Y:S01]  /*1990*/  LEA R12, P2, R8, R194, 0x7 ;  /* 0x000000c2080c7211 */ /* 0x000fe200078438ff */
[----:B------:R-:W-:Y:S01]  /*19a0*/  UIMAD.WIDE UR24, UR8, UR29, UR36 ;  /* 0x0000001d081872a5 */ /* 0x000fe2000f8e0224 */
[----:B------:R-:W-:Y:S01]  /*19b0*/  LEA R22, P3, R6, R192, 0x7 ;  /* 0x000000c006167211 */ /* 0x000fe200078638ff */
[----:B------:R-:W-:Y:S01]  /*19c0*/  LDGSTS.E.BYPASS.LTC128B.128 [R20+0x4000], desc[UR58][R192.64] ;  /* 0x04000000c0147fae */ /* 0x000fe2000b901d7a */
[----:B------:R-:W-:-:S02]  /*19d0*/  IADD3.X R10, R10, R23, R11, P1, !PT ;  /* 0x000000170a0a7210 */ /* 0x000fc40000ffe40b */
[----:B------:R-:W-:Y:S02]  /*19e0*/  LEA R24, P1, R18, UR16, 0x1 ;  /* 0x0000001012187c11 */ /* 0x000fe4000f8208ff */
[----:B------:R-:W-:Y:S02]  /*19f0*/  LEA.HI.X R13, R8, R195, R9, 0x7, P2 ;  /* 0x000000c3080d7211 */ /* 0x000fe400010f3c09 */
[----:B------:R-:W-:Y:S02]  /*1a00*/  LEA.HI.X R25, R18, UR17, R10, 0x1, P1 ;  /* 0x0000001112197c11 */ /* 0x000fe400088f0c0a */
[----:B------:R-:W-:Y:S02]  /*1a10*/  LEA R8, P1, R4, R24, 0x7 ;  /* 0x0000001804087211 */ /* 0x000fe400078238ff */
[----:B------:R-:W-:Y:S01]  /*1a20*/  LEA.HI.X R23, R6, R193, R7, 0x7, P3 ;  /* 0x000000c106177211 */ /* 0x000fe200018f3c07 */
[----:B------:R-:W-:Y:S01]  /*1a30*/  IMAD.MOV.U32 R6, RZ, RZ, 0x4 ;  /* 0x00000004ff067424 */ /* 0x000fe200078e00ff */
[----:B------:R-:W-:-:S02]  /*1a40*/  LEA.HI.X R9, R4, R25, R5, 0x7, P1 ;  /* 0x0000001904097211 */ /* 0x000fc400008f3c05 */
[----:B------:R-:W-:Y:S01]  /*1a50*/  LEA.HI R4, R16, R188, RZ, 0x5 ;  /* 0x000000bc10047211 */ /* 0x000fe200078f28ff */
[----:B------:R-:W-:Y:S01]  /*1a60*/  IMAD.WIDE R6, R160, R6, UR60 ;  /* 0x0000003ca0067e25 */ /* 0x000fe2000f8e0206 */
[----:B------:R-:W-:Y:S01]  /*1a70*/  USHF.L.U32 UR17, UR26, 0x7, URZ ;  /* 0x000000071a117899 */ /* 0x000fe2000800063f */
[----:B------:R-:W-:Y:S03]  /*1a80*/  LDGSTS.E.BYPASS.LTC128B.128 [R20+0x5000], desc[UR58][R22.64] ;  /* 0x0500000016147fae */ /* 0x000fe6000b901d7a */
[----:B------:R-:W-:Y:S01]  /*1a90*/  USHF.R.S32.HI UR22, URZ, 0x1f, UR17 ;  /* 0x0000001f3f167899 */ /* 0x000fe20008011411 */
[----:B------:R-:W-:Y:S04]  /*1aa0*/  LDGSTS.E.BYPASS.LTC128B.128 [R187], desc[UR58][R194.64] ;  /* 0x00000000c2bb7fae */ /* 0x000fe8000b901d7a */
[----:B------:R-:W-:Y:S04]  /*1ab0*/  LDGSTS.E.BYPASS.LTC128B.128 [R187+0x1000], desc[UR58][R12.64] ;  /* 0x010000000cbb7fae */ /* 0x000fe8000b901d7a */
[----:B------:R-:W-:Y:S04]  /*1ac0*/  LDGSTS.E.BYPASS.LTC128B.128 [R20+0x6000], desc[UR58][R24.64] ;  /* 0x0600000018147fae */ /* 0x000fe8000b901d7a */
[----:B------:R-:W-:Y:S04]  /*1ad0*/  LDGSTS.E.BYPASS.LTC128B.128 [R20+0x7000], desc[UR58][R8.64] ;  /* 0x0700000008147fae */ /* 0x000fe8000b901d7a */
[----:B------:R-:W0:Y:S01]  /*1ae0*/  LDGDEPBAR ;  /* 0x00000000000079af */ /* 0x000e220000000000 */
[----:B------:R-:W-:Y:S01]  /*1af0*/  LOP3.LUT R4, R4, 0xffffffe0, RZ, 0xc0, !PT ;  /* 0xffffffe004047812 */ /* 0x000fe200078ec0ff */
[----:B------:R-:W-:Y:S01]  /*1b00*/  USHF.R.S32.HI UR16, URZ, 0x1f, UR30 ;  /* 0x0000001f3f107899 */ /* 0x000fe2000801141e */
[----:B------:R-:W-:Y:S01]  /*1b10*/  IMAD.U32 R5, RZ, RZ, UR35 ;  /* 0x00000023ff057e24 */ /* 0x000fe2000f8e00ff */
[----:B------:R-:W5:Y:S01]  /*1b20*/  LDG.E R186, desc[UR58][R6.64] ;  /* 0x0000003a06ba7981 */ /* 0x000f62000c1e1900 */
[----:B------:R-:W-:-:S03]  /*1b30*/  IADD3 R188, -R4, R188, RZ ;  /* 0x000000bc04bc7210 */ /* 0x000fc60007ffe1ff */
[----:B------:R-:W5:Y:S04]  /*1b40*/  LDG.E R185, desc[UR58][R6.64+0x20] ;  /* 0x0000203a06b97981 */ /* 0x000f68000c1e1900 */
[----:B------:R-:W5:Y:S04]  /*1b50*/  LDG.E R184, desc[UR58][R6.64+0x100] ;  /* 0x0001003a06b87981 */ /* 0x000f68000c1e1900 */
[----:B------:R1:W5:Y:S01]  /*1b60*/  LDG.E R183, desc[UR58][R6.64+0x120] ;  /* 0x0001203a06b77981 */ /* 0x000362000c1e1900 */
[----:B------:R-:W-:Y:S01]  /*1b70*/  UIMAD UR16, UR16, UR4, URZ ;  /* 0x00000004101072a4 */ /* 0x000fe2000f8e023f */
[----:B------:R-:W-:Y:S01]  /*1b80*/  IMAD.U32 R4, RZ, RZ, UR33 ;  /* 0x00000021ff047e24 */ /* 0x000fe2000f8e00ff */
[----:B------:R-:W-:Y:S01]  /*1b90*/  UIADD3 UR32, UP0, UR24, UR32, URZ ;  /* 0x0000002018207290 */ /* 0x000fe2000ff1e03f */
[----:B------:R-:W-:Y:S01]  /*1ba0*/  CS2R R94, SRZ ;  /* 0x00000000005e7805 */ /* 0x000fe2000001ff00 */
[----:B------:R-:W-:Y:S01]  /*1bb0*/  UIMAD UR16, UR34, UR30, UR16 ;  /* 0x0000001e221072a4 */ /* 0x000fe2000f8e0210 */
[----:B------:R-:W-:Y:S01]  /*1bc0*/  CS2R R92, SRZ ;  /* 0x00000000005c7805 */ /* 0x000fe2000001ff00 */
[----:B------:R-:W-:Y:S01]  /*1bd0*/  UIADD3.X UR31, UR25, UR31, URZ, UP0, !UPT ;  /* 0x0000001f191f7290 */ /* 0x000fe200087fe43f */
[----:B------:R-:W-:-:S04]  /*1be0*/  DEPBAR.LE SB0, 0x1 ;  /* 0x000080400000791a */ /* 0x000fc80000000000 */
[----:B------:R-:W-:Y:S01]  /*1bf0*/  UIADD3 UR16, UR39, UR16, URZ ;  /* 0x0000001027107290 */ /* 0x000fe2000fffe03f */
[----:B------:R-:W-:Y:S01]  /*1c00*/  BAR.SYNC.DEFER_BLOCKING 0x0 ;  /* 0x0000000000007b1d */ /* 0x000fe20000010000 */
[----:B------:R-:W-:Y:S01]  /*1c10*/  UIADD3 UR36, UR36, UR20, URZ ;  /* 0x0000001424247290 */ /* 0x000fe2000fffe03f */
[----:B------:R-:W-:Y:S01]  /*1c20*/  CS2R R98, SRZ ;  /* 0x0000000000627805 */ /* 0x000fe2000001ff00 */
[----:B------:R-:W-:Y:S01]  /*1c30*/  UIMAD UR16, UR16, UR32, URZ ;  /* 0x00000020101072a4 */ /* 0x000fe2000f8e023f */
[----:B------:R-:W-:Y:S02]  /*1c40*/  CS2R R96, SRZ ;  /* 0x0000000000607805 */ /* 0x000fe4000001ff00 */
[----:B------:R-:W-:Y:S02]  /*1c50*/  CS2R R90, SRZ ;  /* 0x00000000005a7805 */ /* 0x000fe4000001ff00 */
[----:B------:R-:W-:Y:S01]  /*1c60*/  CS2R R88, SRZ ;  /* 0x0000000000587805 */ /* 0x000fe2000001ff00 */
[----:B------:R-:W-:Y:S01]  /*1c70*/  UIMAD UR31, UR31, UR38, UR16 ;  /* 0x000000261f1f72a4 */ /* 0x000fe2000f8e0210 */
[----:B------:R-:W-:-:S02]  /*1c80*/  CS2R R86, SRZ ;  /* 0x0000000000567805 */ /* 0x000fc4000001ff00 */
[----:B------:R-:W-:Y:S02]  /*1c90*/  CS2R R84, SRZ ;  /* 0x0000000000547805 */ /* 0x000fe4000001ff00 */
[----:B------:R-:W-:Y:S02]  /*1ca0*/  CS2R R78, SRZ ;  /* 0x00000000004e7805 */ /* 0x000fe4000001ff00 */
[----:B------:R-:W-:Y:S01]  /*1cb0*/  CS2R R76, SRZ ;  /* 0x00000000004c7805 */ /* 0x000fe2000001ff00 */
[----:B-1----:R-:W-:Y:S01]  /*1cc0*/  IMAD R6, R163, UR26, R188 ;  /* 0x0000001aa3067c24 */ /* 0x002fe2000f8e02bc */
[----:B------:R-:W-:Y:S02]  /*1cd0*/  CS2R R82, SRZ ;  /* 0x0000000000527805 */ /* 0x000fe4000001ff00 */
[----:B------:R-:W-:Y:S02]  /*1ce0*/  CS2R R80, SRZ ;  /* 0x0000000000507805 */ /* 0x000fe4000001ff00 */
[----:B------:R-:W-:-:S02]  /*1cf0*/  CS2R R74, SRZ ;  /* 0x00000000004a7805 */ /* 0x000fc4000001ff00 */
[----:B------:R-:W-:Y:S02]  /*1d00*/  CS2R R72, SRZ ;  /* 0x0000000000487805 */ /* 0x000fe4000001ff00 */
[----:B------:R-:W-:Y:S01]  /*1d10*/  IADD3 R5, P2, P1, R6, UR17, R5 ;  /* 0x0000001106057c10 */ /* 0x000fe2000f95e005 */
[----:B------:R-:W-:Y:S01]  /*1d20*/  ULDC.64 UR16, c[0x0][0x400] ;  /* 0x0001000000107ab9 */ /* 0x000fe20000000a00 */
[----:B------:R-:W-:Y:S02]  /*1d30*/  SHF.R.S32.HI R6, RZ, 0x1f, R6 ;  /* 0x0000001fff067819 */ /* 0x000fe40000011406 */
[----:B------:R-:W-:Y:S02]  /*1d40*/  CS2R R70, SRZ ;  /* 0x0000000000467805 */ /* 0x000fe4000001ff00 */
[----:B------:R-:W-:Y:S02]  /*1d50*/  CS2R R68, SRZ ;  /* 0x0000000000447805 */ /* 0x000fe4000001ff00 */
[----:B------:R-:W-:Y:S01]  /*1d60*/  IADD3.X R4, R6, UR22, R4, P2, P1 ;  /* 0x0000001606047c10 */ /* 0x000fe200097e2404 */
[----:B------:R-:W-:Y:S01]  /*1d70*/  ULDC.64 UR22, c[0x0][0x478] ;  /* 0x00011e0000167ab9 */ /* 0x000fe20000000a00 */
[----:B------:R-:W-:Y:S01]  /*1d80*/  IADD3 R6, P1, R5, R15, RZ ;  /* 0x0000000f05067210 */ /* 0x000fe20007f3e0ff */
[----:B------:R-:W-:Y:S01]  /*1d90*/  IMAD.U32 R5, RZ, RZ, UR39 ;  /* 0x00000027ff057e24 */ /* 0x000fe2000f8e00ff */
[----:B------:R1:W2:Y:S01]  /*1da0*/  LDSM.16.M88.4 R116, [R150+0x8000] ;  /* 0x008000009674783b */ /* 0x0002a20000000200 */
[----:B------:R-:W-:-:S02]  /*1db0*/  UIMAD.WIDE UR24, UR36, 0x4, UR22 ;  /* 0x00000004241878a5 */ /* 0x000fc4000f8e0216 */
[----:B------:R-:W-:Y:S01]  /*1dc0*/  IMAD.X R7, R4, 0x1, R14, P1 ;  /* 0x0000000104077824 */ /* 0x000fe200008e060e */
[----:B------:R-:W-:Y:S01]  /*1dd0*/  MOV R4, UR38 ;  /* 0x0000002600047c02 */ /* 0x000fe20008000f00 */
[----:B------:R1:W3:Y:S04]  /*1de0*/  LDSM.16.M88.4 R120, [R150+0x8400] ;  /* 0x008400009678783b */ /* 0x0002e80000000200 */
[----:B------:R-:W-:Y:S01]  /*1df0*/  IMAD.WIDE.U32 R6, R4, UR32, R6 ;  /* 0x0000002004067c25 */ /* 0x000fe2000f8e0006 */
[----:B------:R1:W4:Y:S03]  /*1e00*/  LDSM.16.M88.4 R124, [R150+0x8800] ;  /* 0x00880000967c783b */ /* 0x0003260000000200 */
[----:B------:R-:W-:Y:S01]  /*1e10*/  VIADD R4, R7, UR31 ;  /* 0x0000001f07047c36 */ /* 0x000fe20008000000 */
[C---:B------:R-:W-:Y:S01]  /*1e20*/  LEA R190, P1, R6.reuse, UR16, 0x2 ;  /* 0x0000001006be7c11 */ /* 0x040fe2000f8210ff */
[----:B------:R-:W-:Y:S01]  /*1e30*/  UIADD3 UR16, -UR55, UR15, UR27 ;  /* 0x0000000f37107290 */ /* 0x000fe2000fffe11b */
[----:B------:R1:W1:Y:S02]  /*1e40*/  LDSM.16.M88.4 R128, [R150+0x8c00] ;  /* 0x008c00009680783b */ /* 0x0002640000000200 */
[----:B------:R-:W-:Y:S01]  /*1e50*/  LEA.HI.X R191, R6, UR17, R4, 0x2, P1 ;  /* 0x0000001106bf7c11 */ /* 0x000fe200088f1404 */
[----:B------:R-:W-:Y:S01]  /*1e60*/  ULDC UR17, c[0x0][0x398] ;  /* 0x0000e60000117ab9 */ /* 0x000fe20000000800 */
[----:B------:R1:W1:Y:S01]  /*1e70*/  LDSM.16.M88.4 R132, [R149+0x8000] ;  /* 0x008000009584783b */ /* 0x0002620000000200 */
[----:B------:R-:W-:-:S03]  /*1e80*/  UIADD3 UR17, UR16, -UR17, URZ ;  /* 0x8000001110117290 */ /* 0x000fc6000fffe03f */
[----:B------:R1:W1:Y:S01]  /*1e90*/  LDSM.16.M88.4 R136, [R149+0x8400] ;  /* 0x008400009588783b */ /* 0x0002620000000200 */
[----:B------:R-:W-:-:S03]  /*1ea0*/  USHF.R.S32.HI UR16, URZ, 0x1f, UR17 ;  /* 0x0000001f3f107899 */ /* 0x000fc60008011411 */
[----:B------:R1:W1:Y:S01]  /*1eb0*/  LDSM.16.M88.4 R140, [R149+0x8800] ;  /* 0x00880000958c783b */ /* 0x0002620000000200 */
[----:B------:R-:W-:-:S03]  /*1ec0*/  ULEA.HI UR16, UR16, UR17, URZ, 0x7 ;  /* 0x0000001110107291 */ /* 0x000fc6000f8f383f */
[----:B------:R1:W1:Y:S01]  /*1ed0*/  LDSM.16.M88.4 R144, [R149+0x8c00] ;  /* 0x008c00009590783b */ /* 0x0002620000000200 */
[----:B------:R-:W-:-:S04]  /*1ee0*/  USHF.R.S32.HI UR20, URZ, 0x7, UR16 ;  /* 0x000000073f147899 */ /* 0x000fc80008011410 */
[----:B------:R-:W-:-:S04]  /*1ef0*/  UISETP.LT.AND UP0, UPT, URZ, UR20, UPT ;  /* 0x000000143f00728c */ /* 0x000fc8000bf01270 */
[----:B------:R-:W-:-:S04]  /*1f00*/  USEL UR20, URZ, UR20, !UP0 ;  /* 0x000000143f147287 */ /* 0x000fc8000c000000 */
[----:B------:R-:W-:-:S06]  /*1f10*/  UISETP.GT.AND UP0, UPT, UR28, UR20, UPT ;  /* 0x000000141c00728c */ /* 0x000fcc000bf04270 */
[----:B------:R-:W-:-:S13]  /*1f20*/  PLOP3.LUT P1, PT, PT, PT, UP0, 0x80, 0x0 ;  /* 0x000000000000781c */ /* 0x000fda0003f2f008 */
[----:B--234-:R-:W-:Y:S05]  /*1f30*/  @!P1 BRA `(.L_x_234) ;  /* 0x0000005c00749947 */ /* 0x01cfea0003800000 */
[----:B------:R-:W2:Y:S01]  /*1f40*/  LDC.64 R6, c[0x0][0x3b8] ;  /* 0x0000ee00ff067b82 */ /* 0x000ea20000000a00 */
[----:B------:R-:W-:Y:S02]  /*1f50*/  UIMAD UR4, UR8, UR4, UR9 ;  /* 0x00000004080472a4 */ /* 0x000fe4000f8e0209 */
[----:B------:R-:W-:-:S05]  /*1f60*/  UIADD3 UR17, UR27, UR15, URZ ;  /* 0x0000000f1b117290 */ /* 0x000fca000fffe03f */
[----:B------:R-:W3:Y:S01]  /*1f70*/  LDC R181, c[0x0][0x2dc] ;  /* 0x0000b700ffb57b82 */ /* 0x000ee20000000800 */
[----:B--2---:R-:W2:Y:S04]  /*1f80*/  LDG.E.64 R4, desc[UR58][R6.64] ;  /* 0x0000003a06047981 */ /* 0x004ea8000c1e1b00 */
[----:B------:R-:W4:Y:S01]  /*1f90*/  LDG.E.64 R6, desc[UR58][R6.64+0x8] ;  /* 0x0000083a06067981 */ /* 0x000f22000c1e1b00 */
[----:B------:R-:W-:Y:S01]  /*1fa0*/  USHF.L.U32 UR15, UR4, 0x5, URZ ;  /* 0x00000005040f7899 */ /* 0x000fe2000800063f */
[----:B------:R-:W-:Y:S01]  /*1fb0*/  SHF.R.S32.HI R182, RZ, 0x1f, R188 ;  /* 0x0000001fffb67819 */ /* 0x000fe200000114bc */
[----:B------:R-:W-:Y:S01]  /*1fc0*/  VIADD R152, R158, 0x1000 ;  /* 0x000010009e987836 */ /* 0x000fe20000000000 */
[----:B------:R-:W-:Y:S01]  /*1fd0*/  USHF.L.U32 UR40, UR26, 0x3, URZ ;  /* 0x000000031a287899 */ /* 0x000fe2000800063f */
[----:B------:R-:W-:Y:S01]  /*1fe0*/  VIADD R151, R159, 0x1000 ;  /* 0x000010009f977836 */ /* 0x000fe20000000000 */
[----:B------:R-:W-:Y:S01]  /*1ff0*/  USHF.R.S32.HI UR4, URZ, 0x1f, UR15 ;  /* 0x0000001f3f047899 */ /* 0x000fe2000801140f */
[----:B------:R-:W-:Y:S01]  /*2000*/  IMAD.MOV.U32 R180, RZ, RZ, 0x8 ;  /* 0x00000008ffb47424 */ /* 0x000fe200078e00ff */
[----:B------:R-:W-:Y:S01]  /*2010*/  SEL R152, R152, R158, !P0 ;  /* 0x0000009e98987207 */ /* 0x000fe20004000000 */
[----:B------:R-:W-:Y:S01]  /*2020*/  IMAD.MOV.U32 R179, RZ, RZ, 0x40 ;  /* 0x00000040ffb37424 */ /* 0x000fe200078e00ff */
[----:B------:R-:W-:Y:S01]  /*2030*/  SEL R151, R151, R159, !P0 ;  /* 0x0000009f97977207 */ /* 0x000fe20004000000 */
[----:B------:R-:W-:Y:S01]  /*2040*/  IMAD.MOV.U32 R178, RZ, RZ, 0x48 ;  /* 0x00000048ffb27424 */ /* 0x000fe200078e00ff */
[----:B------:R-:W-:Y:S01]  /*2050*/  USHF.L.U32 UR39, UR26, 0x4, URZ ;  /* 0x000000041a277899 */ /* 0x000fe2000800063f */
[----:B------:R-:W-:Y:S01]  /*2060*/  IMAD.MOV.U32 R177, RZ, RZ, 0x4 ;  /* 0x00000004ffb17424 */ /* 0x000fe200078e00ff */
[----:B------:R-:W-:Y:S01]  /*2070*/  UIMAD UR38, UR26, 0x18, URZ ;  /* 0x000000181a2678a4 */ /* 0x000fe2000f8e023f */
[----:B------:R-:W-:Y:S01]  /*2080*/  IMAD.MOV.U32 R95, RZ, RZ, RZ ;  /* 0x000000ffff5f7224 */ /* 0x000fe200078e00ff */
[----:B------:R-:W-:-:S02]  /*2090*/  USHF.L.U32 UR37, UR26, 0x5, URZ ;  /* 0x000000051a257899 */ /* 0x000fc4000800063f */
[----:B------:R-:W-:Y:S02]  /*20a0*/  UIMAD UR36, UR26, 0x28, URZ ;  /* 0x000000281a2478a4 */ /* 0x000fe4000f8e023f */
[----:B------:R-:W-:Y:S02]  /*20b0*/  UIMAD UR35, UR26, 0x30, URZ ;  /* 0x000000301a2378a4 */ /* 0x000fe4000f8e023f */
[----:B------:R-:W-:Y:S02]  /*20c0*/  UIMAD UR34, UR26, 0x38, URZ ;  /* 0x000000381a2278a4 */ /* 0x000fe4000f8e023f */
[----:B------:R-:W-:Y:S02]  /*20d0*/  USHF.L.U32 UR33, UR26, 0x6, URZ ;  /* 0x000000061a217899 */ /* 0x000fe4000800063f */
[----:B------:R-:W-:Y:S02]  /*20e0*/  UIMAD UR32, UR26, 0x48, URZ ;  /* 0x000000481a2078a4 */ /* 0x000fe4000f8e023f */
[----:B------:R-:W-:-:S02]  /*20f0*/  UIMAD UR31, UR26, 0x50, URZ ;  /* 0x000000501a1f78a4 */ /* 0x000fc4000f8e023f */
[----:B------:R-:W-:Y:S02]  /*2100*/  UIMAD UR30, UR26, 0x58, URZ ;  /* 0x000000581a1e78a4 */ /* 0x000fe4000f8e023f */
[----:B------:R-:W-:Y:S02]  /*2110*/  UIMAD UR29, UR26, 0x60, URZ ;  /* 0x000000601a1d78a4 */ /* 0x000fe4000f8e023f */
[----:B------:R-:W-:Y:S02]  /*2120*/  UIMAD UR28, UR26, 0x68, URZ ;  /* 0x000000681a1c78a4 */ /* 0x000fe4000f8e023f */
[----:B------:R-:W-:Y:S02]  /*2130*/  UIMAD UR27, UR26, 0x70, URZ ;  /* 0x000000701a1b78a4 */ /* 0x000fe4000f8e023f */
[----:B------:R-:W-:Y:S02]  /*2140*/  UIMAD UR26, UR26, 0x78, URZ ;  /* 0x000000781a1a78a4 */ /* 0x000fe4000f8e023f */
[----:B------:R-:W-:Y:S01]  /*2150*/  UIADD3 UR17, -UR55, 0x80, UR17 ;  /* 0x0000008037117890 */ /* 0x000fe2000fffe111 */
[----:B--2---:R-:W-:-:S13]  /*2160*/  R2UR UR53, R5 ;  /* 0x00000000053572ca */ /* 0x004fda00000e0000 */
[----:B------:R-:W-:Y:S02]  /*2170*/  UIADD3 UR51, UR53, -0x4498517b, URZ ;  /* 0xbb67ae8535337890 */ /* 0x000fe4000fffe03f */
[----:B------:R-:W-:Y:S02]  /*2180*/  UIADD3 UR49, UR53, 0x76cf5d0a, URZ ;  /* 0x76cf5d0a35317890 */ /* 0x000fe4000fffe03f */
[----:B------:R-:W-:Y:S02]  /*2190*/  UIADD3 UR47, UR53, 0x32370b8f, URZ ;  /* 0x32370b8f352f7890 */ /* 0x000fe4000fffe03f */
[----:B------:R-:W-:Y:S02]  /*21a0*/  UIADD3 UR45, UR53, -0x126145ec, URZ ;  /* 0xed9eba14352d7890 */ /* 0x000fe4000fffe03f */
[----:B------:R-:W-:Y:S02]  /*21b0*/  UIADD3 UR43, UR53, -0x56f99767, URZ ;  /* 0xa9066899352b7890 */ /* 0x000fe4000fffe03f */
[----:B------:R-:W-:Y:S01]  /*21c0*/  UIADD3 UR41, UR53, 0x646e171e, URZ ;  /* 0x646e171e35297890 */ /* 0x000fe2000fffe03f */
[----:B----4-:R-:W-:-:S02]  /*21d0*/  IADD3 R188, P2, P1, R6, UR15, R188 ;  /* 0x0000000f06bc7c10 */ /* 0x010fc4000f95e0bc */
[----:B------:R-:W-:Y:S02]  /*21e0*/  R2UR UR15, R4 ;  /* 0x00000000040f72ca */ /* 0x000fe400000e0000 */
[----:B------:R-:W-:Y:S01]  /*21f0*/  IADD3.X R182, R7, UR4, R182, P2, P1 ;  /* 0x0000000407b67c10 */ /* 0x000fe200097e24b6 */
[----:B------:R-:W-:-:S10]  /*2200*/  ULDC UR4, c[0x0][0x270] ;  /* 0x00009c0000047ab9 */ /* 0x000fd40000000800 */
[----:B------:R-:W-:Y:S02]  /*2210*/  UIADD3 UR52, UR15, -0x61c88647, URZ ;  /* 0x9e3779b90f347890 */ /* 0x000fe4000fffe03f */
[----:B------:R-:W-:Y:S02]  /*2220*/  UIADD3 UR50, UR15, 0x3c6ef372, URZ ;  /* 0x3c6ef3720f327890 */ /* 0x000fe4000fffe03f */
[----:B------:R-:W-:Y:S02]  /*2230*/  UIADD3 UR48, UR15, -0x255992d5, URZ ;  /* 0xdaa66d2b0f307890 */ /* 0x000fe4000fffe03f */
[----:B------:R-:W-:Y:S02]  /*2240*/  UIADD3 UR46, UR15, 0x78dde6e4, URZ ;  /* 0x78dde6e40f2e7890 */ /* 0x000fe4000fffe03f */
[----:B------:R-:W-:Y:S02]  /*2250*/  UIADD3 UR44, UR15, 0x1715609d, URZ ;  /* 0x1715609d0f2c7890 */ /* 0x000fe4000fffe03f */
[----:B------:R-:W-:Y:S01]  /*2260*/  UIADD3 UR42, UR15, -0x4ab325aa, URZ ;  /* 0xb54cda560f2a7890 */ /* 0x000fe2000fffe03f */
[----:B------:R-:W-:Y:S01]  /*2270*/  LEA R152, R152, UR5, 0x1 ;  /* 0x0000000598987c11 */ /* 0x000fe2000f8e08ff */
[----:B------:R-:W-:Y:S01]  /*2280*/  IMAD.WIDE.U32 R188, R188, -0x2daee0ad, RZ ;  /* 0xd2511f53bcbc7825 */ /* 0x000fe200078e00ff */
[----:B------:R-:W-:Y:S01]  /*2290*/  LEA R151, R151, UR5, 0x1 ;  /* 0x0000000597977c11 */ /* 0x000fe2000f8e08ff */
[----:B------:R-:W-:Y:S01]  /*22a0*/  ULDC.U8 UR23, c[0x0][0x388] ;  /* 0x0000e20000177ab9 */ /* 0x000fe20000000000 */
[----:B------:R-:W-:Y:S01]  /*22b0*/  LOP3.LUT R182, R182, UR15, RZ, 0x3c, !PT ;  /* 0x0000000fb6b67c12 */ /* 0x000fe2000f8e3cff */
[----:B---3--:R-:W-:-:S06]  /*22c0*/  ULDC UR22, c[0x0][0x2ec] ;  /* 0x0000bb0000167ab9 */ /* 0x008fcc0000000800 */
.L_x_237:
[----:B------:R-:W-:Y:S01]  /*22d0*/  LOP3.LUT R200, R188, UR51, RZ, 0x3c, !PT ;  /* 0x00000033bcc87c12 */ /* 0x000fe2000f8e3cff */
[----:B------:R-:W0:Y:S01]  /*22e0*/  LDGDEPBAR ;  /* 0x00000000000079af */ /* 0x000e220000000000 */
[C---:B-----5:R-:W-:Y:S01]  /*22f0*/  FSETP.NEU.FTZ.AND P3, PT, R186.reuse, -INF , PT ;  /* 0xff800000ba00780b */ /* 0x060fe20003f7d000 */
[----:B------:R-:W-:Y:S01]  /*2300*/  USHF.L.U32 UR16, UR54, 0x7, URZ ;  /* 0x0000000736107899 */ /* 0x000fe2000800063f */
[----:B------:R-:W-:Y:S01]  /*2310*/  FSETP.NEU.FTZ.AND P0, PT, R185, -INF , PT ;  /* 0xff800000b900780b */ /* 0x000fe20003f1d000 */
[----:B------:R-:W-:Y:S02]  /*2320*/  IMAD.IADD R112, R157, 0x1, R151 ;  /* 0x000000019d707824 */ /* 0x000fe400078e0297 */
[----:B------:R-:W-:Y:S01]  /*2330*/  FMUL.FTZ R242, R186, 1.4426950216293334961 ;  /* 0x3fb8aa3bbaf27820 */ /* 0x000fe20000410000 */
[----:B------:R-:W-:Y:S01]  /*2340*/  UISETP.GE.AND UP0, UPT, UR16, UR17, UPT ;  /* 0x000000111000728c */ /* 0x000fe2000bf06270 */
[----:B------:R-:W-:Y:S02]  /*2350*/  IMAD.U32 R196, RZ, RZ, UR10 ;  /* 0x0000000affc47e24 */ /* 0x000fe4000f8e00ff */
[----:B------:R-:W-:Y:S01]  /*2360*/  FMUL.FTZ R244, R185, 1.4426950216293334961 ;  /* 0x3fb8aa3bb9f47820 */ /* 0x000fe20000410000 */
[----:B------:R-:W-:Y:S01]  /*2370*/  FMUL.FTZ R249, R184, 1.4426950216293334961 ;  /* 0x3fb8aa3bb8f97820 */ /* 0x000fe20000410000 */
[----:B------:R-:W-:Y:S01]  /*2380*/  FSEL R242, R242, RZ, P3 ;  /* 0x000000fff2f27208 */ /* 0x000fe20001800000 */
[----:B------:R-:W-:Y:S01]  /*2390*/  FMUL.FTZ R250, R183, 1.4426950216293334961 ;  /* 0x3fb8aa3bb7fa7820 */ /* 0x000fe20000410000 */
[----:B------:R-:W-:Y:S01]  /*23a0*/  PLOP3.LUT P2, PT, PT, PT, UP0, 0x80, 0x0 ;  /* 0x000000000000781c */ /* 0x000fe20003f4f008 */
[----:B------:R-:W-:Y:S01]  /*23b0*/  IMAD.U32 R211, RZ, RZ, UR16 ;  /* 0x00000010ffd37e24 */ /* 0x000fe2000f8e00ff */
[----:B------:R-:W-:Y:S01]  /*23c0*/  FSETP.NEU.FTZ.AND P3, PT, R184, -INF , PT ;  /* 0xff800000b800780b */ /* 0x000fe20003f7d000 */
[----:B------:R-:W-:Y:S01]  /*23d0*/  IMAD.U32 R206, RZ, RZ, UR54 ;  /* 0x00000036ffce7e24 */ /* 0x000fe2000f8e00ff */
[----:B------:R-:W-:Y:S01]  /*23e0*/  FSEL R244, R244, RZ, P0 ;  /* 0x000000fff4f47208 */ /* 0x000fe20000000000 */
[----:B------:R-:W-:Y:S01]  /*23f0*/  @!UP0 ULDC UR15, c[0x0][0x2c4] ;  /* 0x0000b100000f8ab9 */ /* 0x000fe20000000800 */
[----:B------:R-:W-:Y:S01]  /*2400*/  FSEL R249, R249, RZ, P3 ;  /* 0x000000fff9f97208 */ /* 0x000fe20001800000 */
[----:B------:R-:W-:Y:S01]  /*2410*/  IMAD.U32 R198, RZ, RZ, UR10 ;  /* 0x0000000affc67e24 */ /* 0x000fe2000f8e00ff */
[----:B------:R-:W-:Y:S01]  /*2420*/  FSETP.NEU.FTZ.AND P0, PT, R183, -INF , PT ;  /* 0xff800000b700780b */ /* 0x000fe20003f1d000 */
[----:B------:R-:W-:Y:S01]  /*2430*/  IMAD R206, R206, 0x8, R162 ;  /* 0x00000008cece7824 */ /* 0x000fe200078e02a2 */
[----:B------:R-:W-:Y:S01]  /*2440*/  UISETP.GT.AND UP3, UPT, UR54, UR20, UPT ;  /* 0x000000143600728c */ /* 0x000fe2000bf64270 */
[----:B------:R-:W-:Y:S01]  /*2450*/  IMAD R198, R198, 0x2, R161 ;  /* 0x00000002c6c67824 */ /* 0x000fe200078e02a1 */
[----:B------:R-:W-:Y:S01]  /*2460*/  FSEL R250, R250, RZ, P0 ;  /* 0x000000fffafa7208 */ /* 0x000fe20000000000 */
[----:B------:R-:W-:Y:S04]  /*2470*/  DEPBAR.LE SB0, 0x0 ;  /* 0x000080000000791a */ /* 0x000fe80000000000 */
[----:B------:R-:W-:Y:S01]  /*2480*/  BAR.SYNC.DEFER_BLOCKING 0x0 ;  /* 0x0000000000007b1d */ /* 0x000fe20000010000 */
[----:B------:R-:W-:Y:S02]  /*2490*/  VIADD R212, R206, 0x4 ;  /* 0x00000004ced47836 */ /* 0x000fe40000000000 */
[----:B------:R-:W-:Y:S02]  /*24a0*/  IMAD.SHL.U32 R198, R198, 0x2, RZ ;  /* 0x00000002c6c67824 */ /* 0x000fe400078e00ff */
[----:B------:R-:W-:Y:S04]  /*24b0*/  IMAD.WIDE.U32 R206, R206, -0x326172a9, RZ ;  /* 0xcd9e8d57cece7825 */ /* 0x000fe800078e00ff */
[----:B------:R-:W-:Y:S01]  /*24c0*/  IMAD.WIDE.U32 R212, R212, -0x326172a9, RZ ;  /* 0xcd9e8d57d4d47825 */ /* 0x000fe200078e00ff */
[-C--:B------:R-:W-:Y:S03]  /*24d0*/  LOP3.LUT R218, R207, R182.reuse, RZ, 0x3c, !PT ;  /* 0x000000b6cfda7212 */ /* 0x080fe600078e3cff */
[----:B------:R-:W-:Y:S01]  /*24e0*/  VIADD R202, R198, 0x1 ;  /* 0x00000001c6ca7836 */ /* 0x000fe20000000000 */
[----:B------:R-:W-:Y:S01]  /*24f0*/  LOP3.LUT R198, R189, UR53, R198, 0x96, !PT ;  /* 0x00000035bdc67c12 */ /* 0x000fe2000f8e96c6 */
[----:B------:R-:W-:Y:S01]  /*2500*/  IMAD.WIDE.U32 R218, R218, -0x2daee0ad, RZ ;  /* 0xd2511f53dada7825 */ /* 0x000fe200078e00ff */
[----:B------:R-:W-:Y:S02]  /*2510*/  LOP3.LUT R216, R213, R182, RZ, 0x3c, !PT ;  /* 0x000000b6d5d87212 */ /* 0x000fe400078e3cff */
[----:B------:R-:W-:Y:S01]  /*2520*/  LOP3.LUT R202, R189, UR53, R202, 0x96, !PT ;  /* 0x00000035bdca7c12 */ /* 0x000fe2000f8e96ca */
[----:B------:R-:W-:Y:S01]  /*2530*/  IMAD.WIDE.U32 R198, R198, -0x326172a9, RZ ;  /* 0xcd9e8d57c6c67825 */ /* 0x000fe200078e00ff */
[----:B------:R-:W-:Y:S03]  /*2540*/  LOP3.LUT R204, R200, R219, RZ, 0x3c, !PT ;  /* 0x000000dbc8cc7212 */ /* 0x000fe600078e3cff */
[----:B------:R-:W-:Y:S01]  /*2550*/  IMAD.WIDE.U32 R216, R216, -0x2daee0ad, RZ ;  /* 0xd2511f53d8d87825 */ /* 0x000fe200078e00ff */
[C---:B------:R-:W-:Y:S01]  /*2560*/  LOP3.LUT R208, R199.reuse, UR52, R206, 0x96, !PT ;  /* 0x00000034c7d07c12 */ /* 0x040fe2000f8e96ce */
[----:B------:R-:W-:Y:S01]  /*2570*/  LDSM.16.M88.4 R64, [R151] ;  /* 0x000000009740783b */ /* 0x000fe20000000200 */
[----:B------:R-:W-:Y:S01]  /*2580*/  LOP3.LUT R214, R199, UR52, R212, 0x96, !PT ;  /* 0x00000034c7d67c12 */ /* 0x000fe2000f8e96d4 */
[----:B------:R-:W-:Y:S01]  /*2590*/  IMAD.WIDE.U32 R202, R202, -0x326172a9, RZ ;  /* 0xcd9e8d57caca7825 */ /* 0x000fe200078e00ff */
[----:B------:R-:W-:Y:S03]  /*25a0*/  LOP3.LUT R200, R200, R217, RZ, 0x3c, !PT ;  /* 0x000000d9c8c87212 */ /* 0x000fe600078e3cff */
[----:B------:R-:W-:Y:S01]  /*25b0*/  IMAD.WIDE.U32 R208, R208, -0x2daee0ad, RZ ;  /* 0xd2511f53d0d07825 */ /* 0x000fe200078e00ff */
[C---:B------:R-:W-:Y:S01]  /*25c0*/  LOP3.LUT R206, R203.reuse, UR52, R206, 0x96, !PT ;  /* 0x00000034cbce7c12 */ /* 0x040fe2000f8e96ce */
[----:B------:R-:W2:Y:S01]  /*25d0*/  LDSM.16.M88.4 R16, [R150+0x6000] ;  /* 0x006000009610783b */ /* 0x000ea20000000200 */
[----:B------:R-:W-:Y:S01]  /*25e0*/  LOP3.LUT R212, R203, UR52, R212, 0x96, !PT ;  /* 0x00000034cbd47c12 */ /* 0x000fe2000f8e96d4 */
[----:B------:R-:W-:Y:S04]  /*25f0*/  IMAD.WIDE.U32 R200, R200, -0x326172a9, RZ ;  /* 0xcd9e8d57c8c87825 */ /* 0x000fe800078e00ff */
[----:B------:R-:W-:Y:S01]  /*2600*/  IMAD.WIDE.U32 R204, R204, -0x326172a9, RZ ;  /* 0xcd9e8d57cccc7825 */ /* 0x000fe200078e00ff */
[C---:B------:R-:W-:Y:S01]  /*2610*/  LOP3.LUT R197, R201.reuse, UR50, R198, 0x96, !PT ;  /* 0x00000032c9c57c12 */ /* 0x040fe2000f8e96c6 */
[----:B------:R-:W3:Y:S01]  /*2620*/  LDSM.16.M88.4 R60, [R151+0x1000] ;  /* 0x00100000973c783b */ /* 0x000ee20000000200 */
[----:B------:R-:W-:Y:S01]  /*2630*/  LOP3.LUT R203, R201, UR50, R202, 0x96, !PT ;  /* 0x00000032c9cb7c12 */ /* 0x000fe2000f8e96ca */
[----:B------:R-:W-:Y:S01]  /*2640*/  IMAD.WIDE.U32 R206, R206, -0x2daee0ad, RZ ;  /* 0xd2511f53cece7825 */ /* 0x000fe200078e00ff */
[C---:B------:R-:W-:Y:S02]  /*2650*/  LOP3.LUT R199, R205.reuse, UR50, R198, 0x96, !PT ;  /* 0x00000032cdc77c12 */ /* 0x040fe4000f8e96c6 */
[----:B------:R-:W-:Y:S01]  /*2660*/  LOP3.LUT R198, R205, UR50, R202, 0x96, !PT ;  /* 0x00000032cdc67c12 */ /* 0x000fe2000f8e96ca */
[----:B------:R-:W-:Y:S01]  /*2670*/  IMAD.WIDE.U32 R214, R214, -0x2daee0ad, RZ ;  /* 0xd2511f53d6d67825 */ /* 0x000fe200078e00ff */
[--C-:B------:R-:W-:Y:S01]  /*2680*/  LOP3.LUT R201, R207, UR49, R218.reuse, 0x96, !PT ;  /* 0x00000031cfc97c12 */ /* 0x100fe2000f8e96da */
[----:B------:R-:W4:Y:S01]  /*2690*/  LDSM.16.M88.4 R32, [R150+0x6400] ;  /* 0x006400009620783b */ /* 0x000f220000000200 */
[----:B------:R-:W-:Y:S01]  /*26a0*/  LOP3.LUT R202, R209, UR49, R218, 0x96, !PT ;  /* 0x00000031d1ca7c12 */ /* 0x000fe2000f8e96da */
[----:B------:R-:W-:Y:S01]  /*26b0*/  IMAD.WIDE.U32 R212, R212, -0x2daee0ad, RZ ;  /* 0xd2511f53d4d47825 */ /* 0x000fe200078e00ff */
[--C-:B------:R-:W-:Y:S03]  /*26c0*/  LOP3.LUT R207, R215, UR49, R216.reuse, 0x96, !PT ;  /* 0x00000031d7cf7c12 */ /* 0x100fe6000f8e96d8 */
[----:B------:R-:W-:Y:S01]  /*26d0*/  IMAD.WIDE.U32 R224, R197, -0x2daee0ad, RZ ;  /* 0xd2511f53c5e07825 */ /* 0x000fe200078e00ff */
[----:B------:R-:W-:Y:S01]  /*26e0*/  LOP3.LUT R205, R213, UR49, R216, 0x96, !PT ;  /* 0x00000031d5cd7c12 */ /* 0x000fe2000f8e96d8 */
[----:B------:R-:W1:Y:S02]  /*26f0*/  LDSM.16.M88.4 R48, [R150+0x6800] ;  /* 0x006800009630783b */ /* 0x000e640000000200 */
[----:B------:R-:W-:Y:S01]  /*2700*/  IMAD.WIDE.U32 R222, R199, -0x2daee0ad, RZ ;  /* 0xd2511f53c7de7825 */ /* 0x000fe200078e00ff */
[----:B------:R-:W-:Y:S03]  /*2710*/  LOP3.LUT R214, R225, UR47, R214, 0x96, !PT ;  /* 0x0000002fe1d67c12 */ /* 0x000fe6000f8e96d6 */
[----:B------:R-:W-:Y:S01]  /*2720*/  IMAD.WIDE.U32 R216, R202, -0x326172a9, RZ ;  /* 0xcd9e8d57cad87825 */ /* 0x000fe200078e00ff */
[----:B------:R-:W4:Y:S03]  /*2730*/  @!P2 S2R R56, SR_TID.X ;  /* 0x000000000038a919 */ /* 0x000f260000002100 */
[----:B------:R-:W-:Y:S01]  /*2740*/  IMAD.WIDE.U32 R220, R214, -0x326172a9, RZ ;  /* 0xcd9e8d57d6dc7825 */ /* 0x000fe200078e00ff */
[----:B------:R-:W1:Y:S01]  /*2750*/  LDSM.16.M88.4 R100, [R150+0x6c00] ;  /* 0x006c00009664783b */ /* 0x000e620000000200 */
[-C--:B--2---:R-:W-:Y:S07]  /*2760*/  HMMA.16816.F32 R4, R64, R16.reuse, RZ ;  /* 0x000000104004723c */ /* 0x084fee00000018ff */
[----:B------:R-:W-:Y:S01]  /*2770*/  LDSM.16.M88.4 R104, [R112] ;  /* 0x000000007068783b */ /* 0x000fe20000000200 */
[C---:B---3--:R-:W-:Y:S07]  /*2780*/  HMMA.16816.F32 R8, R60.reuse, R16, RZ ;  /* 0x000000103c08723c */ /* 0x048fee00000018ff */
[----:B------:R-:W2:Y:S01]  /*2790*/  LDSM.16.M88.4 R108, [R149+0x6000] ;  /* 0x00600000956c783b */ /* 0x000ea20000000200 */
[-C--:B------:R-:W-:Y:S06]  /*27a0*/  HMMA.16816.F32 R12, R60, R18.reuse, RZ ;  /* 0x000000123c0c723c */ /* 0x080fec00000018ff */
[C---:B------:R-:W-:Y:S01]  /*27b0*/  HMMA.16816.F32 R16, R64.reuse, R18, RZ ;  /* 0x000000124010723c */ /* 0x040fe200000018ff */
[----:B------:R-:W3:Y:S01]  /*27c0*/  LDSM.16.M88.4 R112, [R112+0x1000] ;  /* 0x001000007070783b */ /* 0x000ee20000000200 */
[----:B----4-:R-:W-:Y:S04]  /*27d0*/  @!P2 IMAD.SHL.U32 R56, R56, 0x2, RZ ;  /* 0x000000023838a824 */ /* 0x010fe800078e00ff */
[-C--:B------:R-:W-:Y:S01]  /*27e0*/  HMMA.16816.F32 R20, R64, R32.reuse, RZ ;  /* 0x000000204014723c */ /* 0x080fe200000018ff */
[----:B------:R-:W-:Y:S05]  /*27f0*/  @!P2 LOP3.LUT R56, R56, 0x6, RZ, 0xc0, !PT ;  /* 0x000000063838a812 */ /* 0x000fea00078ec0ff */
[C---:B------:R-:W-:Y:S02]  /*2800*/  HMMA.16816.F32 R24, R60.reuse, R32, RZ ;  /* 0x000000203c18723c */ /* 0x040fe400000018ff */
[----:B------:R-:W-:Y:S04]  /*2810*/  @!P2 IMAD R56, R161, 0x40, R56 ;  /* 0x00000040a138a824 */ /* 0x000fe800078e0238 */
[-C--:B------:R-:W-:Y:S01]  /*2820*/  HMMA.16816.F32 R28, R60, R34.reuse, RZ ;  /* 0x000000223c1c723c */ /* 0x080fe200000018ff */
[----:B------:R-:W-:Y:S04]  /*2830*/  IMAD.U32 R32, RZ, RZ, UR15 ;  /* 0x0000000fff207e24 */ /* 0x000fe8000f8e00ff */
[----:B------:R-:W-:Y:S01]  /*2840*/  @!P2 IMAD R196, R196, 0x80, R56 ;  /* 0x00000080c4c4a824 */ /* 0x000fe200078e0238 */
[----:B------:R-:W-:Y:S05]  /*2850*/  @!P2 IADD3 R32, R160, 0x1, -R32 ;  /* 0x00000001a020a810 */ /* 0x000fea0007ffe820 */
[----:B------:R-:W-:Y:S01]  /*2860*/  @!P2 IADD3 R211, R211, UR55, R32 ;  /* 0x00000037d3d3ac10 */ /* 0x000fe2000fffe020 */
[C---:B------:R-:W-:Y:S01]  /*2870*/  @!P2 VIADD R215, R196.reuse, 0x1 ;  /* 0x00000001c4d7a836 */ /* 0x040fe20000000000 */
[C---:B------:R-:W-:Y:S02]  /*2880*/  HMMA.16816.F32 R32, R64.reuse, R34, RZ ;  /* 0x000000224020723c */ /* 0x040fe400000018ff */
[C---:B------:R-:W-:Y:S02]  /*2890*/  @!P2 VIMNMX R210, R211.reuse, UR55, PT ;  /* 0x00000037d3d2ac48 */ /* 0x040fe4000bfe0100 */
[C---:B------:R-:W-:Y:S02]  /*28a0*/  @!P2 VIADDMNMX R209, R211.reuse, R180, UR55, PT ;  /* 0x00000037d3d1ae46 */ /* 0x040fe4000b8001b4 */
[CC--:B------:R-:W-:Y:S01]  /*28b0*/  @!P2 ISETP.GE.AND P3, PT, R196.reuse, R210.reuse, PT ;  /* 0x000000d2c400a20c */ /* 0x0c0fe20003f66270 */
[-C--:B-1----:R-:W-:Y:S01]  /*28c0*/  HMMA.16816.F32 R36, R64, R48.reuse, RZ ;  /* 0x000000304024723c */ /* 0x082fe200000018ff */
[----:B------:R-:W-:Y:S02]  /*28d0*/  @!P2 VIADDMNMX R213, R211, R179, UR55, PT ;  /* 0x00000037d3d5ae46 */ /* 0x000fe4000b8001b3 */
[C---:B------:R-:W-:Y:S02]  /*28e0*/  @!P2 ISETP.GE.AND P1, PT, R215.reuse, R209, PT ;  /* 0x000000d1d700a20c */ /* 0x040fe40003f26270 */
[C---:B------:R-:W-:Y:S01]  /*28f0*/  @!P2 ISETP.GE.AND P5, PT, R215.reuse, R213, PT ;  /* 0x000000d5d700a20c */ /* 0x040fe20003fa6270 */
[C---:B------:R-:W-:Y:S02]  /*2900*/  HMMA.16816.F32 R40, R60.reuse, R48, RZ ;  /* 0x000000303c28723c */ /* 0x040fe400000018ff */
[C---:B------:R-:W-:Y:S02]  /*2910*/  @!P2 ISETP.GE.AND P0, PT, R196.reuse, R209, PT ;  /* 0x000000d1c400a20c */ /* 0x040fe40003f06270 */
[----:B------:R-:W-:Y:S02]  /*2920*/  @!P2 ISETP.GE.AND P4, PT, R215, R210, PT ;  /* 0x000000d2d700a20c */ /* 0x000fe40003f86270 */
[----:B------:R-:W-:Y:S01]  /*2930*/  @!P2 VIADDMNMX R211, R211, R178, UR55, PT ;  /* 0x00000037d3d3ae46 */ /* 0x000fe2000b8001b2 */
[-C--:B------:R-:W-:Y:S03]  /*2940*/  HMMA.16816.F32 R44, R60, R50.reuse, RZ ;  /* 0x000000323c2c723c */ /* 0x080fe600000018ff */
[----:B------:R-:W-:Y:S01]  /*2950*/  @!P2 ISETP.GE.AND P6, PT, R215, R211, PT ;  /* 0x000000d3d700a20c */ /* 0x000fe20003fc6270 */
[C---:B------:R-:W-:Y:S02]  /*2960*/  @!P2 VIADD R215, R196.reuse, 0x9 ;  /* 0x00000009c4d7a836 */ /* 0x040fe40000000000 */
[C---:B------:R-:W-:Y:S06]  /*2970*/  HMMA.16816.F32 R48, R64.reuse, R50, RZ ;  /* 0x000000324030723c */ /* 0x040fec00000018ff */
[-C--:B------:R-:W-:Y:S06]  /*2980*/  HMMA.16816.F32 R52, R64, R100.reuse, RZ ;  /* 0x000000644034723c */ /* 0x080fec00000018ff */
[C---:B------:R-:W-:Y:S06]  /*2990*/  HMMA.16816.F32 R56, R60.reuse, R100, RZ ;  /* 0x000000643c38723c */ /* 0x040fec00000018ff */
[-C--:B------:R-:W-:Y:S06]  /*29a0*/  HMMA.16816.F32 R60, R60, R102.reuse, RZ ;  /* 0x000000663c3c723c */ /* 0x080fec00000018ff */
[----:B------:R-:W-:Y:S01]  /*29b0*/  HMMA.16816.F32 R64, R64, R102, RZ ;  /* 0x000000664040723c */ /* 0x000fe200000018ff */
[----:B------:R-:W1:Y:S05]  /*29c0*/  LDSM.16.M88.4 R100, [R149+0x6400] ;  /* 0x006400009564783b */ /* 0x000e6a0000000200 */
[-C--:B--2---:R-:W-:Y:S06]  /*29d0*/  HMMA.16816.F32 R4, R104, R108.reuse, R4 ;  /* 0x0000006c6804723c */ /* 0x084fec0000001804 */
[C---:B---3--:R-:W-:Y:S06]  /*29e0*/  HMMA.16816.F32 R8, R112.reuse, R108, R8 ;  /* 0x0000006c7008723c */ /* 0x048fec0000001808 */
[-C--:B------:R-:W-:Y:S05]  /*29f0*/  HMMA.16816.F32 R12, R112, R110.reuse, R12 ;  /* 0x0000006e700c723c */ /* 0x080fea000000180c */
[----:B------:R-:W-:Y:S01]  /*2a00*/  @!P2 VIADD R108, R196, 0x8 ;  /* 0x00000008c46ca836 */ /* 0x000fe20000000000 */
[C---:B------:R-:W-:Y:S06]  /*2a10*/  HMMA.16816.F32 R16, R104.reuse, R110, R16 ;  /* 0x0000006e6810723c */ /* 0x040fec0000001810 */
[----:B------:R-:W-:Y:S02]  /*2a20*/  @!P2 FSEL R4, R4, -INF , !P3 ;  /* 0xff8000000404a808 */ /* 0x000fe40005800000 */
[-C--:B------:R-:W-:Y:S03]  /*2a30*/  @!P2 ISETP.GE.AND P3, PT, R196, R213.reuse, PT ;  /* 0x000000d5c400a20c */ /* 0x080fe60003f66270 */
[----:B------:R-:W-:Y:S01]  /*2a40*/  @!P2 FSEL R6, R6, -INF , !P0 ;  /* 0xff8000000606a808 */ /* 0x000fe20004000000 */
[----:B------:R-:W-:Y:S01]  /*2a50*/  FFMA.FTZ R4, R4, UR22, -R242 ;  /* 0x0000001604047c23 */ /* 0x000fe200080108f2 */
[----:B------:R-:W-:Y:S02]  /*2a60*/  @!P2 FSEL R7, R7, -INF , !P1 ;  /* 0xff8000000707a808 */ /* 0x000fe40004800000 */
[----:B------:R-:W-:Y:S01]  /*2a70*/  @!P2 FSEL R8, R8, -INF , !P3 ;  /* 0xff8000000808a808 */ /* 0x000fe20005800000 */
[--C-:B------:R-:W-:Y:S01]  /*2a80*/  FFMA.FTZ R6, R6, UR22, -R244.reuse ;  /* 0x0000001606067c23 */ /* 0x100fe200080108f4 */
[----:B------:R-:W-:Y:S01]  /*2a90*/  @!P2 FSEL R9, R9, -INF , !P5 ;  /* 0xff8000000909a808 */ /* 0x000fe20006800000 */
[-C--:B-1----:R-:W-:Y:S03]  /*2aa0*/  HMMA.16816.F32 R20, R104, R100.reuse, R20 ;  /* 0x000000646814723c */ /* 0x082fe60000001814 */
[----:B------:R-:W-:Y:S01]  /*2ab0*/  @!P2 ISETP.GE.AND P0, PT, R108, R213, PT ;  /* 0x000000d56c00a20c */ /* 0x000fe20003f06270 */
[--C-:B------:R-:W-:Y:S01]  /*2ac0*/  FFMA.FTZ R8, R8, UR22, -R249.reuse ;  /* 0x0000001608087c23 */ /* 0x100fe200080108f9 */
[C---:B------:R-:W-:Y:S01]  /*2ad0*/  @!P2 ISETP.GE.AND P1, PT, R108.reuse, R211, PT ;  /* 0x000000d36c00a20c */ /* 0x040fe20003f26270 */
[C---:B------:R-:W-:Y:S04]  /*2ae0*/  HMMA.16816.F32 R24, R112.reuse, R100, R24 ;  /* 0x000000647018723c */ /* 0x040fe80000001818 */
[CC--:B------:R-:W-:Y:S01]  /*2af0*/  @!P2 ISETP.GE.AND P3, PT, R108.reuse, R210.reuse, PT ;  /* 0x000000d26c00a20c */ /* 0x0c0fe20003f66270 */
[----:B------:R-:W-:Y:S01]  /*2b00*/  FFMA.FTZ R7, R7, UR22, -R244 ;  /* 0x0000001607077c23 */ /* 0x000fe200080108f4 */
[----:B------:R-:W-:Y:S01]  /*2b10*/  @!P2 ISETP.GE.AND P5, PT, R108, R209, PT ;  /* 0x000000d16c00a20c */ /* 0x000fe20003fa6270 */
[-C--:B------:R-:W-:Y:S01]  /*2b20*/  HMMA.16816.F32 R28, R112, R102.reuse, R28 ;  /* 0x00000066701c723c */ /* 0x080fe2000000181c */
[----:B------:R-:W1:Y:S03]  /*2b30*/  LDSM.16.M88.4 R108, [R149+0x6800] ;  /* 0x00680000956c783b */ /* 0x000e660000000200 */
[----:B------:R-:W-:Y:S01]  /*2b40*/  @!P2 FSEL R5, R5, -INF , !P4 ;  /* 0xff8000000505a808 */ /* 0x000fe20006000000 */
[C---:B------:R-:W-:Y:S01]  /*2b50*/  @!P2 VIADD R101, R196.reuse, 0x19 ;  /* 0x00000019c465a836 */ /* 0x040fe20000000000 */
[----:B------:R-:W-:Y:S01]  /*2b60*/  @!P2 ISETP.GE.AND P4, PT, R196, R211, PT ;  /* 0x000000d3c400a20c */ /* 0x000fe20003f86270 */
[C---:B------:R-:W-:Y:S04]  /*2b70*/  HMMA.16816.F32 R32, R104.reuse, R102, R32 ;  /* 0x000000666820723c */ /* 0x040fe80000001820 */
[----:B------:R-:W-:Y:S01]  /*2b80*/  @!P2 FSEL R10, R10, -INF , !P4 ;  /* 0xff8000000a0aa808 */ /* 0x000fe20006000000 */
[----:B------:R-:W-:Y:S01]  /*2b90*/  @!P2 VIADD R100, R196, 0x11 ;  /* 0x00000011c464a836 */ /* 0x000fe20000000000 */
[----:B------:R-:W-:Y:S01]  /*2ba0*/  @!P2 ISETP.GE.AND P4, PT, R215, R213, PT ;  /* 0x000000d5d700a20c */ /* 0x000fe20003f86270 */
[----:B------:R-:W-:Y:S01]  /*2bb0*/  FFMA.FTZ R5, R5, UR22, -R242 ;  /* 0x0000001605057c23 */ /* 0x000fe200080108f2 */
[----:B------:R-:W-:Y:S02]  /*2bc0*/  @!P2 FSEL R11, R11, -INF , !P6 ;  /* 0xff8000000b0ba808 */ /* 0x000fe40007000000 */
[----:B------:R-:W-:Y:S01]  /*2bd0*/  @!P2 ISETP.GE.AND P6, PT, R215, R211, PT ;  /* 0x000000d3d700a20c */ /* 0x000fe20003fc6270 */
[--C-:B------:R-:W-:Y:S01]  /*2be0*/  FFMA.FTZ R10, R10, UR22, -R250.reuse ;  /* 0x000000160a0a7c23 */ /* 0x100fe200080108fa */
[----:B------:R-:W-:Y:S01]  /*2bf0*/  @!P2 FSEL R12, R12, -INF , !P0 ;  /* 0xff8000000c0ca808 */ /* 0x000fe20004000000 */
[--C-:B------:R-:W-:Y:S01]  /*2c00*/  FFMA.FTZ R11, R11, UR22, -R250.reuse ;  /* 0x000000160b0b7c23 */ /* 0x100fe200080108fa */
[----:B------:R-:W-:Y:S01]  /*2c10*/  @!P2 FSEL R13, R13, -INF , !P4 ;  /* 0xff8000000d0da808 */ /* 0x000fe20006000000 */
[--C-:B------:R-:W-:Y:S01]  /*2c20*/  FFMA.FTZ R9, R9, UR22, -R249.reuse ;  /* 0x0000001609097c23 */ /* 0x100fe200080108f9 */
[CC--:B------:R-:W-:Y:S01]  /*2c30*/  @!P2 ISETP.GE.AND P0, PT, R215.reuse, R210.reuse, PT ;  /* 0x000000d2d700a20c */ /* 0x0c0fe20003f06270 */
[--C-:B------:R-:W-:Y:S01]  /*2c40*/  FFMA.FTZ R12, R12, UR22, -R249.reuse ;  /* 0x000000160c0c7c23 */ /* 0x100fe200080108f9 */
[-C--:B------:R-:W-:Y:S01]  /*2c50*/  @!P2 ISETP.GE.AND P4, PT, R215, R209.reuse, PT ;  /* 0x000000d1d700a20c */ /* 0x080fe20003f86270 */
[----:B------:R-:W-:Y:S01]  /*2c60*/  @!P2 VIADD R215, R196, 0x10 ;  /* 0x00000010c4d7a836 */ /* 0x000fe20000000000 */
[----:B------:R-:W-:Y:S01]  /*2c70*/  @!P2 FSEL R14, R14, -INF , !P1 ;  /* 0xff8000000e0ea808 */ /* 0x000fe20004800000 */
[--C-:B------:R-:W-:Y:S01]  /*2c80*/  FFMA.FTZ R13, R13, UR22, -R249.reuse ;  /* 0x000000160d0d7c23 */ /* 0x100fe200080108f9 */
[----:B------:R-:W-:Y:S02]  /*2c90*/  @!P2 FSEL R18, R18, -INF , !P5 ;  /* 0xff8000001212a808 */ /* 0x000fe40006800000 */
[-C--:B------:R-:W-:Y:S01]  /*2ca0*/  @!P2 ISETP.GE.AND P1, PT, R215, R210.reuse, PT ;  /* 0x000000d2d700a20c */ /* 0x080fe20003f26270 */
[----:B------:R-:W-:Y:S01]  /*2cb0*/  FFMA.FTZ R14, R14, UR22, -R250 ;  /* 0x000000160e0e7c23 */ /* 0x000fe200080108fa */
[-C--:B------:R-:W-:Y:S01]  /*2cc0*/  @!P2 ISETP.GE.AND P5, PT, R100, R210.reuse, PT ;  /* 0x000000d26400a20c */ /* 0x080fe20003fa6270 */
[--C-:B------:R-:W-:Y:S01]  /*2cd0*/  FFMA.FTZ R18, R18, UR22, -R244.reuse ;  /* 0x0000001612127c23 */ /* 0x100fe200080108f4 */
[----:B------:R-:W-:Y:S01]  /*2ce0*/  @!P2 FSEL R19, R19, -INF , !P4 ;  /* 0xff8000001313a808 */ /* 0x000fe20006000000 */
[----:B------:R-:W-:Y:S01]  /*2cf0*/  MUFU.EX2 R197, R13 ;  /* 0x0000000d00c57308 */ /* 0x000fe20000000800 */
[----:B------:R-:W-:Y:S02]  /*2d00*/  @!P2 FSEL R20, R20, -INF , !P1 ;  /* 0xff8000001414a808 */ /* 0x000fe40004800000 */
[----:B------:R-:W-:Y:S01]  /*2d10*/  @!P2 FSEL R21, R21, -INF , !P5 ;  /* 0xff8000001515a808 */ /* 0x000fe20006800000 */
[----:B------:R-:W-:Y:S01]  /*2d20*/  FFMA.FTZ R19, R19, UR22, -R244 ;  /* 0x0000001613137c23 */ /* 0x000fe200080108f4 */
[----:B------:R-:W-:Y:S01]  /*2d30*/  @!P2 FSEL R15, R15, -INF , !P6 ;  /* 0xff8000000f0fa808 */ /* 0x000fe20007000000 */
[-C--:B-1----:R-:W-:Y:S03]  /*2d40*/  HMMA.16816.F32 R36, R104, R108.reuse, R36 ;  /* 0x0000006c6824723c */ /* 0x082fe60000001824 */
[----:B------:R-:W-:Y:S01]  /*2d50*/  @!P2 FSEL R17, R17, -INF , !P0 ;  /* 0xff8000001111a808 */ /* 0x000fe20004000000 */
[----:B------:R-:W-:Y:S01]  /*2d60*/  FFMA.FTZ R15, R15, UR22, -R250 ;  /* 0x000000160f0f7c23 */ /* 0x000fe200080108fa */
[C---:B------:R-:W-:Y:S01]  /*2d70*/  @!P2 ISETP.GE.AND P4, PT, R100.reuse, R209, PT ;  /* 0x000000d16400a20c */ /* 0x040fe20003f86270 */
[--C-:B------:R-:W-:Y:S01]  /*2d80*/  FFMA.FTZ R21, R21, UR22, -R242.reuse ;  /* 0x0000001615157c23 */ /* 0x100fe200080108f2 */
[C---:B------:R-:W-:Y:S01]  /*2d90*/  @!P2 ISETP.GE.AND P1, PT, R100.reuse, R213, PT ;  /* 0x000000d56400a20c */ /* 0x040fe20003f26270 */
[--C-:B------:R-:W-:Y:S01]  /*2da0*/  FFMA.FTZ R17, R17, UR22, -R242.reuse ;  /* 0x0000001611117c23 */ /* 0x100fe200080108f2 */
[----:B------:R-:W-:Y:S01]  /*2db0*/  @!P2 ISETP.GE.AND P5, PT, R100, R211, PT ;  /* 0x000000d36400a20c */ /* 0x000fe20003fa6270 */
[----:B------:R-:W-:Y:S01]  /*2dc0*/  MUFU.EX2 R199, R15 ;  /* 0x0000000f00c77308 */ /* 0x000fe20000000800 */
[C---:B------:R-:W-:Y:S01]  /*2dd0*/  @!P2 ISETP.GE.AND P6, PT, R215.reuse, R209, PT ;  /* 0x000000d1d700a20c */ /* 0x040fe20003fc6270 */
[----:B------:R-:W-:Y:S01]  /*2de0*/  @!P2 VIADD R100, R196, 0x18 ;  /* 0x00000018c464a836 */ /* 0x000fe20000000000 */
[C---:B------:R-:W-:Y:S01]  /*2df0*/  @!P2 ISETP.GE.AND P0, PT, R215.reuse, R211, PT ;  /* 0x000000d3d700a20c */ /* 0x040fe20003f06270 */
[----:B------:R-:W-:Y:S01]  /*2e00*/  FFMA.FTZ R20, R20, UR22, -R242 ;  /* 0x0000001614147c23 */ /* 0x000fe200080108f2 */
[----:B------:R-:W-:Y:S01]  /*2e10*/  @!P2 FSEL R16, R16, -INF , !P3 ;  /* 0xff8000001010a808 */ /* 0x000fe20005800000 */
[C---:B------:R-:W-:Y:S04]  /*2e20*/  HMMA.16816.F32 R40, R112.reuse, R108, R40 ;  /* 0x0000006c7028723c */ /* 0x040fe80000001828 */
[----:B------:R-:W-:Y:S02]  /*2e30*/  @!P2 FSEL R22, R22, -INF , !P6 ;  /* 0xff8000001616a808 */ /* 0x000fe40007000000 */
[----:B------:R-:W-:Y:S01]  /*2e40*/  @!P2 FSEL R26, R26, -INF , !P0 ;  /* 0xff8000001a1aa808 */ /* 0x000fe20004000000 */
[----:B------:R-:W-:Y:S01]  /*2e50*/  @!P2 VIADD R109, R196, 0x20 ;  /* 0x00000020c46da836 */ /* 0x000fe20000000000 */
[-C--:B------:R-:W-:Y:S01]  /*2e60*/  @!P2 ISETP.GE.AND P3, PT, R215, R213.reuse, PT ;  /* 0x000000d5d700a20c */ /* 0x080fe20003f66270 */
[-C--:B------:R-:W-:Y:S03]  /*2e70*/  HMMA.16816.F32 R44, R112, R110.reuse, R44 ;  /* 0x0000006e702c723c */ /* 0x080fe6000000182c */
[-C--:B------:R-:W-:Y:S01]  /*2e80*/  @!P2 ISETP.GE.AND P6, PT, R100, R213.reuse, PT ;  /* 0x000000d56400a20c */ /* 0x080fe20003fc6270 */
[--C-:B------:R-:W-:Y:S01]  /*2e90*/  FFMA.FTZ R22, R22, UR22, -R244.reuse ;  /* 0x0000001616167c23 */ /* 0x100fe200080108f4 */
[----:B------:R-:W-:Y:S01]  /*2ea0*/  @!P2 ISETP.GE.AND P0, PT, R101, R213, PT ;  /* 0x000000d56500a20c */ /* 0x000fe20003f06270 */
[C---:B------:R-:W-:Y:S01]  /*2eb0*/  HMMA.16816.F32 R48, R104.reuse, R110, R48 ;  /* 0x0000006e6830723c */ /* 0x040fe20000001830 */
[----:B------:R-:W-:Y:S04]  /*2ec0*/  MUFU.EX2 R111, R7 ;  /* 0x00000007006f7308 */ /* 0x000fe80000000800 */
[----:B------:R-:W-:Y:S01]  /*2ed0*/  @!P2 FSEL R23, R23, -INF , !P4 ;  /* 0xff8000001717a808 */ /* 0x000fe20006000000 */
[----:B------:R-:W-:Y:S01]  /*2ee0*/  @!P2 VIADD R108, R196, 0x21 ;  /* 0x00000021c46ca836 */ /* 0x000fe20000000000 */
[----:B------:R-:W-:Y:S01]  /*2ef0*/  @!P2 FSEL R24, R24, -INF , !P3 ;  /* 0xff8000001818a808 */ /* 0x000fe20005800000 */
[----:B------:R-:W-:Y:S01]  /*2f00*/  @!P2 VIADD R110, R196, 0x29 ;  /* 0x00000029c46ea836 */ /* 0x000fe20000000000 */
[----:B------:R-:W-:Y:S02]  /*2f10*/  @!P2 ISETP.GE.AND P4, PT, R100, R211, PT ;  /* 0x000000d36400a20c */ /* 0x000fe40003f86270 */
[----:B------:R-:W-:Y:S01]  /*2f20*/  @!P2 FSEL R25, R25, -INF , !P1 ;  /* 0xff8000001919a808 */ /* 0x000fe20004800000 */
[--C-:B------:R-:W-:Y:S01]  /*2f30*/  FFMA.FTZ R24, R24, UR22, -R249.reuse ;  /* 0x0000001618187c23 */ /* 0x100fe200080108f9 */
[----:B------:R-:W-:Y:S01]  /*2f40*/  @!P2 FSEL R27, R27, -INF , !P5 ;  /* 0xff8000001b1ba808 */ /* 0x000fe20006800000 */
[----:B------:R-:W-:Y:S01]  /*2f50*/  FFMA.FTZ R23, R23, UR22, -R244 ;  /* 0x0000001617177c23 */ /* 0x000fe200080108f4 */
[----:B------:R-:W-:Y:S02]  /*2f60*/  @!P2 FSEL R28, R28, -INF , !P6 ;  /* 0xff8000001c1ca808 */ /* 0x000fe40007000000 */
[----:B------:R-:W-:Y:S02]  /*2f70*/  @!P2 FSEL R29, R29, -INF , !P0 ;  /* 0xff8000001d1da808 */ /* 0x000fe40004000000 */
[-C--:B------:R-:W-:Y:S01]  /*2f80*/  @!P2 ISETP.GE.AND P3, PT, R100, R210.reuse, PT ;  /* 0x000000d26400a20c */ /* 0x080fe20003f66270 */
[--C-:B------:R-:W-:Y:S01]  /*2f90*/  FFMA.FTZ R28, R28, UR22, -R249.reuse ;  /* 0x000000161c1c7c23 */ /* 0x100fe200080108f9 */
[----:B------:R-:W-:Y:S01]  /*2fa0*/  @!P2 ISETP.GE.AND P1, PT, R100, R209, PT ;  /* 0x000000d16400a20c */ /* 0x000fe20003f26270 */
[--C-:B------:R-:W-:Y:S01]  /*2fb0*/  FFMA.FTZ R29, R29, UR22, -R249.reuse ;  /* 0x000000161d1d7c23 */ /* 0x100fe200080108f9 */
[C---:B------:R-:W-:Y:S02]  /*2fc0*/  @!P2 ISETP.GE.AND P5, PT, R101.reuse, R211, PT ;  /* 0x000000d36500a20c */ /* 0x040fe40003fa6270 */
[CC--:B------:R-:W-:Y:S02]  /*2fd0*/  @!P2 ISETP.GE.AND P6, PT, R101.reuse, R210.reuse, PT ;  /* 0x000000d26500a20c */ /* 0x0c0fe40003fc6270 */
[-C--:B------:R-:W-:Y:S02]  /*2fe0*/  @!P2 ISETP.GE.AND P0, PT, R101, R209.reuse, PT ;  /* 0x000000d16500a20c */ /* 0x080fe40003f06270 */
[----:B------:R-:W-:Y:S01]  /*2ff0*/  @!P2 FSEL R30, R30, -INF , !P4 ;  /* 0xff8000001e1ea808 */ /* 0x000fe20006000000 */
[----:B------:R-:W1:Y:S01]  /*3000*/  LDSM.16.M88.4 R100, [R149+0x6c00] ;  /* 0x006c00009564783b */ /* 0x000e620000000200 */
[----:B------:R-:W-:Y:S02]  /*3010*/  @!P2 FSEL R34, R34, -INF , !P1 ;  /* 0xff8000002222a808 */ /* 0x000fe40004800000 */
[-C--:B------:R-:W-:Y:S01]  /*3020*/  @!P2 ISETP.GE.AND P4, PT, R109, R210.reuse, PT ;  /* 0x000000d26d00a20c */ /* 0x080fe20003f86270 */
[----:B------:R-:W-:Y:S01]  /*3030*/  FFMA.FTZ R30, R30, UR22, -R250 ;  /* 0x000000161e1e7c23 */ /* 0x000fe200080108fa */
[-C--:B------:R-:W-:Y:S01]  /*3040*/  @!P2 ISETP.GE.AND P1, PT, R108, R210.reuse, PT ;  /* 0x000000d26c00a20c */ /* 0x080fe20003f26270 */
[--C-:B------:R-:W-:Y:S01]  /*3050*/  FFMA.FTZ R34, R34, UR22, -R244.reuse ;  /* 0x0000001622227c23 */ /* 0x100fe200080108f4 */
[----:B------:R-:W-:Y:S02]  /*3060*/  @!P2 FSEL R35, R35, -INF , !P0 ;  /* 0xff8000002323a808 */ /* 0x000fe40004000000 */
[----:B------:R-:W-:Y:S02]  /*3070*/  @!P2 FSEL R36, R36, -INF , !P4 ;  /* 0xff8000002424a808 */ /* 0x000fe40006000000 */
[----:B------:R-:W-:Y:S01]  /*3080*/  @!P2 FSEL R37, R37, -INF , !P1 ;  /* 0xff8000002525a808 */ /* 0x000fe20004800000 */
[----:B------:R-:W-:Y:S01]  /*3090*/  FFMA.FTZ R35, R35, UR22, -R244 ;  /* 0x0000001623237c23 */ /* 0x000fe200080108f4 */
[----:B------:R-:W-:Y:S01]  /*30a0*/  @!P2 ISETP.GE.AND P0, PT, R108, R209, PT ;  /* 0x000000d16c00a20c */ /* 0x000fe20003f06270 */
[--C-:B------:R-:W-:Y:S01]  /*30b0*/  FFMA.FTZ R36, R36, UR22, -R242.reuse ;  /* 0x0000001624247c23 */ /* 0x100fe200080108f2 */
[C---:B------:R-:W-:Y:S01]  /*30c0*/  @!P2 ISETP.GE.AND P4, PT, R108.reuse, R213, PT ;  /* 0x000000d56c00a20c */ /* 0x040fe20003f86270 */
[----:B------:R-:W-:Y:S01]  /*30d0*/  FFMA.FTZ R37, R37, UR22, -R242 ;  /* 0x0000001625257c23 */ /* 0x000fe200080108f2 */
[----:B------:R-:W-:Y:S02]  /*30e0*/  @!P2 ISETP.GE.AND P1, PT, R108, R211, PT ;  /* 0x000000d36c00a20c */ /* 0x000fe40003f26270 */
[----:B------:R-:W-:Y:S01]  /*30f0*/  @!P2 FSEL R31, R31, -INF , !P5 ;  /* 0xff8000001f1fa808 */ /* 0x000fe20006800000 */
[----:B------:R2:W3:Y:S01]  /*3100*/  MUFU.EX2 R108, R4 ;  /* 0x00000004006c7308 */ /* 0x0004e20000000800 */
[----:B------:R-:W-:Y:S02]  /*3110*/  @!P2 FSEL R32, R32, -INF , !P3 ;  /* 0xff8000002020a808 */ /* 0x000fe40005800000 */
[----:B------:R-:W-:Y:S01]  /*3120*/  @!P2 FSEL R33, R33, -INF , !P6 ;  /* 0xff8000002121a808 */ /* 0x000fe20007000000 */
[----:B------:R-:W-:Y:S01]  /*3130*/  FFMA.FTZ R31, R31, UR22, -R250 ;  /* 0x000000161f1f7c23 */ /* 0x000fe200080108fa */
[C---:B------:R-:W-:Y:S01]  /*3140*/  @!P2 ISETP.GE.AND P5, PT, R109.reuse, R209, PT ;  /* 0x000000d16d00a20c */ /* 0x040fe20003fa6270 */
[--C-:B------:R-:W-:Y:S01]  /*3150*/  FFMA.FTZ R32, R32, UR22, -R242.reuse ;  /* 0x0000001620207c23 */ /* 0x100fe200080108f2 */
[----:B------:R-:W-:Y:S01]  /*3160*/  @!P2 ISETP.GE.AND P3, PT, R109, R213, PT ;  /* 0x000000d56d00a20c */ /* 0x000fe20003f66270 */
[----:B------:R-:W-:Y:S01]  /*3170*/  FFMA.FTZ R33, R33, UR22, -R242 ;  /* 0x0000001621217c23 */ /* 0x000fe200080108f2 */
[----:B------:R-:W-:Y:S01]  /*3180*/  @!P2 ISETP.GE.AND P6, PT, R109, R211, PT ;  /* 0x000000d36d00a20c */ /* 0x000fe20003fc6270 */
[----:B------:R-:W-:Y:S01]  /*3190*/  @!P2 VIADD R109, R196, 0x28 ;  /* 0x00000028c46da836 */ /* 0x000fe20000000000 */
[----:B------:R-:W-:Y:S02]  /*31a0*/  @!P2 FSEL R38, R38, -INF , !P5 ;  /* 0xff8000002626a808 */ /* 0x000fe40006800000 */
[----:B------:R-:W-:Y:S02]  /*31b0*/  @!P2 FSEL R39, R39, -INF , !P0 ;  /* 0xff8000002727a808 */ /* 0x000fe40004000000 */
[----:B------:R-:W-:Y:S01]  /*31c0*/  @!P2 ISETP.GE.AND P5, PT, R109, R213, PT ;  /* 0x000000d56d00a20c */ /* 0x000fe20003fa6270 */
[--C-:B------:R-:W-:Y:S01]  /*31d0*/  FFMA.FTZ R38, R38, UR22, -R244.reuse ;  /* 0x0000001626267c23 */ /* 0x100fe200080108f4 */
[----:B------:R-:W-:Y:S01]  /*31e0*/  @!P2 FSEL R40, R40, -INF , !P3 ;  /* 0xff8000002828a808 */ /* 0x000fe20005800000 */
[----:B------:R-:W-:Y:S01]  /*31f0*/  FFMA.FTZ R39, R39, UR22, -R244 ;  /* 0x0000001627277c23 */ /* 0x000fe200080108f4 */
[----:B------:R-:W-:Y:S01]  /*3200*/  @!P2 FSEL R43, R43, -INF , !P1 ;  /* 0xff8000002b2ba808 */ /* 0x000fe20004800000 */
[-C--:B-1----:R-:W-:Y:S03]  /*3210*/  HMMA.16816.F32 R52, R104, R100.reuse, R52 ;  /* 0x000000646834723c */ /* 0x082fe60000001834 */
[----:B------:R-:W-:Y:S01]  /*3220*/  @!P2 FSEL R44, R44, -INF , !P5 ;  /* 0xff8000002c2ca808 */ /* 0x000fe20006800000 */
[--C-:B------:R-:W-:Y:S01]  /*3230*/  FFMA.FTZ R40, R40, UR22, -R249.reuse ;  /* 0x0000001628287c23 */ /* 0x100fe200080108f9 */
[CC--:B------:R-:W-:Y:S01]  /*3240*/  @!P2 ISETP.GE.AND P0, PT, R109.reuse, R211.reuse, PT ;  /* 0x000000d36d00a20c */ /* 0x0c0fe20003f06270 */
[C---:B------:R-:W-:Y:S04]  /*3250*/  HMMA.16816.F32 R56, R112.reuse, R100, R56 ;  /* 0x000000647038723c */ /* 0x040fe80000001838 */
[-C--:B------:R-:W-:Y:S01]  /*3260*/  @!P2 ISETP.GE.AND P3, PT, R109, R210.reuse, PT ;  /* 0x000000d26d00a20c */ /* 0x080fe20003f66270 */
[--C-:B------:R-:W-:Y:S01]  /*3270*/  FFMA.FTZ R43, R43, UR22, -R250.reuse ;  /* 0x000000162b2b7c23 */ /* 0x100fe200080108fa */
[C---:B------:R-:W-:Y:S01]  /*3280*/  @!P2 ISETP.GE.AND P1, PT, R110.reuse, R211, PT ;  /* 0x000000d36e00a20c */ /* 0x040fe20003f26270 */
[-C--:B------:R-:W-:Y:S01]  /*3290*/  HMMA.16816.F32 R60, R112, R102.reuse, R60 ;  /* 0x00000066703c723c */ /* 0x080fe2000000183c */
[----:B------:R-:W-:Y:S02]  /*32a0*/  MUFU.EX2 R114, R10 ;  /* 0x0000000a00727308 */ /* 0x000fe40000000800 */
[-C--:B------:R-:W-:Y:S01]  /*32b0*/  @!P2 ISETP.GE.AND P5, PT, R110, R210.reuse, PT ;  /* 0x000000d26e00a20c */ /* 0x080fe20003fa6270 */
[----:B--2---:R-:W-:Y:S01]  /*32c0*/  @!P2 VIADD R4, R196, 0x30 ;  /* 0x00000030c404a836 */ /* 0x004fe20000000000 */
[----:B------:R-:W-:Y:S01]  /*32d0*/  @!P2 FSEL R46, R46, -INF , !P0 ;  /* 0xff8000002e2ea808 */ /* 0x000fe20004000000 */
[----:B------:R-:W-:Y:S05]  /*32e0*/  HMMA.16816.F32 R64, R104, R102, R64 ;  /* 0x000000666840723c */ /* 0x000fea0000001840 */
[----:B------:R-:W-:Y:S01]  /*32f0*/  MUFU.EX2 R227, R43 ;  /* 0x0000002b00e37308 */ /* 0x000fe20000000800 */
[-C--:B------:R-:W-:Y:S01]  /*3300*/  @!P2 ISETP.GE.AND P0, PT, R4, R210.reuse, PT ;  /* 0x000000d20400a20c */ /* 0x080fe20003f06270 */
[--C-:B------:R-:W-:Y:S01]  /*3310*/  FFMA.FTZ R46, R46, UR22, -R250.reuse ;  /* 0x000000162e2e7c23 */ /* 0x100fe200080108fa */
[----:B------:R-:W-:Y:S03]  /*3320*/  @!P2 FSEL R47, R47, -INF , !P1 ;  /* 0xff8000002f2fa808 */ /* 0x000fe60004800000 */
[--C-:B------:R-:W-:Y:S01]  /*3330*/  FFMA.FTZ R107, R26, UR22, -R250.reuse ;  /* 0x000000161a6b7c23 */ /* 0x100fe200080108fa */
[----:B------:R-:W-:Y:S02]  /*3340*/  @!P2 FSEL R48, R48, -INF , !P3 ;  /* 0xff8000003030a808 */ /* 0x000fe40005800000 */
[----:B------:R-:W-:Y:S01]  /*3350*/  @!P2 ISETP.GE.AND P1, PT, R4, R209, PT ;  /* 0x000000d10400a20c */ /* 0x000fe20003f26270 */
[----:B------:R-:W-:Y:S01]  /*3360*/  FFMA.FTZ R47, R47, UR22, -R250 ;  /* 0x000000162f2f7c23 */ /* 0x000fe200080108fa */
[----:B------:R-:W-:Y:S01]  /*3370*/  @!P2 FSEL R49, R49, -INF , !P5 ;  /* 0xff8000003131a808 */ /* 0x000fe20006800000 */
[--C-:B------:R-:W-:Y:S01]  /*3380*/  FFMA.FTZ R44, R44, UR22, -R249.reuse ;  /* 0x000000162c2c7c23 */ /* 0x100fe200080108f9 */
[----:B------:R-:W-:Y:S01]  /*3390*/  @!P2 FSEL R41, R41, -INF , !P4 ;  /* 0xff8000002929a808 */ /* 0x000fe20006000000 */
[--C-:B------:R-:W-:Y:S01]  /*33a0*/  FFMA.FTZ R48, R48, UR22, -R242.reuse ;  /* 0x0000001630307c23 */ /* 0x100fe200080108f2 */
[----:B------:R-:W-:Y:S01]  /*33b0*/  @!P2 FSEL R42, R42, -INF , !P6 ;  /* 0xff8000002a2aa808 */ /* 0x000fe20007000000 */
[----:B------:R-:W-:Y:S01]  /*33c0*/  FFMA.FTZ R49, R49, UR22, -R242 ;  /* 0x0000001631317c23 */ /* 0x000fe200080108f2 */
[C---:B------:R-:W-:Y:S01]  /*33d0*/  @!P2 ISETP.GE.AND P3, PT, R4.reuse, R213, PT ;  /* 0x000000d50400a20c */ /* 0x040fe20003f66270 */
[--C-:B------:R-:W-:Y:S01]  /*33e0*/  FFMA.FTZ R41, R41, UR22, -R249.reuse ;  /* 0x0000001629297c23 */ /* 0x100fe200080108f9 */
[----:B------:R-:W-:Y:S01]  /*33f0*/  @!P2 ISETP.GE.AND P5, PT, R4, R211, PT ;  /* 0x000000d30400a20c */ /* 0x000fe20003fa6270 */
[----:B------:R-:W-:Y:S01]  /*3400*/  FFMA.FTZ R42, R42, UR22, -R250 ;  /* 0x000000162a2a7c23 */ /* 0x000fe200080108fa */
[----:B------:R-:W-:Y:S01]  /*3410*/  @!P2 ISETP.GE.AND P4, PT, R109, R209, PT ;  /* 0x000000d16d00a20c */ /* 0x000fe20003f86270 */
[----:B------:R-:W-:Y:S01]  /*3420*/  MUFU.EX2 R115, R11 ;  /* 0x0000000b00737308 */ /* 0x000fe20000000800 */
[----:B------:R-:W-:Y:S01]  /*3430*/  @!P2 ISETP.GE.AND P6, PT, R110, R213, PT ;  /* 0x000000d56e00a20c */ /* 0x000fe20003fc6270 */
[----:B------:R-:W-:Y:S01]  /*3440*/  @!P2 VIADD R4, R196, 0x31 ;  /* 0x00000031c404a836 */ /* 0x000fe20000000000 */
[----:B------:R-:W-:Y:S01]  /*3450*/  @!P2 FSEL R50, R50, -INF , !P4 ;  /* 0xff8000003232a808 */ /* 0x000fe20006000000 */
[----:B------:R-:W-:Y:S01]  /*3460*/  IMAD.WIDE.U32 R100, R203, -0x2daee0ad, RZ ;  /* 0xd2511f53cb647825 */ /* 0x000fe200078e00ff */
[----:B------:R-:W-:Y:S02]  /*3470*/  @!P2 FSEL R45, R45, -INF , !P6 ;  /* 0xff8000002d2da808 */ /* 0x000fe40007000000 */
[-C--:B------:R-:W-:Y:S01]  /*3480*/  @!P2 ISETP.GE.AND P6, PT, R110, R209.reuse, PT ;  /* 0x000000d16e00a20c */ /* 0x080fe20003fc6270 */
[--C-:B------:R-:W-:Y:S01]  /*3490*/  FFMA.FTZ R50, R50, UR22, -R244.reuse ;  /* 0x0000001632327c23 */ /* 0x100fe200080108f4 */
[-C--:B------:R-:W-:Y:S01]  /*34a0*/  @!P2 ISETP.GE.AND P4, PT, R4, R210.reuse, PT ;  /* 0x000000d20400a20c */ /* 0x080fe20003f86270 */
[--C-:B------:R-:W-:Y:S01]  /*34b0*/  FFMA.FTZ R45, R45, UR22, -R249.reuse ;  /* 0x000000162d2d7c23 */ /* 0x100fe200080108f9 */
[----:B------:R-:W-:Y:S01]  /*34c0*/  @!P2 FSEL R51, R51, -INF , !P6 ;  /* 0xff8000003333a808 */ /* 0x000fe20007000000 */
[----:B------:R1:W-:Y:S01]  /*34d0*/  MUFU.EX2 R109, R5 ;  /* 0x00000005006d7308 */ /* 0x0003e20000000800 */
[----:B------:R-:W-:Y:S01]  /*34e0*/  @!P2 FSEL R52, R52, -INF , !P0 ;  /* 0xff8000003434a808 */ /* 0x000fe20004000000 */
[----:B------:R-:W-:Y:S01]  /*34f0*/  IMAD.WIDE.U32 R202, R201, -0x326172a9, RZ ;  /* 0xcd9e8d57c9ca7825 */ /* 0x000fe200078e00ff */
[----:B------:R-:W-:Y:S02]  /*3500*/  @!P2 FSEL R53, R53, -INF , !P4 ;  /* 0xff8000003535a808 */ /* 0x000fe40006000000 */
[C---:B------:R-:W-:Y:S01]  /*3510*/  @!P2 ISETP.GE.AND P6, PT, R4.reuse, R209, PT ;  /* 0x000000d10400a20c */ /* 0x040fe20003fc6270 */
[----:B------:R-:W-:Y:S01]  /*3520*/  FFMA.FTZ R51, R51, UR22, -R244 ;  /* 0x0000001633337c23 */ /* 0x000fe200080108f4 */
[----:B------:R-:W-:Y:S01]  /*3530*/  @!P2 ISETP.GE.AND P0, PT, R4, R213, PT ;  /* 0x000000d50400a20c */ /* 0x000fe20003f06270 */
[--C-:B------:R-:W-:Y:S01]  /*3540*/  FFMA.FTZ R52, R52, UR22, -R242.reuse ;  /* 0x0000001634347c23 */ /* 0x100fe200080108f2 */
[----:B------:R-:W-:Y:S01]  /*3550*/  @!P2 ISETP.GE.AND P4, PT, R4, R211, PT ;  /* 0x000000d30400a20c */ /* 0x000fe20003f86270 */
[C---:B------:R-:W-:Y:S01]  /*3560*/  @!P2 VIADD R4, R196.reuse, 0x38 ;  /* 0x00000038c404a836 */ /* 0x040fe20000000000 */
[----:B------:R-:W-:Y:S01]  /*3570*/  @!P2 FSEL R55, R55, -INF , !P6 ;  /* 0xff8000003737a808 */ /* 0x000fe20007000000 */
[----:B------:R-:W-:Y:S01]  /*3580*/  @!P2 VIADD R196, R196, 0x39 ;  /* 0x00000039c4c4a836 */ /* 0x000fe20000000000 */
[----:B------:R-:W-:Y:S01]  /*3590*/  @!P2 FSEL R57, R57, -INF , !P0 ;  /* 0xff8000003939a808 */ /* 0x000fe20004000000 */
[----:B------:R-:W-:Y:S01]  /*35a0*/  FFMA.FTZ R53, R53, UR22, -R242 ;  /* 0x0000001635357c23 */ /* 0x000fe200080108f2 */
[----:B------:R-:W-:Y:S01]  /*35b0*/  @!P2 FSEL R59, R59, -INF , !P4 ;  /* 0xff8000003b3ba808 */ /* 0x000fe20006000000 */
[----:B------:R-:W-:Y:S01]  /*35c0*/  FFMA.FTZ R55, R55, UR22, -R244 ;  /* 0x0000001637377c23 */ /* 0x000fe200080108f4 */
[C---:B------:R-:W-:Y:S01]  /*35d0*/  @!P2 ISETP.GE.AND P6, PT, R196.reuse, R213, PT ;  /* 0x000000d5c400a20c */ /* 0x040fe20003fc6270 */
[--C-:B------:R-:W-:Y:S01]  /*35e0*/  FFMA.FTZ R57, R57, UR22, -R249.reuse ;  /* 0x0000001639397c23 */ /* 0x100fe200080108f9 */
[C---:B------:R-:W-:Y:S01]  /*35f0*/  @!P2 ISETP.GE.AND P0, PT, R196.reuse, R211, PT ;  /* 0x000000d3c400a20c */ /* 0x040fe20003f06270 */
[----:B------:R-:W-:Y:S01]  /*3600*/  FFMA.FTZ R59, R59, UR22, -R250 ;  /* 0x000000163b3b7c23 */ /* 0x000fe200080108fa */
[----:B------:R-:W-:Y:S01]  /*3610*/  @!P2 FSEL R61, R61, -INF , !P6 ;  /* 0xff8000003d3da808 */ /* 0x000fe20007000000 */
[----:B------:R2:W4:Y:S01]  /*3620*/  MUFU.EX2 R110, R6 ;  /* 0x00000006006e7308 */ /* 0x0005220000000800 */
[CC--:B------:R-:W-:Y:S02]  /*3630*/  @!P2 ISETP.GE.AND P4, PT, R196.reuse, R210.reuse, PT ;  /* 0x000000d2c400a20c */ /* 0x0c0fe40003f86270 */
[----:B------:R-:W-:Y:S02]  /*3640*/  @!P2 ISETP.GE.AND P6, PT, R196, R209, PT ;  /* 0x000000d1c400a20c */ /* 0x000fe40003fc6270 */
[----:B------:R-:W-:Y:S02]  /*3650*/  @!P2 FSEL R54, R54, -INF , !P1 ;  /* 0xff8000003636a808 */ /* 0x000fe40004800000 */
[----:B------:R-:W-:Y:S03]  /*3660*/  @!P2 ISETP.GE.AND P1, PT, R4, R213, PT ;  /* 0x000000d50400a20c */ /* 0x000fe60003f26270 */
[----:B------:R3:W-:Y:S01]  /*3670*/  MUFU.EX2 R196, R12 ;  /* 0x0000000c00c47308 */ /* 0x0007e20000000800 */
[----:B------:R-:W-:Y:S01]  /*3680*/  @!P2 FSEL R56, R56, -INF , !P3 ;  /* 0xff8000003838a808 */ /* 0x000fe20005800000 */
[----:B------:R-:W-:Y:S01]  /*3690*/  FFMA.FTZ R54, R54, UR22, -R244 ;  /* 0x0000001636367c23 */ /* 0x000fe200080108f4 */
[----:B------:R-:W-:Y:S02]  /*36a0*/  @!P2 FSEL R58, R58, -INF , !P5 ;  /* 0xff8000003a3aa808 */ /* 0x000fe40006800000 */
[----:B------:R-:W-:Y:S01]  /*36b0*/  @!P2 FSEL R60, R60, -INF , !P1 ;  /* 0xff8000003c3ca808 */ /* 0x000fe20004800000 */
[--C-:B------:R-:W-:Y:S01]  /*36c0*/  FFMA.FTZ R56, R56, UR22, -R249.reuse ;  /* 0x0000001638387c23 */ /* 0x100fe200080108f9 */
[C---:B------:R-:W-:Y:S03]  /*36d0*/  @!P2 ISETP.GE.AND P3, PT, R4.reuse, R211, PT ;  /* 0x000000d30400a20c */ /* 0x040fe60003f66270 */
[----:B------:R4:W-:Y:S01]  /*36e0*/  MUFU.EX2 R112, R8 ;  /* 0x0000000800707308 */ /* 0x0009e20000000800 */
[----:B------:R-:W-:Y:S01]  /*36f0*/  @!P2 ISETP.GE.AND P5, PT, R4, R210, PT ;  /* 0x000000d20400a20c */ /* 0x000fe20003fa6270 */
[----:B------:R-:W-:Y:S01]  /*3700*/  FFMA.FTZ R60, R60, UR22, -R249 ;  /* 0x000000163c3c7c23 */ /* 0x000fe200080108f9 */
[----:B------:R-:W-:Y:S01]  /*3710*/  @!P2 ISETP.GE.AND P1, PT, R4, R209, PT ;  /* 0x000000d10400a20c */ /* 0x000fe20003f26270 */
[----:B-1----:R-:W-:Y:S01]  /*3720*/  IMAD.WIDE.U32 R4, R198, -0x2daee0ad, RZ ;  /* 0xd2511f53c6047825 */ /* 0x002fe200078e00ff */
[----:B------:R-:W-:Y:S02]  /*3730*/  LOP3.LUT R10, R223, UR47, R208, 0x96, !PT ;  /* 0x0000002fdf0a7c12 */ /* 0x000fe4000f8e96d0 */
[----:B------:R-:W-:Y:S03]  /*3740*/  LOP3.LUT R201, R217, UR48, R204, 0x96, !PT ;  /* 0x00000030d9c97c12 */ /* 0x000fe6000f8e96cc */
[----:B------:R-:W-:Y:S01]  /*3750*/  MUFU.EX2 R248, R60 ;  /* 0x0000003c00f87308 */ /* 0x000fe20000000800 */
[----:B--2---:R-:W-:Y:S01]  /*3760*/  LOP3.LUT R6, R5, UR47, R206, 0x96, !PT ;  /* 0x0000002f05067c12 */ /* 0x004fe2000f8e96ce */
[----:B---3--:R-:W-:Y:S01]  /*3770*/  IMAD.WIDE.U32 R12, R205, -0x326172a9, RZ ;  /* 0xcd9e8d57cd0c7825 */ /* 0x008fe200078e00ff */
[----:B------:R-:W-:Y:S02]  /*3780*/  LOP3.LUT R204, R203, UR48, R204, 0x96, !PT ;  /* 0x00000030cbcc7c12 */ /* 0x000fe4000f8e96cc */
[----:B------:R-:W-:Y:S01]  /*3790*/  LOP3.LUT R210, R101, UR47, R212, 0x96, !PT ;  /* 0x0000002f65d27c12 */ /* 0x000fe2000f8e96d4 */
[----:B------:R-:W-:Y:S01]  /*37a0*/  IMAD.WIDE.U32 R206, R207, -0x326172a9, RZ ;  /* 0xcd9e8d57cfce7825 */ /* 0x000fe200078e00ff */
[--C-:B------:R-:W-:Y:S03]  /*37b0*/  LOP3.LUT R218, R13, UR48, R200.reuse, 0x96, !PT ;  /* 0x000000300dda7c12 */ /* 0x100fe6000f8e96c8 */
[----:B------:R-:W-:Y:S01]  /*37c0*/  MUFU.EX2 R226, R42 ;  /* 0x0000002a00e27308 */ /* 0x000fe20000000800 */
[----:B------:R-:W-:Y:S01]  /*37d0*/  @!P2 FSEL R62, R62, -INF , !P3 ;  /* 0xff8000003e3ea808 */ /* 0x000fe20005800000 */
[----:B------:R-:W-:Y:S01]  /*37e0*/  IMAD.WIDE.U32 R10, R10, -0x326172a9, RZ ;  /* 0xcd9e8d570a0a7825 */ /* 0x000fe200078e00ff */
[----:B----4-:R-:W-:Y:S02]  /*37f0*/  LOP3.LUT R8, R207, UR48, R200, 0x96, !PT ;  /* 0x00000030cf087c12 */ /* 0x010fe4000f8e96c8 */
[----:B------:R-:W-:Y:S01]  /*3800*/  LOP3.LUT R206, R221, UR46, R206, 0x96, !PT ;  /* 0x0000002eddce7c12 */ /* 0x000fe2000f8e96ce */
[----:B------:R-:W-:Y:S01]  /*3810*/  IMAD.WIDE.U32 R200, R201, -0x2daee0ad, RZ ;  /* 0xd2511f53c9c87825 */ /* 0x000fe200078e00ff */
[----:B------:R-:W-:Y:S03]  /*3820*/  LOP3.LUT R216, R11, UR46, R216, 0x96, !PT ;  /* 0x0000002e0bd87c12 */ /* 0x000fe6000f8e96d8 */
[----:B------:R1:W2:Y:S01]  /*3830*/  MUFU.EX2 R198, R14 ;  /* 0x0000000e00c67308 */ /* 0x0002a20000000800 */
[----:B------:R-:W-:Y:S01]  /*3840*/  @!P2 FSEL R64, R64, -INF , !P5 ;  /* 0xff8000004040a808 */ /* 0x000fe20006800000 */
[----:B------:R-:W-:Y:S01]  /*3850*/  FFMA.FTZ R203, R16, UR22, -R242 ;  /* 0x0000001610cb7c23 */ /* 0x000fe200080108f2 */
[----:B------:R-:W-:Y:S01]  /*3860*/  LOP3.LUT R16, R201, UR45, R222, 0x96, !PT ;  /* 0x0000002dc9107c12 */ /* 0x000fe2000f8e96de */
[----:B------:R-:W-:Y:S01]  /*3870*/  IMAD.WIDE.U32 R222, R204, -0x2daee0ad, RZ ;  /* 0xd2511f53ccde7825 */ /* 0x000fe200078e00ff */
[----:B------:R-:W-:Y:S02]  /*3880*/  @!P2 FSEL R65, R65, -INF , !P4 ;  /* 0xff8000004141a808 */ /* 0x000fe40006000000 */
[----:B------:R-:W-:Y:S03]  /*3890*/  @!P2 FSEL R66, R66, -INF , !P1 ;  /* 0xff8000004242a808 */ /* 0x000fe60004800000 */
[----:B------:R3:W-:Y:S01]  /*38a0*/  MUFU.EX2 R205, R17 ;  /* 0x0000001100cd7308 */ /* 0x0007e20000000800 */
[----:B------:R-:W-:Y:S01]  /*38b0*/  LOP3.LUT R208, R223, UR45, R4, 0x96, !PT ;  /* 0x0000002ddfd07c12 */ /* 0x000fe2000f8e9604 */
[----:B------:R-:W-:Y:S01]  /*38c0*/  IMAD.WIDE.U32 R216, R216, -0x2daee0ad, RZ ;  /* 0xd2511f53d8d87825 */ /* 0x000fe200078e00ff */
[----:B------:R-:W-:Y:S02]  /*38d0*/  @!P2 FSEL R67, R67, -INF , !P6 ;  /* 0xff8000004343a808 */ /* 0x000fe40007000000 */
[----:B------:R-:W-:Y:S01]  /*38e0*/  @!P2 FSEL R63, R63, -INF , !P0 ;  /* 0xff8000003f3fa808 */ /* 0x000fe20004000000 */
[----:B------:R-:W-:Y:S01]  /*38f0*/  FFMA.FTZ R66, R66, UR22, -R244 ;  /* 0x0000001642427c23 */ /* 0x000fe200080108f4 */
[----:B------:R-:W-:Y:S03]  /*3900*/  LOP3.LUT R4, R217, UR43, R200, 0x96, !PT ;  /* 0x0000002bd9047c12 */ /* 0x000fe6000f8e96c8 */
[----:B------:R4:W2:Y:S01]  /*3910*/  MUFU.EX2 R113, R9 ;  /* 0x0000000900717308 */ /* 0x0008a20000000800 */
[----:B------:R-:W-:Y:S04]  /*3920*/  IMAD.WIDE.U32 R6, R6, -0x326172a9, RZ ;  /* 0xcd9e8d5706067825 */ /* 0x000fe800078e00ff */
[--C-:B------:R-:W-:Y:S01]  /*3930*/  FFMA.FTZ R64, R64, UR22, -R242.reuse ;  /* 0x0000001640407c23 */ /* 0x100fe200080108f2 */
[----:B------:R-:W-:Y:S01]  /*3940*/  FFMA.FTZ R242, R65, UR22, -R242 ;  /* 0x0000001641f27c23 */ /* 0x000fe200080108f2 */
[----:B------:R-:W-:Y:S01]  /*3950*/  IMAD.WIDE.U32 R218, R218, -0x2daee0ad, RZ ;  /* 0xd2511f53dada7825 */ /* 0x000fe200078e00ff */
[----:B-1----:R-:W-:Y:S02]  /*3960*/  LOP3.LUT R14, R7, UR46, R202, 0x96, !PT ;  /* 0x0000002e070e7c12 */ /* 0x002fe4000f8e96ca */
[----:B------:R-:W1:Y:S01]  /*3970*/  MUFU.EX2 R200, R18 ;  /* 0x0000001200c87308 */ /* 0x000e620000000800 */
[----:B---3--:R-:W-:Y:S01]  /*3980*/  IMAD.WIDE.U32 R16, R16, -0x326172a9, RZ ;  /* 0xcd9e8d5710107825 */ /* 0x008fe200078e00ff */
[----:B------:R-:W-:Y:S03]  /*3990*/  LOP3.LUT R100, R219, UR45, R100, 0x96, !PT ;  /* 0x0000002ddb647c12 */ /* 0x000fe6000f8e9664 */
[----:B------:R-:W-:Y:S01]  /*39a0*/  FFMA.FTZ R244, R67, UR22, -R244 ;  /* 0x0000001643f47c23 */ /* 0x000fe200080108f4 */
[----:B------:R-:W-:Y:S01]  /*39b0*/  FFMA.FTZ R62, R62, UR22, -R250 ;  /* 0x000000163e3e7c23 */ /* 0x000fe200080108fa */
[----:B------:R-:W-:Y:S01]  /*39c0*/  LOP3.LUT R214, R17, UR44, R10, 0x96, !PT ;  /* 0x0000002c11d67c12 */ /* 0x000fe2000f8e960a */
[----:B------:R-:W-:Y:S02]  /*39d0*/  IMAD.WIDE.U32 R14, R14, -0x2daee0ad, RZ ;  /* 0xd2511f530e0e7825 */ /* 0x000fe400078e00ff */
[----:B------:R3:W1:Y:S02]  /*39e0*/  MUFU.EX2 R201, R19 ;  /* 0x0000001300c97308 */ /* 0x0006640000000800 */
[----:B------:R-:W-:Y:S01]  /*39f0*/  FFMA.FTZ R58, R58, UR22, -R250 ;  /* 0x000000163a3a7c23 */ /* 0x000fe200080108fa */
[----:B------:R-:W-:Y:S01]  /*3a00*/  IMAD.WIDE.U32 R206, R206, -0x2daee0ad, RZ ;  /* 0xd2511f53cece7825 */ /* 0x000fe200078e00ff */
[----:B------:R-:W-:Y:S03]  /*3a10*/  LOP3.LUT R10, R15, UR43, R222, 0x96, !PT ;  /* 0x0000002b0f0a7c12 */ /* 0x000fe6000f8e96de */
[----:B----4-:R-:W-:Y:S03]  /*3a20*/  IMAD.WIDE.U32 R8, R8, -0x2daee0ad, RZ ;  /* 0xd2511f5308087825 */ /* 0x010fe600078e00ff */
[----:B------:R-:W-:Y:S01]  /*3a30*/  MUFU.EX2 R243, R66 ;  /* 0x0000004200f37308 */ /* 0x000fe20000000800 */
[----:B------:R-:W-:Y:S01]  /*3a40*/  IMAD.WIDE.U32 R210, R210, -0x326172a9, RZ ;  /* 0xcd9e8d57d2d27825 */ /* 0x000fe200078e00ff */
[----:B------:R-:W-:Y:S02]  /*3a50*/  LOP3.LUT R212, R9, UR45, R224, 0x96, !PT ;  /* 0x0000002d09d47c12 */ /* 0x000fe4000f8e96e0 */
[----:B------:R-:W-:Y:S01]  /*3a60*/  LOP3.LUT R8, R207, UR43, R8, 0x96, !PT ;  /* 0x0000002bcf087c12 */ /* 0x000fe2000f8e9608 */
[----:B------:R-:W-:Y:S01]  /*3a70*/  IMAD.WIDE.U32 R100, R100, -0x326172a9, RZ ;  /* 0xcd9e8d5764647825 */ /* 0x000fe200078e00ff */
[----:B------:R-:W-:Y:S04]  /*3a80*/  LOP3.LUT R12, R211, UR46, R12, 0x96, !PT ;  /* 0x0000002ed30c7c12 */ /* 0x000fe8000f8e960c */
[----:B------:R-:W-:Y:S01]  /*3a90*/  MUFU.EX2 R204, R21 ;  /* 0x0000001500cc7308 */ /* 0x000fe20000000800 */
[----:B---3--:R-:W-:Y:S01]  /*3aa0*/  IMAD.WIDE.U32 R18, R4, -0x326172a9, RZ ;  /* 0xcd9e8d5704127825 */ /* 0x008fe200078e00ff */
[----:B------:R-:W-:Y:S03]  /*3ab0*/  LOP3.LUT R4, R101, UR44, R210, 0x96, !PT ;  /* 0x0000002c65047c12 */ /* 0x000fe6000f8e96d2 */
[----:B------:R-:W-:Y:S01]  /*3ac0*/  IMAD.WIDE.U32 R214, R214, -0x2daee0ad, RZ ;  /* 0xd2511f53d6d67825 */ /* 0x000fe200078e00ff */
[----:B------:R-:W-:Y:S04]  /*3ad0*/  LOP3.LUT R101, R19, UR42, R16, 0x96, !PT ;  /* 0x0000002a13657c12 */ /* 0x000fe8000f8e9610 */
[----:B------:R-:W-:Y:S01]  /*3ae0*/  MUFU.EX2 R241, R64 ;  /* 0x0000004000f17308 */ /* 0x000fe20000000800 */
[----:B------:R-:W-:Y:S01]  /*3af0*/  LOP3.LUT R16, R18, 0xffff, RZ, 0xc0, !PT ;  /* 0x0000ffff12107812 */ /* 0x000fe200078ec0ff */
[----:B------:R-:W-:Y:S01]  /*3b00*/  IMAD.WIDE.U32 R208, R208, -0x326172a9, RZ ;  /* 0xcd9e8d57d0d07825 */ /* 0x000fe200078e00ff */
[----:B------:R-:W-:Y:S02]  /*3b10*/  LOP3.LUT R11, R215, UR41, R216, 0x96, !PT ;  /* 0x00000029d70b7c12 */ /* 0x000fe4000f8e96d8 */
[----:B------:R-:W-:Y:S01]  /*3b20*/  LOP3.LUT R103, R214, 0xff, RZ, 0xc0, !PT ;  /* 0x000000ffd6677812 */ /* 0x000fe200078ec0ff */
[----:B------:R-:W-:Y:S01]  /*3b30*/  IMAD.WIDE.U32 R104, R10, -0x326172a9, RZ ;  /* 0xcd9e8d570a687825 */ /* 0x000fe200078e00ff */
[--C-:B------:R-:W-:Y:S03]  /*3b40*/  SHF.R.U32.HI R102, RZ, 0x18, R214.reuse ;  /* 0x00000018ff667819 */ /* 0x100fe600000116d6 */
[----:B------:R-:W-:Y:S01]  /*3b50*/  MUFU.EX2 R251, R62 ;  /* 0x0000003e00fb7308 */ /* 0x000fe20000000800 */
[----:B------:R-:W-:Y:S01]  /*3b60*/  LOP3.LUT R19, R214, 0xffff, RZ, 0xc0, !PT ;  /* 0x0000ffffd6137812 */ /* 0x000fe200078ec0ff */
[----:B------:R-:W-:Y:S01]  /*3b70*/  IMAD.WIDE.U32 R212, R212, -0x326172a9, RZ ;  /* 0xcd9e8d57d4d47825 */ /* 0x000fe200078e00ff */
[----:B------:R-:W-:Y:S02]  /*3b80*/  SHF.R.U32.HI R17, RZ, 0x10, R214 ;  /* 0x00000010ff117819 */ /* 0x000fe400000116d6 */
[----:B------:R-:W-:Y:S01]  /*3b90*/  LOP3.LUT R211, R18, 0xff, RZ, 0xc0, !PT ;  /* 0x000000ff12d37812 */ /* 0x000fe200078ec0ff */
[----:B------:R-:W-:Y:S01]  /*3ba0*/  IMAD.WIDE.U32 R214, R8, -0x326172a9, RZ ;  /* 0xcd9e8d5708d67825 */ /* 0x000fe200078e00ff */
[----:B------:R-:W-:Y:S03]  /*3bb0*/  LOP3.LUT R5, R213, UR44, R220, 0x96, !PT ;  /* 0x0000002cd5057c12 */ /* 0x000fe6000f8e96dc */
[----:B------:R-:W-:Y:S01]  /*3bc0*/  MUFU.EX2 R224, R40 ;  /* 0x0000002800e07308 */ /* 0x000fe20000000800 */
[----:B------:R-:W-:Y:S01]  /*3bd0*/  LOP3.LUT R26, R101, 0xff, RZ, 0xc0, !PT ;  /* 0x000000ff651a7812 */ /* 0x000fe200078ec0ff */
[----:B------:R-:W-:Y:S01]  /*3be0*/  IMAD.WIDE.U32 R12, R12, -0x2daee0ad, RZ ;  /* 0xd2511f530c0c7825 */ /* 0x000fe200078e00ff */
[----:B------:R-:W-:Y:S02]  /*3bf0*/  LOP3.LUT R15, R105, UR42, R208, 0x96, !PT ;  /* 0x0000002a690f7c12 */ /* 0x000fe4000f8e96d0 */
[----:B------:R-:W-:Y:S02]  /*3c00*/  ISETP.LE.U32.AND P5, PT, R26, UR23, PT ;  /* 0x000000171a007c0c */ /* 0x000fe4000bfa3070 */
[----:B------:R-:W-:Y:S03]  /*3c10*/  LOP3.LUT R8, R104, 0xffff, RZ, 0xc0, !PT ;  /* 0x0000ffff68087812 */ /* 0x000fe600078ec0ff */
[----:B------:R-:W-:Y:S01]  /*3c20*/  MUFU.EX2 R208, R24 ;  /* 0x0000001800d07308 */ /* 0x000fe20000000800 */
[----:B------:R-:W-:Y:S01]  /*3c30*/  ISETP.LE.U32.AND P3, PT, R211, UR23, PT ;  /* 0x00000017d3007c0c */ /* 0x000fe2000bf63070 */
[----:B------:R-:W-:Y:S01]  /*3c40*/  FFMA.FTZ R211, R27, UR22, -R250 ;  /* 0x000000161bd37c23 */ /* 0x000fe200080108fa */
[----:B------:R-:W-:Y:S01]  /*3c50*/  SHF.R.U32.HI R8, RZ, 0x8, R8 ;  /* 0x00000008ff087819 */ /* 0x000fe20000011608 */
[----:B------:R-:W-:Y:S01]  /*3c60*/  FFMA.FTZ R250, R63, UR22, -R250 ;  /* 0x000000163ffa7c23 */ /* 0x000fe200080108fa */
[----:B------:R-:W-:Y:S02]  /*3c70*/  LOP3.LUT R105, R215, UR42, R212, 0x96, !PT ;  /* 0x0000002ad7697c12 */ /* 0x000fe4000f8e96d4 */
[----:B------:R-:W-:Y:S03]  /*3c80*/  LOP3.LUT R26, R101, 0xffff, RZ, 0xc0, !PT ;  /* 0x0000ffff651a7812 */ /* 0x000fe600078ec0ff */
[----:B------:R-:W-:Y:S01]  /*3c90*/  MUFU.EX2 R213, R29 ;  /* 0x0000001d00d57308 */ /* 0x000fe20000000800 */
[--C-:B------:R-:W-:Y:S01]  /*3ca0*/  SHF.R.U32.HI R27, RZ, 0x18, R101.reuse ;  /* 0x00000018ff1b7819 */ /* 0x100fe20000011665 */
[----:B------:R-:W-:Y:S01]  /*3cb0*/  @!P5 FADD.FTZ R108, -R108, -RZ ;  /* 0x800000ff6c6cd221 */ /* 0x000fe20000010100 */
[----:B------:R-:W-:Y:S02]  /*3cc0*/  SHF.R.U32.HI R101, RZ, 0x10, R101 ;  /* 0x00000010ff657819 */ /* 0x000fe40000011665 */
[----:B------:R-:W-:Y:S02]  /*3cd0*/  SHF.R.U32.HI R26, RZ, 0x8, R26 ;  /* 0x00000008ff1a7819 */ /* 0x000fe4000001161a */
[----:B------:R-:W-:Y:S03]  /*3ce0*/  LOP3.LUT R101, R101, 0xff, RZ, 0xc0, !PT ;  /* 0x000000ff65657812 */ /* 0x000fe600078ec0ff */
[----:B------:R3:W4:Y:S01]  /*3cf0*/  MUFU.EX2 R212, R28 ;  /* 0x0000001c00d47308 */ /* 0x0007220000000800 */
[----:B------:R-:W-:Y:S02]  /*3d00*/  ISETP.LE.U32.AND P4, PT, R27, UR23, PT ;  /* 0x000000171b007c0c */ /* 0x000fe4000bf83070 */
[----:B------:R-:W-:Y:S02]  /*3d10*/  ISETP.LE.U32.AND P1, PT, R101, UR23, PT ;  /* 0x0000001765007c0c */ /* 0x000fe4000bf23070 */
[----:B------:R-:W-:Y:S02]  /*3d20*/  SHF.R.U32.HI R27, RZ, 0x10, R105 ;  /* 0x00000010ff1b7819 */ /* 0x000fe40000011669 */
[----:B------:R-:W-:Y:S03]  /*3d30*/  LOP3.LUT R26, R26, 0xffff, RZ, 0xc0, !PT ;  /* 0x0000ffff1a1a7812 */ /* 0x000fe600078ec0ff */
[----:B------:R-:W-:Y:S01]  /*3d40*/  MUFU.EX2 R230, R46 ;  /* 0x0000002e00e67308 */ /* 0x000fe20000000800 */
[----:B------:R-:W-:Y:S02]  /*3d50*/  LOP3.LUT R27, R27, 0xff, RZ, 0xc0, !PT ;  /* 0x000000ff1b1b7812 */ /* 0x000fe400078ec0ff */
[----:B------:R-:W-:Y:S01]  /*3d60*/  LOP3.LUT R6, R209, UR44, R6, 0x96, !PT ;  /* 0x0000002cd1067c12 */ /* 0x000fe2000f8e9606 */
[--C-:B------:R-:W-:Y:S01]  /*3d70*/  FFMA.FTZ R209, R25, UR22, -R249.reuse ;  /* 0x0000001619d17c23 */ /* 0x100fe200080108f9 */
[----:B------:R-:W-:Y:S01]  /*3d80*/  ISETP.LE.U32.AND P6, PT, R26, UR23, PT ;  /* 0x000000171a007c0c */ /* 0x000fe2000bfc3070 */
[----:B------:R-:W-:Y:S01]  /*3d90*/  FFMA.FTZ R249, R61, UR22, -R249 ;  /* 0x000000163df97c23 */ /* 0x000fe200080108f9 */
[----:B------:R-:W-:Y:S01]  /*3da0*/  LOP3.LUT R26, R105, 0xffff, RZ, 0xc0, !PT ;  /* 0x0000ffff691a7812 */ /* 0x000fe200078ec0ff */
[----:B------:R-:W-:Y:S01]  /*3db0*/  @!P1 FADD.FTZ R110, -R110, -RZ ;  /* 0x800000ff6e6e9221 */ /* 0x000fe20000010100 */
[----:B------:R-:W-:Y:S01]  /*3dc0*/  SHF.R.U32.HI R25, RZ, 0x10, R214 ;  /* 0x00000010ff197819 */ /* 0x000fe200000116d6 */
[----:B------:R-:W-:Y:S01]  /*3dd0*/  @!P4 FADD.FTZ R111, -R111, -RZ ;  /* 0x800000ff6f6fc221 */ /* 0x000fe20000010100 */
[----:B---3--:R-:W-:Y:S01]  /*3de0*/  LOP3.LUT R28, R105, 0xff, RZ, 0xc0, !PT ;  /* 0x000000ff691c7812 */ /* 0x008fe200078ec0ff */
[----:B------:R-:W3:Y:S01]  /*3df0*/  MUFU.EX2 R202, R20 ;  /* 0x0000001400ca7308 */ /* 0x000ee20000000800 */
[----:B------:R-:W-:Y:S02]  /*3e00*/  SHF.R.U32.HI R26, RZ, 0x8, R26 ;  /* 0x00000008ff1a7819 */ /* 0x000fe4000001161a */
[----:B------:R-:W-:Y:S02]  /*3e10*/  ISETP.LE.U32.AND P5, PT, R27, UR23, PT ;  /* 0x000000171b007c0c */ /* 0x000fe4000bfa3070 */
[----:B------:R-:W-:Y:S01]  /*3e20*/  LOP3.LUT R26, R26, 0xffff, RZ, 0xc0, !PT ;  /* 0x0000ffff1a1a7812 */ /* 0x000fe200078ec0ff */
[----:B------:R-:W-:Y:S01]  /*3e30*/  @!P6 FADD.FTZ R109, -R109, -RZ ;  /* 0x800000ff6d6de221 */ /* 0x000fe20000010100 */
[----:B------:R-:W-:Y:S03]  /*3e40*/  SHF.R.U32.HI R105, RZ, 0x18, R105 ;  /* 0x00000018ff697819 */ /* 0x000fe60000011669 */
[----:B------:R-:W-:Y:S01]  /*3e50*/  MUFU.EX2 R231, R47 ;  /* 0x0000002f00e77308 */ /* 0x000fe20000000800 */
[----:B------:R-:W-:Y:S02]  /*3e60*/  LOP3.LUT R25, R25, 0xff, RZ, 0xc0, !PT ;  /* 0x000000ff19197812 */ /* 0x000fe400078ec0ff */
[----:B------:R-:W-:Y:S02]  /*3e70*/  ISETP.LE.U32.AND P1, PT, R105, UR23, PT ;  /* 0x0000001769007c0c */ /* 0x000fe4000bf23070 */
[----:B------:R-:W-:Y:S02]  /*3e80*/  SHF.R.U32.HI R24, RZ, 0x18, R214 ;  /* 0x00000018ff187819 */ /* 0x000fe400000116d6 */
[----:B------:R-:W-:Y:S01]  /*3e90*/  SHF.R.U32.HI R16, RZ, 0x8, R16 ;  /* 0x00000008ff107819 */ /* 0x000fe20000011610 */
[----:B------:R-:W-:Y:S01]  /*3ea0*/  @!P5 FADD.FTZ R114, -R114, -RZ ;  /* 0x800000ff7272d221 */ /* 0x000fe20000010100 */
[----:B------:R-:W-:Y:S01]  /*3eb0*/  ISETP.LE.U32.AND P5, PT, R25, UR23, PT ;  /* 0x0000001719007c0c */ /* 0x000fe2000bfa3070 */
[----:B------:R3:W-:Y:S01]  /*3ec0*/  MUFU.EX2 R207, R23 ;  /* 0x0000001700cf7308 */ /* 0x0007e20000000800 */
[--C-:B------:R-:W-:Y:S02]  /*3ed0*/  SHF.R.U32.HI R210, RZ, 0x18, R18.reuse ;  /* 0x00000018ffd27819 */ /* 0x100fe40000011612 */
[----:B------:R-:W-:Y:S02]  /*3ee0*/  LOP3.LUT R16, R16, 0xffff, RZ, 0xc0, !PT ;  /* 0x0000ffff10107812 */ /* 0x000fe400078ec0ff */
[----:B------:R-:W-:Y:S01]  /*3ef0*/  SHF.R.U32.HI R18, RZ, 0x10, R18 ;  /* 0x00000010ff127819 */ /* 0x000fe20000011612 */
[----:B------:R-:W-:Y:S01]  /*3f00*/  @!P1 FADD.FTZ R115, -R115, -RZ ;  /* 0x800000ff73739221 */ /* 0x000fe20000010100 */
[----:B------:R-:W-:Y:S03]  /*3f10*/  ISETP.LE.U32.AND P1, PT, R24, UR23, PT ;  /* 0x0000001718007c0c */ /* 0x000fe6000bf23070 */
[----:B------:R-:W-:Y:S01]  /*3f20*/  MUFU.EX2 R225, R41 ;  /* 0x0000002900e17308 */ /* 0x000fe20000000800 */
[----:B------:R-:W-:Y:S01]  /*3f30*/  ISETP.LE.U32.AND P6, PT, R26, UR23, PT ;  /* 0x000000171a007c0c */ /* 0x000fe2000bfc3070 */
[----:B------:R-:W-:Y:S01]  /*3f40*/  IMAD.WIDE.U32 R26, R6, -0x2daee0ad, RZ ;  /* 0xd2511f53061a7825 */ /* 0x000fe200078e00ff */
[----:B------:R-:W-:Y:S02]  /*3f50*/  LOP3.LUT R13, R13, UR43, R218, 0x96, !PT ;  /* 0x0000002b0d0d7c12 */ /* 0x000fe4000f8e96da */
[----:B------:R-:W-:Y:S01]  /*3f60*/  LOP3.LUT R18, R18, 0xff, RZ, 0xc0, !PT ;  /* 0x000000ff12127812 */ /* 0x000fe200078ec0ff */
[----:B--2---:R-:W-:Y:S01]  /*3f70*/  @!P5 FADD.FTZ R198, -R198, -RZ ;  /* 0x800000ffc6c6d221 */ /* 0x004fe20000010100 */
[----:B------:R-:W-:Y:S01]  /*3f80*/  LOP3.LUT R14, R27, UR41, R14, 0x96, !PT ;  /* 0x000000291b0e7c12 */ /* 0x000fe2000f8e960e */
[----:B------:R-:W-:Y:S01]  /*3f90*/  IMAD.WIDE.U32 R24, R13, -0x326172a9, RZ ;  /* 0xcd9e8d570d187825 */ /* 0x000fe200078e00ff */
[----:B------:R-:W-:Y:S01]  /*3fa0*/  ISETP.LE.U32.AND P5, PT, R16, UR23, PT ;  /* 0x0000001710007c0c */ /* 0x000fe2000bfa3070 */
[----:B------:R-:W-:Y:S01]  /*3fb0*/  MUFU.EX2 R211, R211 ;  /* 0x000000d300d37308 */ /* 0x000fe20000000800 */
[----:B------:R-:W-:Y:S01]  /*3fc0*/  LOP3.LUT R13, R11, 0xffff, RZ, 0xc0, !PT ;  /* 0x0000ffff0b0d7812 */ /* 0x000fe200078ec0ff */
[----:B------:R-:W-:Y:S01]  /*3fd0*/  @!P1 FADD.FTZ R199, -R199, -RZ ;  /* 0x800000ffc7c79221 */ /* 0x000fe20000010100 */
[----:B------:R-:W-:Y:S01]  /*3fe0*/  ISETP.LE.U32.AND P1, PT, R18, UR23, PT ;  /* 0x0000001712007c0c */ /* 0x000fe2000bf23070 */
[----:B------:R-:W-:Y:S01]  /*3ff0*/  IMAD.WIDE.U32 R218, R5, -0x2daee0ad, RZ ;  /* 0xd2511f5305da7825 */ /* 0x000fe200078e00ff */
[----:B------:R-:W-:Y:S02]  /*4000*/  SHF.R.U32.HI R18, RZ, 0x10, R24 ;  /* 0x00000010ff127819 */ /* 0x000fe40000011618 */
[----:B------:R-:W-:Y:S01]  /*4010*/  ISETP.LE.U32.AND P0, PT, R210, UR23, PT ;  /* 0x00000017d2007c0c */ /* 0x000fe2000bf03070 */
[----:B------:R-:W-:Y:S01]  /*4020*/  @!P6 FADD.FTZ R113, -R113, -RZ ;  /* 0x800000ff7171e221 */ /* 0x000fe20000010100 */
[----:B------:R-:W-:Y:S01]  /*4030*/  LOP3.LUT R9, R219, UR41, R206, 0x96, !PT ;  /* 0x00000029db097c12 */ /* 0x000fe2000f8e96ce */
[----:B------:R-:W-:Y:S01]  /*4040*/  MUFU.EX2 R210, R107 ;  /* 0x0000006b00d27308 */ /* 0x000fe20000000800 */
[----:B------:R-:W-:Y:S01]  /*4050*/  LOP3.LUT R21, R218, 0xff, RZ, 0xc0, !PT ;  /* 0x000000ffda157812 */ /* 0x000fe200078ec0ff */
[----:B------:R-:W-:Y:S01]  /*4060*/  @!P5 FADD.FTZ R205, -R205, -RZ ;  /* 0x800000ffcdcdd221 */ /* 0x000fe20000010100 */
[----:B------:R-:W-:Y:S02]  /*4070*/  SHF.R.U32.HI R5, RZ, 0x10, R218 ;  /* 0x00000010ff057819 */ /* 0x000fe400000116da */
[----:B------:R-:W-:Y:S01]  /*4080*/  LOP3.LUT R16, R11, 0xff, RZ, 0xc0, !PT ;  /* 0x000000ff0b107812 */ /* 0x000fe200078ec0ff */
[----:B-1----:R-:W-:Y:S01]  /*4090*/  @!P1 FADD.FTZ R200, -R200, -RZ ;  /* 0x800000ffc8c89221 */ /* 0x002fe20000010100 */
[----:B------:R-:W-:Y:S03]  /*40a0*/  SHF.R.U32.HI R13, RZ, 0x8, R13 ;  /* 0x00000008ff0d7819 */ /* 0x000fe6000001160d */
[----:B------:R-:W-:Y:S01]  /*40b0*/  MUFU.EX2 R228, R44 ;  /* 0x0000002c00e47308 */ /* 0x000fe20000000800 */
[----:B------:R-:W-:Y:S01]  /*40c0*/  ISETP.LE.U32.AND P6, PT, R21, UR23, PT ;  /* 0x0000001715007c0c */ /* 0x000fe2000bfc3070 */
[----:B------:R-:W-:Y:S01]  /*40d0*/  @!P0 FADD.FTZ R201, -R201, -RZ ;  /* 0x800000ffc9c98221 */ /* 0x000fe20000010100 */
[----:B------:R-:W-:Y:S02]  /*40e0*/  SHF.R.U32.HI R21, RZ, 0x10, R11 ;  /* 0x00000010ff157819 */ /* 0x000fe4000001160b */
[----:B------:R-:W-:Y:S02]  /*40f0*/  ISETP.LE.U32.AND P5, PT, R16, UR23, PT ;  /* 0x0000001710007c0c */ /* 0x000fe4000bfa3070 */
[----:B------:R-:W-:Y:S03]  /*4100*/  SHF.R.U32.HI R16, RZ, 0x18, R24 ;  /* 0x00000018ff107819 */ /* 0x000fe60000011618 */
[----:B------:R-:W1:Y:S01]  /*4110*/  MUFU.EX2 R206, R22 ;  /* 0x0000001600ce7308 */ /* 0x000e620000000800 */
[----:B------:R-:W-:Y:S02]  /*4120*/  LOP3.LUT R13, R13, 0xffff, RZ, 0xc0, !PT ;  /* 0x0000ffff0d0d7812 */ /* 0x000fe400078ec0ff */
[----:B------:R-:W-:Y:S02]  /*4130*/  LOP3.LUT R21, R21, 0xff, RZ, 0xc0, !PT ;  /* 0x000000ff15157812 */ /* 0x000fe400078ec0ff */
[----:B------:R-:W-:Y:S01]  /*4140*/  ISETP.LE.U32.AND P1, PT, R13, UR23, PT ;  /* 0x000000170d007c0c */ /* 0x000fe2000bf23070 */
[----:B----4-:R-:W-:Y:S01]  /*4150*/  @!P6 FADD.FTZ R212, -R212, -RZ ;  /* 0x800000ffd4d4e221 */ /* 0x010fe20000010100 */
[----:B------:R-:W-:Y:S03]  /*4160*/  LOP3.LUT R13, R24, 0xffff, RZ, 0xc0, !PT ;  /* 0x0000ffff180d7812 */ /* 0x000fe600078ec0ff */
[----:B------:R-:W-:Y:S01]  /*4170*/  MUFU.EX2 R229, R45 ;  /* 0x0000002d00e57308 */ /* 0x000fe20000000800 */
[----:B------:R-:W-:Y:S01]  /*4180*/  ISETP.LE.U32.AND P0, PT, R21, UR23, PT ;  /* 0x0000001715007c0c */ /* 0x000fe2000bf03070 */
[----:B---3--:R-:W-:Y:S01]  /*4190*/  @!P5 FADD.FTZ R202, -R202, -RZ ;  /* 0x800000ffcacad221 */ /* 0x008fe20000010100 */
[----:B------:R-:W-:Y:S02]  /*41a0*/  SHF.R.U32.HI R13, RZ, 0x8, R13 ;  /* 0x00000008ff0d7819 */ /* 0x000fe4000001160d */
[----:B------:R-:W-:Y:S02]  /*41b0*/  SHF.R.U32.HI R21, RZ, 0x18, R11 ;  /* 0x00000018ff157819 */ /* 0x000fe4000001160b */
[----:B------:R-:W-:Y:S03]  /*41c0*/  LOP3.LUT R11, R9, 0xffff, RZ, 0xc0, !PT ;  /* 0x0000ffff090b7812 */ /* 0x000fe600078ec0ff */
[----:B------:R-:W2:Y:S01]  /*41d0*/  MUFU.EX2 R203, R203 ;  /* 0x000000cb00cb7308 */ /* 0x000ea20000000800 */
[----:B------:R-:W-:Y:S01]  /*41e0*/  ISETP.LE.U32.AND P5, PT, R21, UR23, PT ;  /* 0x0000001715007c0c */ /* 0x000fe2000bfa3070 */
[----:B------:R-:W-:Y:S01]  /*41f0*/  @!P1 FADD.FTZ R204, -R204, -RZ ;  /* 0x800000ffcccc9221 */ /* 0x000fe20000010100 */
[----:B------:R-:W-:Y:S02]  /*4200*/  LOP3.LUT R21, R9, 0xff, RZ, 0xc0, !PT ;  /* 0x000000ff09157812 */ /* 0x000fe400078ec0ff */
[----:B------:R-:W-:Y:S01]  /*4210*/  LOP3.LUT R23, R104, 0xff, RZ, 0xc0, !PT ;  /* 0x000000ff68177812 */ /* 0x000fe200078ec0ff */
[----:B-1----:R-:W-:Y:S01]  /*4220*/  @!P0 FADD.FTZ R206, -R206, -RZ ;  /* 0x800000ffcece8221 */ /* 0x002fe20000010100 */
[----:B------:R-:W-:Y:S03]  /*4230*/  SHF.R.U32.HI R11, RZ, 0x8, R11 ;  /* 0x00000008ff0b7819 */ /* 0x000fe6000001160b */
[----:B------:R-:W-:Y:S01]  /*4240*/  MUFU.EX2 R240, R56 ;  /* 0x0000003800f07308 */ /* 0x000fe20000000800 */
[----:B------:R-:W-:Y:S02]  /*4250*/  ISETP.LE.U32.AND P1, PT, R21, UR23, PT ;  /* 0x0000001715007c0c */ /* 0x000fe4000bf23070 */
[----:B------:R-:W-:Y:S02]  /*4260*/  LOP3.LUT R21, R11, 0xffff, RZ, 0xc0, !PT ;  /* 0x0000ffff0b157812 */ /* 0x000fe400078ec0ff */
[--C-:B------:R-:W-:Y:S01]  /*4270*/  SHF.R.U32.HI R22, RZ, 0x18, R104.reuse ;  /* 0x00000018ff167819 */ /* 0x100fe20000011668 */
[----:B------:R-:W-:Y:S01]  /*4280*/  @!P5 FADD.FTZ R207, -R207, -RZ ;  /* 0x800000ffcfcfd221 */ /* 0x000fe20000010100 */
[--C-:B------:R-:W-:Y:S03]  /*4290*/  SHF.R.U32.HI R11, RZ, 0x10, R9.reuse ;  /* 0x00000010ff0b7819 */ /* 0x100fe60000011609 */
[----:B------:R-:W-:Y:S01]  /*42a0*/  MUFU.EX2 R216, R32 ;  /* 0x0000002000d87308 */ /* 0x000fe20000000800 */
[----:B------:R-:W-:Y:S01]  /*42b0*/  SHF.R.U32.HI R10, RZ, 0x10, R104 ;  /* 0x00000010ff0a7819 */ /* 0x000fe20000011668 */
[----:B--2---:R-:W-:Y:S01]  /*42c0*/  @!P3 FADD.FTZ R203, -R203, -RZ ;  /* 0x800000ffcbcbb221 */ /* 0x004fe20000010100 */
[----:B------:R-:W-:Y:S02]  /*42d0*/  SHF.R.U32.HI R9, RZ, 0x18, R9 ;  /* 0x00000018ff097819 */ /* 0x000fe40000011609 */
[----:B------:R-:W-:Y:S01]  /*42e0*/  LOP3.LUT R104, R214, 0xff, RZ, 0xc0, !PT ;  /* 0x000000ffd6687812 */ /* 0x000fe200078ec0ff */
[----:B------:R-:W-:Y:S01]  /*42f0*/  @!P1 FADD.FTZ R208, -R208, -RZ ;  /* 0x800000ffd0d09221 */ /* 0x000fe20000010100 */
[----:B------:R-:W-:Y:S03]  /*4300*/  ISETP.LE.U32.AND P1, PT, R9, UR23, PT ;  /* 0x0000001709007c0c */ /* 0x000fe6000bf23070 */
[----:B------:R-:W-:Y:S01]  /*4310*/  MUFU.EX2 R237, R53 ;  /* 0x0000003500ed7308 */ /* 0x000fe20000000800 */
[----:B------:R-:W-:Y:S02]  /*4320*/  ISETP.LE.U32.AND P4, PT, R104, UR23, PT ;  /* 0x0000001768007c0c */ /* 0x000fe4000bf83070 */
[----:B------:R-:W-:Y:S02]  /*4330*/  LOP3.LUT R6, R11, 0xff, RZ, 0xc0, !PT ;  /* 0x000000ff0b067812 */ /* 0x000fe400078ec0ff */
[----:B------:R-:W-:Y:S02]  /*4340*/  LOP3.LUT R7, R218, 0xffff, RZ, 0xc0, !PT ;  /* 0x0000ffffda077812 */ /* 0x000fe400078ec0ff */
[----:B------:R-:W-:Y:S03]  /*4350*/  LOP3.LUT R13, R13, 0xffff, RZ, 0xc0, !PT ;  /* 0x0000ffff0d0d7812 */ /* 0x000fe600078ec0ff */
[----:B------:R-:W-:Y:S01]  /*4360*/  MUFU.EX2 R219, R35 ;  /* 0x0000002300db7308 */ /* 0x000fe20000000800 */
[----:B------:R-:W-:Y:S02]  /*4370*/  SHF.R.U32.HI R20, RZ, 0x18, R218 ;  /* 0x00000018ff147819 */ /* 0x000fe400000116da */
[----:B------:R-:W-:Y:S01]  /*4380*/  SHF.R.U32.HI R7, RZ, 0x8, R7 ;  /* 0x00000008ff077819 */ /* 0x000fe20000011607 */
[----:B------:R-:W-:Y:S01]  /*4390*/  @!P1 FADD.FTZ R211, -R211, -RZ ;  /* 0x800000ffd3d39221 */ /* 0x000fe20000010100 */
[----:B------:R-:W-:Y:S01]  /*43a0*/  ISETP.LE.U32.AND P2, PT, R28, UR23, PT ;  /* 0x000000171c007c0c */ /* 0x000fe2000bf43070 */
[----:B------:R-:W-:Y:S01]  /*43b0*/  @!P4 FADD.FTZ R196, -R196, -RZ ;  /* 0x800000ffc4c4c221 */ /* 0x000fe20000010100 */
[----:B------:R-:W-:Y:S03]  /*43c0*/  LOP3.LUT R7, R7, 0xffff, RZ, 0xc0, !PT ;  /* 0x0000ffff07077812 */ /* 0x000fe600078ec0ff */
[----:B------:R-:W-:Y:S01]  /*43d0*/  MUFU.EX2 R245, R57 ;  /* 0x0000003900f57308 */ /* 0x000fe20000000800 */
[----:B------:R-:W-:Y:S02]  /*43e0*/  LOP3.LUT R106, R214, 0xffff, RZ, 0xc0, !PT ;  /* 0x0000ffffd66a7812 */ /* 0x000fe400078ec0ff */
[----:B------:R-:W-:Y:S02]  /*43f0*/  ISETP.LE.U32.AND P4, PT, R20, UR23, PT ;  /* 0x0000001714007c0c */ /* 0x000fe4000bf83070 */
[----:B------:R-:W-:Y:S02]  /*4400*/  LOP3.LUT R20, R24, 0xff, RZ, 0xc0, !PT ;  /* 0x000000ff18147812 */ /* 0x000fe400078ec0ff */
[----:B------:R-:W-:Y:S03]  /*4410*/  LOP3.LUT R100, R25, UR42, R100, 0x96, !PT ;  /* 0x0000002a19647c12 */ /* 0x000fe6000f8e9664 */
[----:B------:R-:W-:Y:S01]  /*4420*/  MUFU.EX2 R222, R38 ;  /* 0x0000002600de7308 */ /* 0x000fe20000000800 */
[----:B------:R-:W-:Y:S01]  /*4430*/  ISETP.LE.U32.AND P1, PT, R7, UR23, PT ;  /* 0x0000001707007c0c */ /* 0x000fe2000bf23070 */
[----:B------:R-:W-:Y:S01]  /*4440*/  IMAD.WIDE.U32 R24, R4, -0x2daee0ad, RZ ;  /* 0xd2511f5304187825 */ /* 0x000fe200078e00ff */
[----:B------:R-:W-:Y:S02]  /*4450*/  LOP3.LUT R4, R5, 0xff, RZ, 0xc0, !PT ;  /* 0x000000ff05047812 */ /* 0x000fe400078ec0ff */
[----:B------:R-:W-:Y:S01]  /*4460*/  SHF.R.U32.HI R106, RZ, 0x8, R106 ;  /* 0x00000008ff6a7819 */ /* 0x000fe2000001166a */
[----:B------:R-:W-:Y:S01]  /*4470*/  @!P2 FADD.FTZ R112, -R112, -RZ ;  /* 0x800000ff7070a221 */ /* 0x000fe20000010100 */
[----:B------:R-:W-:Y:S03]  /*4480*/  SHF.R.U32.HI R7, RZ, 0x10, R26 ;  /* 0x00000010ff077819 */ /* 0x000fe6000001161a */
[----:B------:R-:W1:Y:S01]  /*4490*/  MUFU.EX2 R214, R30 ;  /* 0x0000001e00d67308 */ /* 0x000e620000000800 */
[----:B------:R-:W-:Y:S02]  /*44a0*/  ISETP.LE.U32.AND P6, PT, R4, UR23, PT ;  /* 0x0000001704007c0c */ /* 0x000fe4000bfc3070 */
[----:B------:R-:W-:Y:S02]  /*44b0*/  LOP3.LUT R4, R24, 0xffff, RZ, 0xc0, !PT ;  /* 0x0000ffff18047812 */ /* 0x000fe400078ec0ff */
[----:B------:R-:W-:Y:S01]  /*44c0*/  SHF.R.U32.HI R19, RZ, 0x8, R19 ;  /* 0x00000008ff137819 */ /* 0x000fe20000011613 */
[----:B------:R-:W-:Y:S01]  /*44d0*/  @!P1 FADD.FTZ R213, -R213, -RZ ;  /* 0x800000ffd5d59221 */ /* 0x000fe20000010100 */
[----:B------:R-:W-:Y:S03]  /*44e0*/  SHF.R.U32.HI R4, RZ, 0x8, R4 ;  /* 0x00000008ff047819 */ /* 0x000fe60000011604 */
[----:B------:R-:W2:Y:S01]  /*44f0*/  MUFU.EX2 R215, R31 ;  /* 0x0000001f00d77308 */ /* 0x000ea20000000800 */
[----:B------:R-:W-:Y:S02]  /*4500*/  LOP3.LUT R106, R106, 0xffff, RZ, 0xc0, !PT ;  /* 0x0000ffff6a6a7812 */ /* 0x000fe400078ec0ff */
[----:B------:R-:W-:Y:S02]  /*4510*/  LOP3.LUT R5, R26, 0xffff, RZ, 0xc0, !PT ;  /* 0x0000ffff1a057812 */ /* 0x000fe400078ec0ff */
[----:B------:R-:W-:Y:S02]  /*4520*/  LOP3.LUT R19, R19, 0xffff, RZ, 0xc0, !PT ;  /* 0x0000ffff13137812 */ /* 0x000fe400078ec0ff */
[----:B------:R-:W-:Y:S03]  /*4530*/  LOP3.LUT R4, R4, 0xffff, RZ, 0xc0, !PT ;  /* 0x0000ffff04047812 */ /* 0x000fe600078ec0ff */
[----:B------:R-:W3:Y:S01]  /*4540*/  MUFU.EX2 R218, R34 ;  /* 0x0000002200da7308 */ /* 0x000ee20000000800 */
[----:B------:R-:W-:Y:S01]  /*4550*/  ISETP.LE.U32.AND P2, PT, R106, UR23, PT ;  /* 0x000000176a007c0c */ /* 0x000fe2000bf43070 */
[----:B-1----:R-:W-:Y:S01]  /*4560*/  @!P6 FADD.FTZ R214, -R214, -RZ ;  /* 0x800000ffd6d6e221 */ /* 0x002fe20000010100 */
[----:B------:R-:W-:Y:S02]  /*4570*/  LOP3.LUT R12, R25, UR41, R12, 0x96, !PT ;  /* 0x00000029190c7c12 */ /* 0x000fe4000f8e960c */
[----:B------:R-:W-:Y:S02]  /*4580*/  ISETP.LE.U32.AND P1, PT, R19, UR23, PT ;  /* 0x0000001713007c0c */ /* 0x000fe4000bf23070 */
[----:B------:R-:W-:Y:S03]  /*4590*/  LOP3.LUT R11, R24, 0xff, RZ, 0xc0, !PT ;  /* 0x000000ff180b7812 */ /* 0x000fe600078ec0ff */
[----:B------:R-:W-:Y:S01]  /*45a0*/  MUFU.EX2 R246, R58 ;  /* 0x0000003a00f67308 */ /* 0x000fe20000000800 */
[----:B------:R-:W-:Y:S01]  /*45b0*/  LOP3.LUT R19, R17, 0xff, RZ, 0xc0, !PT ;  /* 0x000000ff11137812 */ /* 0x000fe200078ec0ff */
[----:B--2---:R-:W-:Y:S01]  /*45c0*/  @!P4 FADD.FTZ R215, -R215, -RZ ;  /* 0x800000ffd7d7c221 */ /* 0x004fe20000010100 */
[----:B------:R-:W-:Y:S02]  /*45d0*/  SHF.R.U32.HI R9, RZ, 0x18, R24 ;  /* 0x00000018ff097819 */ /* 0x000fe40000011618 */
[----:B------:R-:W-:Y:S01]  /*45e0*/  ISETP.LE.U32.AND P3, PT, R102, UR23, PT ;  /* 0x0000001766007c0c */ /* 0x000fe2000bf63070 */
[----:B------:R-:W-:Y:S01]  /*45f0*/  @!P2 FADD.FTZ R197, -R197, -RZ ;  /* 0x800000ffc5c5a221 */ /* 0x000fe20000010100 */
[----:B------:R-:W-:Y:S03]  /*4600*/  LOP3.LUT R17, R15, 0xff, RZ, 0xc0, !PT ;  /* 0x000000ff0f117812 */ /* 0x000fe600078ec0ff */
[----:B------:R-:W1:Y:S01]  /*4610*/  MUFU.EX2 R220, R36 ;  /* 0x0000002400dc7308 */ /* 0x000e620000000800 */
[----:B------:R-:W-:Y:S02]  /*4620*/  ISETP.LE.U32.AND P6, PT, R19, UR23, PT ;  /* 0x0000001713007c0c */ /* 0x000fe4000bfc3070 */
[----:B------:R-:W-:Y:S02]  /*4630*/  ISETP.LE.U32.AND P4, PT, R17, UR23, PT ;  /* 0x0000001711007c0c */ /* 0x000fe4000bf83070 */
[--C-:B------:R-:W-:Y:S02]  /*4640*/  SHF.R.U32.HI R19, RZ, 0x18, R15.reuse ;  /* 0x00000018ff137819 */ /* 0x100fe4000001160f */
[----:B------:R-:W-:Y:S03]  /*4650*/  LOP3.LUT R17, R15, 0xffff, RZ, 0xc0, !PT ;  /* 0x0000ffff0f117812 */ /* 0x000fe600078ec0ff */
[----:B------:R-:W-:Y:S01]  /*4660*/  MUFU.EX2 R247, R59 ;  /* 0x0000003b00f77308 */ /* 0x000fe20000000800 */
[----:B------:R-:W-:Y:S01]  /*4670*/  SHF.R.U32.HI R15, RZ, 0x10, R15 ;  /* 0x00000010ff0f7819 */ /* 0x000fe2000001160f */
[----:B------:R-:W-:Y:S01]  /*4680*/  @!P3 FADD.FTZ R219, -R219, -RZ ;  /* 0x800000ffdbdbb221 */ /* 0x000fe20000010100 */
[----:B------:R-:W-:Y:S02]  /*4690*/  ISETP.LE.U32.AND P2, PT, R103, UR23, PT ;  /* 0x0000001767007c0c */ /* 0x000fe4000bf43070 */
[----:B------:R-:W-:Y:S01]  /*46a0*/  LOP3.LUT R15, R15, 0xff, RZ, 0xc0, !PT ;  /* 0x000000ff0f0f7812 */ /* 0x000fe200078ec0ff */
[----:B---3--:R-:W-:Y:S01]  /*46b0*/  @!P6 FADD.FTZ R218, -R218, -RZ ;  /* 0x800000ffdadae221 */ /* 0x008fe20000010100 */
[----:B------:R-:W-:Y:S03]  /*46c0*/  SHF.R.U32.HI R17, RZ, 0x8, R17 ;  /* 0x00000008ff117819 */ /* 0x000fe60000011611 */
[----:B------:R-:W2:Y:S01]  /*46d0*/  MUFU.EX2 R223, R39 ;  /* 0x0000002700df7308 */ /* 0x000ea20000000800 */
[----:B------:R-:W-:Y:S01]  /*46e0*/  ISETP.LE.U32.AND P3, PT, R15, UR23, PT ;  /* 0x000000170f007c0c */ /* 0x000fe2000bf63070 */
[----:B-1----:R-:W-:Y:S01]  /*46f0*/  @!P4 FADD.FTZ R220, -R220, -RZ ;  /* 0x800000ffdcdcc221 */ /* 0x002fe20000010100 */
[--C-:B------:R-:W-:Y:S02]  /*4700*/  SHF.R.U32.HI R15, RZ, 0x10, R100.reuse ;  /* 0x00000010ff0f7819 */ /* 0x100fe40000011664 */
[----:B------:R-:W-:Y:S02]  /*4710*/  LOP3.LUT R17, R17, 0xffff, RZ, 0xc0, !PT ;  /* 0x0000ffff11117812 */ /* 0x000fe400078ec0ff */
[----:B------:R-:W-:Y:S01]  /*4720*/  LOP3.LUT R15, R15, 0xff, RZ, 0xc0, !PT ;  /* 0x000000ff0f0f7812 */ /* 0x000fe200078ec0ff */
[----:B------:R-:W-:Y:S01]  /*4730*/  @!P2 FADD.FTZ R216, -R216, -RZ ;  /* 0x800000ffd8d8a221 */ /* 0x000fe20000010100 */
[----:B------:R-:W-:Y:S01]  /*4740*/  ISETP.LE.U32.AND P2, PT, R19, UR23, PT ;  /* 0x0000001713007c0c */ /* 0x000fe2000bf43070 */
[----:B------:R-:W-:Y:S01]  /*4750*/  MUFU.EX2 R250, R250 ;  /* 0x000000fa00fa7308 */ /* 0x000fe20000000800 */
[----:B------:R-:W-:Y:S02]  /*4760*/  LOP3.LUT R19, R100, 0xff, RZ, 0xc0, !PT ;  /* 0x000000ff64137812 */ /* 0x000fe400078ec0ff */
[----:B------:R-:W-:Y:S01]  /*4770*/  ISETP.LE.U32.AND P6, PT, R17, UR23, PT ;  /* 0x0000001711007c0c */ /* 0x000fe2000bfc3070 */
[----:B------:R-:W-:Y:S01]  /*4780*/  @!P3 FADD.FTZ R222, -R222, -RZ ;  /* 0x800000ffdedeb221 */ /* 0x000fe20000010100 */
[----:B------:R-:W-:Y:S02]  /*4790*/  ISETP.LE.U32.AND P3, PT, R15, UR23, PT ;  /* 0x000000170f007c0c */ /* 0x000fe4000bf63070 */
[----:B------:R-:W-:Y:S03]  /*47a0*/  LOP3.LUT R17, R100, 0xffff, RZ, 0xc0, !PT ;  /* 0x0000ffff64117812 */ /* 0x000fe600078ec0ff */
[----:B------:R-:W-:Y:S01]  /*47b0*/  MUFU.EX2 R234, R50 ;  /* 0x0000003200ea7308 */ /* 0x000fe20000000800 */
[----:B------:R-:W-:Y:S02]  /*47c0*/  ISETP.LE.U32.AND P4, PT, R19, UR23, PT ;  /* 0x0000001713007c0c */ /* 0x000fe4000bf83070 */
[----:B------:R-:W-:Y:S01]  /*47d0*/  SHF.R.U32.HI R100, RZ, 0x18, R100 ;  /* 0x00000018ff647819 */ /* 0x000fe20000011664 */
[----:B--2---:R-:W-:Y:S01]  /*47e0*/  @!P2 FADD.FTZ R223, -R223, -RZ ;  /* 0x800000ffdfdfa221 */ /* 0x004fe20000010100 */
[----:B------:R-:W-:Y:S02]  /*47f0*/  LOP3.LUT R18, R18, 0xff, RZ, 0xc0, !PT ;  /* 0x000000ff12127812 */ /* 0x000fe400078ec0ff */
[----:B------:R-:W-:Y:S03]  /*4800*/  ISETP.LE.U32.AND P2, PT, R100, UR23, PT ;  /* 0x0000001764007c0c */ /* 0x000fe6000bf43070 */
[----:B------:R-:W1:Y:S01]  /*4810*/  MUFU.EX2 R221, R37 ;  /* 0x0000002500dd7308 */ /* 0x000e620000000800 */
[----:B------:R-:W-:Y:S01]  /*4820*/  LOP3.LUT R10, R10, 0xff, RZ, 0xc0, !PT ;  /* 0x000000ff0a0a7812 */ /* 0x000fe200078ec0ff */
[----:B------:R-:W-:Y:S01]  /*4830*/  @!P3 FADD.FTZ R226, -R226, -RZ ;  /* 0x800000ffe2e2b221 */ /* 0x000fe20000010100 */
[----:B------:R-:W-:Y:S02]  /*4840*/  ISETP.LE.U32.AND P3, PT, R18, UR23, PT ;  /* 0x0000001712007c0c */ /* 0x000fe4000bf63070 */
[----:B------:R-:W-:Y:S01]  /*4850*/  ISETP.LE.U32.AND P5, PT, R6, UR23, PT ;  /* 0x0000001706007c0c */ /* 0x000fe2000bfa3070 */
[----:B------:R-:W-:Y:S01]  /*4860*/  @!P4 FADD.FTZ R224, -R224, -RZ ;  /* 0x800000ffe0e0c221 */ /* 0x000fe20000010100 */
[----:B------:R-:W-:Y:S03]  /*4870*/  SHF.R.U32.HI R6, RZ, 0x10, R24 ;  /* 0x00000010ff067819 */ /* 0x000fe60000011618 */
[----:B------:R-:W-:Y:S01]  /*4880*/  MUFU.EX2 R238, R54 ;  /* 0x0000003600ee7308 */ /* 0x000fe20000000800 */
[----:B------:R-:W-:Y:S02]  /*4890*/  ISETP.LE.U32.AND P4, PT, R16, UR23, PT ;  /* 0x0000001710007c0c */ /* 0x000fe4000bf83070 */
[----:B------:R-:W-:Y:S01]  /*48a0*/  SHF.R.U32.HI R17, RZ, 0x8, R17 ;  /* 0x00000008ff117819 */ /* 0x000fe20000011611 */
[----:B------:R-:W-:Y:S01]  /*48b0*/  @!P2 FADD.FTZ R227, -R227, -RZ ;  /* 0x800000ffe3e3a221 */ /* 0x000fe20000010100 */
[----:B------:R-:W-:Y:S02]  /*48c0*/  ISETP.LE.U32.AND P2, PT, R10, UR23, PT ;  /* 0x000000170a007c0c */ /* 0x000fe4000bf43070 */
[----:B------:R-:W-:Y:S01]  /*48d0*/  LOP3.LUT R10, R8, 0xffff, RZ, 0xc0, !PT ;  /* 0x0000ffff080a7812 */ /* 0x000fe200078ec0ff */
[----:B------:R-:W-:Y:S01]  /*48e0*/  @!P3 FADD.FTZ R230, -R230, -RZ ;  /* 0x800000ffe6e6b221 */ /* 0x000fe20000010100 */
[----:B------:R-:W-:Y:S01]  /*48f0*/  LOP3.LUT R8, R14, 0xffff, RZ, 0xc0, !PT ;  /* 0x0000ffff0e087812 */ /* 0x000fe200078ec0ff */
[----:B------:R-:W-:Y:S01]  /*4900*/  @!P5 FADD.FTZ R210, -R210, -RZ ;  /* 0x800000ffd2d2d221 */ /* 0x000fe20000010100 */
[----:B------:R-:W-:Y:S01]  /*4910*/  ISETP.LE.U32.AND P3, PT, R10, UR23, PT ;  /* 0x000000170a007c0c */ /* 0x000fe2000bf63070 */
[----:B-1----:R-:W-:Y:S01]  /*4920*/  @!P6 FADD.FTZ R221, -R221, -RZ ;  /* 0x800000ffdddde221 */ /* 0x002fe20000010100 */
[----:B------:R-:W-:Y:S01]  /*4930*/  LOP3.LUT R10, R14, 0xff, RZ, 0xc0, !PT ;  /* 0x000000ff0e0a7812 */ /* 0x000fe200078ec0ff */
[----:B------:R-:W-:Y:S01]  /*4940*/  @!P4 FADD.FTZ R231, -R231, -RZ ;  /* 0x800000ffe7e7c221 */ /* 0x000fe20000010100 */
[----:B------:R-:W-:Y:S01]  /*4950*/  ISETP.LE.U32.AND P5, PT, R22, UR23, PT ;  /* 0x0000001716007c0c */ /* 0x000fe2000bfa3070 */
[----:B------:R-:W1:Y:S01]  /*4960*/  MUFU.EX2 R235, R51 ;  /* 0x0000003300eb7308 */ /* 0x000e620000000800 */
[----:B------:R-:W-:Y:S01]  /*4970*/  LOP3.LUT R22, R26, 0xff, RZ, 0xc0, !PT ;  /* 0x000000ff1a167812 */ /* 0x000fe200078ec0ff */
[----:B------:R-:W-:Y:S01]  /*4980*/  @!P2 FADD.FTZ R234, -R234, -RZ ;  /* 0x800000ffeaeaa221 */ /* 0x000fe20000010100 */
[----:B------:R-:W-:Y:S02]  /*4990*/  ISETP.LE.U32.AND P4, PT, R10, UR23, PT ;  /* 0x000000170a007c0c */ /* 0x000fe4000bf83070 */
[--C-:B------:R-:W-:Y:S02]  /*49a0*/  SHF.R.U32.HI R10, RZ, 0x10, R14.reuse ;  /* 0x00000010ff0a7819 */ /* 0x100fe4000001160e */
[----:B------:R-:W-:Y:S03]  /*49b0*/  LOP3.LUT R17, R17, 0xffff, RZ, 0xc0, !PT ;  /* 0x0000ffff11117812 */ /* 0x000fe600078ec0ff */
[----:B------:R-:W2:Y:S01]  /*49c0*/  MUFU.EX2 R217, R33 ;  /* 0x0000002100d97308 */ /* 0x000ea20000000800 */
[----:B------:R-:W-:Y:S02]  /*49d0*/  LOP3.LUT R10, R10, 0xff, RZ, 0xc0, !PT ;  /* 0x000000ff0a0a7812 */ /* 0x000fe400078ec0ff */
[----:B------:R-:W-:Y:S02]  /*49e0*/  LOP3.LUT R7, R7, 0xff, RZ, 0xc0, !PT ;  /* 0x000000ff07077812 */ /* 0x000fe400078ec0ff */
[----:B------:R-:W-:Y:S02]  /*49f0*/  ISETP.LE.U32.AND P2, PT, R10, UR23, PT ;  /* 0x000000170a007c0c */ /* 0x000fe4000bf43070 */
[----:B------:R-:W-:Y:S03]  /*4a00*/  ISETP.LE.U32.AND P0, PT, R21, UR23, PT ;  /* 0x0000001715007c0c */ /* 0x000fe6000bf03070 */
[----:B------:R-:W3:Y:S01]  /*4a10*/  MUFU.EX2 R209, R209 ;  /* 0x000000d100d17308 */ /* 0x000ee20000000800 */
[----:B------:R-:W-:Y:S01]  /*4a20*/  SHF.R.U32.HI R14, RZ, 0x18, R14 ;  /* 0x00000018ff0e7819 */ /* 0x000fe2000001160e */
[----:B-1----:R-:W-:Y:S01]  /*4a30*/  @!P5 FADD.FTZ R235, -R235, -RZ ;  /* 0x800000ffebebd221 */ /* 0x002fe20000010100 */
[----:B------:R-:W-:Y:S02]  /*4a40*/  ISETP.LE.U32.AND P6, PT, R17, UR23, PT ;  /* 0x0000001711007c0c */ /* 0x000fe4000bfc3070 */
[----:B------:R-:W-:Y:S02]  /*4a50*/  ISETP.LE.U32.AND P5, PT, R14, UR23, PT ;  /* 0x000000170e007c0c */ /* 0x000fe4000bfa3070 */
[----:B------:R-:W-:Y:S03]  /*4a60*/  SHF.R.U32.HI R5, RZ, 0x8, R5 ;  /* 0x00000008ff057819 */ /* 0x000fe60000011605 */
[----:B------:R-:W1:Y:S01]  /*4a70*/  MUFU.EX2 R239, R55 ;  /* 0x0000003700ef7308 */ /* 0x000e620000000800 */
[----:B------:R-:W-:Y:S01]  /*4a80*/  SHF.R.U32.HI R8, RZ, 0x8, R8 ;  /* 0x00000008ff087819 */ /* 0x000fe20000011608 */
[----:B------:R-:W-:Y:S01]  /*4a90*/  @!P2 FADD.FTZ R238, -R238, -RZ ;  /* 0x800000ffeeeea221 */ /* 0x000fe20000010100 */
[----:B------:R-:W-:Y:S01]  /*4aa0*/  LOP3.LUT R5, R5, 0xffff, RZ, 0xc0, !PT ;  /* 0x0000ffff05057812 */ /* 0x000fe200078ec0ff */
[----:B--2---:R-:W-:Y:S01]  /*4ab0*/  @!P1 FADD.FTZ R217, -R217, -RZ ;  /* 0x800000ffd9d99221 */ /* 0x004fe20000010100 */
[----:B------:R-:W-:Y:S02]  /*4ac0*/  ISETP.LE.U32.AND P2, PT, R7, UR23, PT ;  /* 0x0000001707007c0c */ /* 0x000fe4000bf43070 */
[----:B------:R-:W-:Y:S03]  /*4ad0*/  ISETP.LE.U32.AND P1, PT, R20, UR23, PT ;  /* 0x0000001714007c0c */ /* 0x000fe6000bf23070 */
[----:B------:R-:W2:Y:S01]  /*4ae0*/  MUFU.EX2 R232, R48 ;  /* 0x0000003000e87308 */ /* 0x000ea20000000800 */
[----:B------:R-:W-:Y:S01]  /*4af0*/  SHF.R.U32.HI R21, RZ, 0x18, R26 ;  /* 0x00000018ff157819 */ /* 0x000fe2000001161a */
[----:B---3--:R-:W-:Y:S01]  /*4b00*/  @!P0 FADD.FTZ R209, -R209, -RZ ;  /* 0x800000ffd1d18221 */ /* 0x008fe20000010100 */
[--C-:B------:R-:W-:Y:S01]  /*4b10*/  SHF.R.U32.HI R7, RZ, 0x18, R12.reuse ;  /* 0x00000018ff077819 */ /* 0x100fe2000001160c */
[----:B------:R-:W-:Y:S01]  /*4b20*/  @!P6 FADD.FTZ R225, -R225, -RZ ;  /* 0x800000ffe1e1e221 */ /* 0x000fe20000010100 */
[----:B------:R-:W-:Y:S02]  /*4b30*/  ISETP.LE.U32.AND P0, PT, R23, UR23, PT ;  /* 0x0000001717007c0c */ /* 0x000fe4000bf03070 */
[----:B------:R-:W-:Y:S03]  /*4b40*/  LOP3.LUT R6, R6, 0xff, RZ, 0xc0, !PT ;  /* 0x000000ff06067812 */ /* 0x000fe600078ec0ff */
[----:B------:R-:W3:Y:S01]  /*4b50*/  MUFU.EX2 R242, R242 ;  /* 0x000000f200f27308 */ /* 0x000ee20000000800 */
[----:B------:R-:W-:Y:S01]  /*4b60*/  ISETP.LE.U32.AND P6, PT, R13, UR23, PT ;  /* 0x000000170d007c0c */ /* 0x000fe2000bfc3070 */
[----:B------:R-:W-:Y:S01]  /*4b70*/  @!P2 FADD.FTZ R243, -R243, -RZ ;  /* 0x800000fff3f3a221 */ /* 0x000fe20000010100 */
[----:B------:R-:W-:Y:S01]  /*4b80*/  LEA R104, R159, UR5, 0x1 ;  /* 0x000000059f687c11 */ /* 0x000fe2000f8e08ff */
[----:B-1----:R-:W-:Y:S01]  /*4b90*/  @!P5 FADD.FTZ R239, -R239, -RZ ;  /* 0x800000ffefefd221 */ /* 0x002fe20000010100 */
[----:B------:R-:W-:Y:S01]  /*4ba0*/  ISETP.LE.U32.AND P2, PT, R4, UR23, PT ;  /* 0x0000001704007c0c */ /* 0x000fe2000bf43070 */
[----:B------:R-:W-:Y:S01]  /*4bb0*/  @!P1 FADD.FTZ R228, -R228, -RZ ;  /* 0x800000ffe4e49221 */ /* 0x000fe20000010100 */
[----:B------:R-:W-:Y:S03]  /*4bc0*/  F2FP.RELU.F16.F32.PACK_AB R4, R109, R108 ;  /* 0x0000006c6d04723e */ /* 0x000fe600000008ff */
[----:B------:R-:W1:Y:S01]  /*4bd0*/  MUFU.EX2 R244, R244 ;  /* 0x000000f400f47308 */ /* 0x000e620000000800 */
[----:B------:R-:W-:Y:S01]  /*4be0*/  ISETP.LE.U32.AND P5, PT, R5, UR23, PT ;  /* 0x0000001705007c0c */ /* 0x000fe2000bfa3070 */
[----:B--2---:R-:W-:Y:S01]  /*4bf0*/  @!P0 FADD.FTZ R232, -R232, -RZ ;  /* 0x800000ffe8e88221 */ /* 0x004fe20000010100 */
[----:B------:R-:W-:Y:S01]  /*4c00*/  LOP3.LUT R8, R8, 0xffff, RZ, 0xc0, !PT ;  /* 0x0000ffff08087812 */ /* 0x000fe200078ec0ff */
[----:B------:R2:W-:Y:S01]  /*4c10*/  STS [R165+0x10000], R4 ;  /* 0x01000004a5007388 */ /* 0x0005e20000000800 */
[----:B------:R-:W-:Y:S01]  /*4c20*/  ISETP.LE.U32.AND P1, PT, R22, UR23, PT ;  /* 0x0000001716007c0c */ /* 0x000fe2000bf23070 */
[----:B------:R-:W-:Y:S01]  /*4c30*/  @!P6 FADD.FTZ R229, -R229, -RZ ;  /* 0x800000ffe5e5e221 */ /* 0x000fe20000010100 */
[----:B------:R-:W-:Y:S03]  /*4c40*/  ISETP.LE.U32.AND P0, PT, R8, UR23, PT ;  /* 0x0000001708007c0c */ /* 0x000fe6000bf03070 */
[----:B------:R-:W4:Y:S01]  /*4c50*/  MUFU.EX2 R236, R52 ;  /* 0x0000003400ec7308 */ /* 0x000f220000000800 */
[----:B------:R-:W-:Y:S02]  /*4c60*/  ISETP.LE.U32.AND P6, PT, R21, UR23, PT ;  /* 0x0000001715007c0c */ /* 0x000fe4000bfc3070 */
[----:B------:R-:W-:Y:S02]  /*4c70*/  LOP3.LUT R8, R12, 0xff, RZ, 0xc0, !PT ;  /* 0x000000ff0c087812 */ /* 0x000fe400078ec0ff */
[----:B------:R-:W-:Y:S01]  /*4c80*/  SHF.R.U32.HI R5, RZ, 0x10, R12 ;  /* 0x00000010ff057819 */ /* 0x000fe2000001160c */
[----:B---3--:R-:W-:Y:S01]  /*4c90*/  @!P5 FADD.FTZ R242, -R242, -RZ ;  /* 0x800000fff2f2d221 */ /* 0x008fe20000010100 */
[----:B------:R-:W-:Y:S03]  /*4ca0*/  LOP3.LUT R12, R12, 0xffff, RZ, 0xc0, !PT ;  /* 0x0000ffff0c0c7812 */ /* 0x000fe600078ec0ff */
[----:B------:R-:W3:Y:S01]  /*4cb0*/  MUFU.EX2 R233, R49 ;  /* 0x0000003100e97308 */ /* 0x000ee20000000800 */
[----:B------:R-:W-:Y:S01]  /*4cc0*/  LOP3.LUT R5, R5, 0xff, RZ, 0xc0, !PT ;  /* 0x000000ff05057812 */ /* 0x000fe200078ec0ff */
[----:B------:R-:W-:Y:S01]  /*4cd0*/  @!P1 FADD.FTZ R241, -R241, -RZ ;  /* 0x800000fff1f19221 */ /* 0x000fe20000010100 */
[----:B------:R-:W-:Y:S01]  /*4ce0*/  SHF.R.U32.HI R12, RZ, 0x8, R12 ;  /* 0x00000008ff0c7819 */ /* 0x000fe2000001160c */
[----:B------:R-:W-:Y:S01]  /*4cf0*/  @!P0 FADD.FTZ R237, -R237, -RZ ;  /* 0x800000ffeded8221 */ /* 0x000fe20000010100 */
[----:B------:R-:W-:Y:S01]  /*4d00*/  ISETP.LE.U32.AND P5, PT, R5, UR23, PT ;  /* 0x0000001705007c0c */ /* 0x000fe2000bfa3070 */
[----:B-1----:R-:W-:Y:S01]  /*4d10*/  @!P6 FADD.FTZ R244, -R244, -RZ ;  /* 0x800000fff4f4e221 */ /* 0x002fe20000010100 */
[----:B------:R-:W-:Y:S03]  /*4d20*/  ISETP.LE.U32.AND P1, PT, R6, UR23, PT ;  /* 0x0000001706007c0c */ /* 0x000fe6000bf23070 */
[----:B------:R-:W1:Y:S01]  /*4d30*/  MUFU.EX2 R249, R249 ;  /* 0x000000f900f97308 */ /* 0x000e620000000800 */
[----:B------:R-:W-:Y:S01]  /*4d40*/  LOP3.LUT R5, R12, 0xffff, RZ, 0xc0, !PT ;  /* 0x0000ffff0c057812 */ /* 0x000fe200078ec0ff */
[----:B----4-:R-:W-:Y:S01]  /*4d50*/  @!P4 FADD.FTZ R236, -R236, -RZ ;  /* 0x800000ffececc221 */ /* 0x010fe20000010100 */
[----:B------:R-:W-:Y:S02]  /*4d60*/  F2FP.RELU.F16.F32.PACK_AB R6, R111, R110 ;  /* 0x0000006e6f06723e */ /* 0x000fe400000008ff */
[----:B------:R-:W-:Y:S02]  /*4d70*/  ISETP.LE.U32.AND P6, PT, R5, UR23, PT ;  /* 0x0000001705007c0c */ /* 0x000fe4000bfc3070 */
[----:B------:R-:W-:Y:S01]  /*4d80*/  F2FP.RELU.F16.F32.PACK_AB R5, R205, R203 ;  /* 0x000000cbcd05723e */ /* 0x000fe200000008ff */
[----:B------:R4:W-:Y:S01]  /*4d90*/  STS [R165+0x10400], R6 ;  /* 0x01040006a5007388 */ /* 0x0009e20000000800 */
[----:B--2---:R-:W-:Y:S01]  /*4da0*/  F2FP.RELU.F16.F32.PACK_AB R4, R201, R200 ;  /* 0x000000c8c904723e */ /* 0x004fe200000008ff */
[----:B---3--:R-:W-:Y:S01]  /*4db0*/  @!P3 FADD.FTZ R233, -R233, -RZ ;  /* 0x800000ffe9e9b221 */ /* 0x008fe20000010100 */
[----:B------:R-:W-:Y:S01]  /*4dc0*/  ISETP.LE.U32.AND P4, PT, R8, UR23, PT ;  /* 0x0000001708007c0c */ /* 0x000fe2000bf83070 */
[----:B------:R2:W-:Y:S01]  /*4dd0*/  STS [R170+0x10000], R5 ;  /* 0x01000005aa007388 */ /* 0x0005e20000000800 */
[----:B------:R-:W-:Y:S01]  /*4de0*/  F2FP.RELU.F16.F32.PACK_AB R8, R227, R226 ;  /* 0x000000e2e308723e */ /* 0x000fe200000008ff */
[----:B------:R-:W-:Y:S01]  /*4df0*/  @!P5 FADD.FTZ R246, -R246, -RZ ;  /* 0x800000fff6f6d221 */ /* 0x000fe20000010100 */
[----:B------:R-:W-:Y:S01]  /*4e00*/  ISETP.LE.U32.AND P0, PT, R9, UR23, PT ;  /* 0x0000001709007c0c */ /* 0x000fe2000bf03070 */
[----:B------:R3:W-:Y:S01]  /*4e10*/  STS [R170+0x10400], R4 ;  /* 0x01040004aa007388 */ /* 0x0007e20000000800 */
[----:B------:R-:W-:Y:S01]  /*4e20*/  ISETP.LE.U32.AND P3, PT, R11, UR23, PT ;  /* 0x000000170b007c0c */ /* 0x000fe2000bf63070 */
[----:B------:R-:W-:Y:S01]  /*4e30*/  @!P6 FADD.FTZ R245, -R245, -RZ ;  /* 0x800000fff5f5e221 */ /* 0x000fe20000010100 */
[----:B-1----:R-:W-:Y:S01]  /*4e40*/  @!P2 FADD.FTZ R249, -R249, -RZ ;  /* 0x800000fff9f9a221 */ /* 0x002fe20000010100 */
[----:B------:R-:W-:Y:S01]  /*4e50*/  @!P1 FADD.FTZ R251, -R251, -RZ ;  /* 0x800000fffbfb9221 */ /* 0x000fe20000010100 */
[----:B------:R-:W-:Y:S02]  /*4e60*/  FSETP.GE.FTZ.AND P1, PT, R202, RZ, PT ;  /* 0x000000ffca00720b */ /* 0x000fe40003f36000 */
[----:B------:R-:W-:Y:S01]  /*4e70*/  FSETP.GE.FTZ.AND P2, PT, R205, RZ, PT ;  /* 0x000000ffcd00720b */ /* 0x000fe20003f56000 */
[----:B------:R-:W-:Y:S01]  /*4e80*/  @!P4 FADD.FTZ R240, -R240, -RZ ;  /* 0x800000fff0f0c221 */ /* 0x000fe20000010100 */
[----:B------:R-:W-:Y:S02]  /*4e90*/  ISETP.LE.U32.AND P4, PT, R7, UR23, PT ;  /* 0x0000001707007c0c */ /* 0x000fe4000bf83070 */
[----:B------:R-:W-:Y:S01]  /*4ea0*/  F2FP.RELU.F16.F32.PACK_AB R7, R223, R222 ;  /* 0x000000dedf07723e */ /* 0x000fe200000008ff */
[----:B------:R-:W-:Y:S02]  /*4eb0*/  @!P0 FADD.FTZ R250, -R250, -RZ ;  /* 0x800000fffafa8221 */ /* 0x000fe40000010100 */
[----:B------:R-:W-:Y:S01]  /*4ec0*/  @!P3 FADD.FTZ R248, -R248, -RZ ;  /* 0x800000fff8f8b221 */ /* 0x000fe20000010100 */
[----:B------:R-:W-:Y:S02]  /*4ed0*/  FSETP.GE.FTZ.AND P3, PT, R203, RZ, PT ;  /* 0x000000ffcb00720b */ /* 0x000fe40003f76000 */
[----:B----4-:R-:W-:Y:S02]  /*4ee0*/  F2FP.RELU.F16.F32.PACK_AB R6, R115, R114 ;  /* 0x000000727306723e */ /* 0x010fe400000008ff */
[----:B--2---:R-:W-:Y:S03]  /*4ef0*/  F2FP.RELU.F16.F32.PACK_AB R5, R113, R112 ;  /* 0x000000707105723e */ /* 0x004fe600000008ff */
[----:B------:R1:W-:Y:S01]  /*4f00*/  STS [R165+0x12400], R6 ;  /* 0x01240006a5007388 */ /* 0x0003e20000000800 */
[----:B------:R-:W-:Y:S01]  /*4f10*/  @!P4 FADD.FTZ R247, -R247, -RZ ;  /* 0x800000fff7f7c221 */ /* 0x000fe20000010100 */
[----:B------:R-:W-:Y:S02]  /*4f20*/  FSETP.GE.FTZ.AND P4, PT, R232, RZ, PT ;  /* 0x000000ffe800720b */ /* 0x000fe40003f96000 */
[----:B---3--:R-:W-:Y:S01]  /*4f30*/  F2FP.RELU.F16.F32.PACK_AB R4, R197, R196 ;  /* 0x000000c4c504723e */ /* 0x008fe200000008ff */
[----:B------:R2:W-:Y:S04]  /*4f40*/  STS [R165+0x12000], R5 ;  /* 0x01200005a5007388 */ /* 0x0005e80000000800 */
[----:B------:R3:W-:Y:S01]  /*4f50*/  STS [R170+0x12000], R4 ;  /* 0x01200004aa007388 */ /* 0x0007e20000000800 */
[----:B-1----:R-:W-:Y:S02]  /*4f60*/  F2FP.RELU.F16.F32.PACK_AB R6, R207, R206 ;  /* 0x000000cecf06723e */ /* 0x002fe400000008ff */
[----:B--2---:R-:W-:Y:S02]  /*4f70*/  F2FP.RELU.F16.F32.PACK_AB R5, R199, R198 ;  /* 0x000000c6c705723e */ /* 0x004fe400000008ff */
[----:B---3--:R-:W-:Y:S03]  /*4f80*/  F2FP.RELU.F16.F32.PACK_AB R4, R204, R202 ;  /* 0x000000cacc04723e */ /* 0x008fe600000008ff */
[----:B------:R1:W-:Y:S04]  /*4f90*/  STS [R170+0x12400], R5 ;  /* 0x01240005aa007388 */ /* 0x0003e80000000800 */
[----:B------:R2:W-:Y:S04]  /*4fa0*/  STS [R169+0x10000], R4 ;  /* 0x01000004a9007388 */ /* 0x0005e80000000800 */
[----:B------:R3:W-:Y:S01]  /*4fb0*/  STS [R169+0x10400], R6 ;  /* 0x01040006a9007388 */ /* 0x0007e20000000800 */
[----:B-1----:R-:W-:Y:S02]  /*4fc0*/  F2FP.RELU.F16.F32.PACK_AB R5, R217, R216 ;  /* 0x000000d8d905723e */ /* 0x002fe400000008ff */
        /* <DEDUP_REMOVED lines=10> */
[----:B-1----:R-:W-:Y:S02]  /*5070*/  F2FP.RELU.F16.F32.PACK_AB R5, R215, R214 ;  /* 0x000000d6d705723e */ /* 0x002fe400000008ff */
        /* <DEDUP_REMOVED lines=9> */
[----:B------:R3:W-:Y:S04]  /*5110*/  STS [R168+0x12400], R8 ;  /* 0x01240008a8007388 */ /* 0x0007e80000000800 */
[----:B------:R4:W-:Y:S04]  /*5120*/  STS [R168+0x12000], R6 ;  /* 0x01200006a8007388 */ /* 0x0009e80000000800 */
[----:B------:R4:W-:Y:S01]  /*5130*/  STS [R173+0x12400], R7 ;  /* 0x01240007ad007388 */ /* 0x0009e20000000800 */
[----:B-1----:R-:W-:Y:S02]  /*5140*/  F2FP.RELU.F16.F32.PACK_AB R5, R239, R238 ;  /* 0x000000eeef05723e */ /* 0x002fe400000008ff */
[----:B--2---:R-:W-:Y:S02]  /*5150*/  F2FP.RELU.F16.F32.PACK_AB R4, R242, R241 ;  /* 0x000000f1f204723e */ /* 0x004fe400000008ff */
[----:B---3--:R-:W-:Y:S02]  /*5160*/  F2FP.RELU.F16.F32.PACK_AB R8, R229, R228 ;  /* 0x000000e4e508723e */ /* 0x008fe400000008ff */
[----:B----4-:R-:W-:Y:S03]  /*5170*/  F2FP.RELU.F16.F32.PACK_AB R6, R237, R236 ;  /* 0x000000eced06723e */ /* 0x010fe600000008ff */
[----:B------:R-:W-:Y:S01]  /*5180*/  STS [R173+0x12000], R8 ;  /* 0x01200008ad007388 */ /* 0x000fe20000000800 */
[----:B------:R-:W-:Y:S03]  /*5190*/  F2FP.RELU.F16.F32.PACK_AB R7, R245, R240 ;  /* 0x000000f0f507723e */ /* 0x000fe600000008ff */
[----:B------:R1:W-:Y:S04]  /*51a0*/  STS [R172+0x10000], R6 ;  /* 0x01000006ac007388 */ /* 0x0003e80000000800 */
[----:B------:R2:W-:Y:S04]  /*51b0*/  STS [R172+0x10400], R5 ;  /* 0x01040005ac007388 */ /* 0x0005e80000000800 */
[----:B------:R3:W-:Y:S01]  /*51c0*/  STS [R171+0x10000], R4 ;  /* 0x01000004ab007388 */ /* 0x0007e20000000800 */
[----:B-1----:R-:W-:Y:S02]  /*51d0*/  F2FP.RELU.F16.F32.PACK_AB R6, R247, R246 ;  /* 0x000000f6f706723e */ /* 0x002fe400000008ff */
[----:B--2---:R-:W-:Y:S02]  /*51e0*/  F2FP.RELU.F16.F32.PACK_AB R5, R249, R248 ;  /* 0x000000f8f905723e */ /* 0x004fe400000008ff */
[----:B---3--:R-:W-:Y:S05]  /*51f0*/  F2FP.RELU.F16.F32.PACK_AB R4, R244, R243 ;  /* 0x000000f3f404723e */ /* 0x008fea00000008ff */
[----:B------:R1:W-:Y:S04]  /*5200*/  STS [R171+0x10400], R4 ;  /* 0x01040004ab007388 */ /* 0x0003e80000000800 */
[----:B------:R-:W-:Y:S04]  /*5210*/  STS [R172+0x12000], R7 ;  /* 0x01200007ac007388 */ /* 0x000fe80000000800 */
[----:B------:R-:W-:Y:S04]  /*5220*/  STS [R172+0x12400], R6 ;  /* 0x01240006ac007388 */ /* 0x000fe80000000800 */
[----:B------:R-:W-:Y:S01]  /*5230*/  STS [R171+0x12000], R5 ;  /* 0x01200005ab007388 */ /* 0x000fe20000000800 */
[----:B-1----:R-:W-:Y:S05]  /*5240*/  F2FP.RELU.F16.F32.PACK_AB R4, R250, R251 ;  /* 0x000000fbfa04723e */ /* 0x002fea00000008ff */
        /* <DEDUP_REMOVED lines=44> */
[----:B------:R-:W5:Y:S01]  /*5510*/  LDG.E R105, desc[UR58][R106.64+0x100] ;  /* 0x0001003a6a697981 */ /* 0x000f62000c1e1900 */
[C---:B--2---:R-:W-:Y:S01]  /*5520*/  FADD.FTZ R4, -R104.reuse, R4 ;  /* 0x0000000468047221 */ /* 0x044fe20000010100 */
[C---:B------:R-:W-:Y:S01]  /*5530*/  FADD.FTZ R5, -R104.reuse, R5 ;  /* 0x0000000568057221 */ /* 0x040fe20000010100 */
[C---:B------:R-:W-:Y:S01]  /*5540*/  FADD.FTZ R16, -R104.reuse, R16 ;  /* 0x0000001068107221 */ /* 0x040fe20000010100 */
[C---:B------:R-:W-:Y:S01]  /*5550*/  FADD.FTZ R37, -R104.reuse, R37 ;  /* 0x0000002568257221 */ /* 0x040fe20000010100 */
[----:B------:R-:W-:Y:S01]  /*5560*/  FADD.FTZ R36, -R104, R36 ;  /* 0x0000002468247221 */ /* 0x000fe20000010100 */
[----:B------:R-:W-:Y:S01]  /*5570*/  FSEL R4, R4, R104, P0 ;  /* 0x0000006804047208 */ /* 0x000fe20000000000 */
[C---:B------:R-:W-:Y:S01]  /*5580*/  FADD.FTZ R32, -R104.reuse, R32 ;  /* 0x0000002068207221 */ /* 0x040fe20000010100 */
[----:B------:R-:W-:Y:S01]  /*5590*/  FSETP.GE.FTZ.AND P0, PT, R109, RZ, PT ;  /* 0x000000ff6d00720b */ /* 0x000fe20003f16000 */
[C---:B------:R-:W-:Y:S01]  /*55a0*/  FADD.FTZ R33, -R104.reuse, R33 ;  /* 0x0000002168217221 */ /* 0x040fe20000010100 */
[----:B------:R-:W-:Y:S01]  /*55b0*/  FADD.FTZ R53, -R104, R53 ;  /* 0x0000003568357221 */ /* 0x000fe20000010100 */
[----:B------:R-:W-:Y:S01]  /*55c0*/  FMUL.FTZ R108, R108, R4 ;  /* 0x000000046c6c7220 */ /* 0x000fe20000410000 */
[-C--:B------:R-:W-:Y:S01]  /*55d0*/  FSEL R5, R5, R104.reuse, P0 ;  /* 0x0000006805057208 */ /* 0x080fe20000000000 */
[----:B------:R-:W2:Y:S01]  /*55e0*/  LDG.E R4, desc[UR58][R106.64+0x20] ;  /* 0x0000203a6a047981 */ /* 0x000ea2000c1e1900 */
[----:B------:R-:W-:Y:S01]  /*55f0*/  FSETP.GE.FTZ.AND P0, PT, R204, RZ, PT ;  /* 0x000000ffcc00720b */ /* 0x000fe20003f16000 */
[C---:B------:R-:W-:Y:S01]  /*5600*/  FADD.FTZ R48, -R104.reuse, R48 ;  /* 0x0000003068307221 */ /* 0x040fe20000010100 */
[C---:B------:R-:W-:Y:S01]  /*5610*/  FADD.FTZ R49, -R104.reuse, R49 ;  /* 0x0000003168317221 */ /* 0x040fe20000010100 */
[----:B------:R-:W-:Y:S01]  /*5620*/  FMUL.FTZ R109, R109, R5 ;  /* 0x000000056d6d7220 */ /* 0x000fe20000410000 */
[----:B------:R-:W-:Y:S01]  /*5630*/  FADD.FTZ R52, -R104, R52 ;  /* 0x0000003468347221 */ /* 0x000fe20000010100 */
[----:B------:R1:W5:Y:S01]  /*5640*/  LDG.E R5, desc[UR58][R106.64+0x120] ;  /* 0x0001203a6a057981 */ /* 0x000362000c1e1900 */
[----:B------:R-:W-:Y:S01]  /*5650*/  FSEL R48, R48, R104, P4 ;  /* 0x0000006830307208 */ /* 0x000fe20002000000 */
[----:B------:R-:W-:Y:S01]  /*5660*/  FADD.FTZ R64, -R104, R64 ;  /* 0x0000004068407221 */ /* 0x000fe20000010100 */
[----:B------:R-:W-:Y:S03]  /*5670*/  F2FP.F16.F32.PACK_AB R108, R109, R108 ;  /* 0x0000006c6d6c723e */ /* 0x000fe600000000ff */
[----:B------:R-:W-:Y:S01]  /*5680*/  FMUL.FTZ R48, R232, R48 ;  /* 0x00000030e8307220 */ /* 0x000fe20000410000 */
[----:B-1----:R-:W-:Y:S01]  /*5690*/  FSEL R106, R16, R104, P3 ;  /* 0x00000068106a7208 */ /* 0x002fe20001800000 */
[----:B------:R-:W-:Y:S01]  /*56a0*/  FADD.FTZ R16, -R104, R21 ;  /* 0x0000001568107221 */ /* 0x000fe20000010100 */
[----:B------:R-:W-:Y:S01]  /*56b0*/  FSETP.GE.FTZ.AND P3, PT, R216, RZ, PT ;  /* 0x000000ffd800720b */ /* 0x000fe20003f76000 */
[C---:B------:R-:W-:Y:S01]  /*56c0*/  FADD.FTZ R107, -R104.reuse, R17 ;  /* 0x00000011686b7221 */ /* 0x040fe20000010100 */
[----:B------:R-:W-:Y:S01]  /*56d0*/  FADD.FTZ R17, -R104, R20 ;  /* 0x0000001468117221 */ /* 0x000fe20000010100 */
[----:B------:R-:W-:Y:S01]  /*56e0*/  FMUL.FTZ R203, R203, R106 ;  /* 0x0000006acbcb7220 */ /* 0x000fe20000410000 */
[-C--:B------:R-:W-:Y:S02]  /*56f0*/  FSEL R16, R16, R104.reuse, P0 ;  /* 0x0000006810107208 */ /* 0x080fe40000000000 */
[----:B------:R-:W-:Y:S02]  /*5700*/  FSETP.GE.FTZ.AND P0, PT, R221, RZ, PT ;  /* 0x000000ffdd00720b */ /* 0x000fe40003f16000 */
[----:B------:R-:W-:Y:S01]  /*5710*/  FSEL R17, R17, R104, P1 ;  /* 0x0000006811117208 */ /* 0x000fe20000800000 */
[----:B------:R-:W-:Y:S01]  /*5720*/  FMUL.FTZ R16, R204, R16 ;  /* 0x00000010cc107220 */ /* 0x000fe20000410000 */
[----:B------:R-:W-:Y:S02]  /*5730*/  FSETP.GE.FTZ.AND P1, PT, R220, RZ, PT ;  /* 0x000000ffdc00720b */ /* 0x000fe40003f36000 */
[-C--:B------:R-:W-:Y:S01]  /*5740*/  FSEL R37, R37, R104.reuse, P0 ;  /* 0x0000006825257208 */ /* 0x080fe20000000000 */
[----:B------:R-:W-:Y:S01]  /*5750*/  FMUL.FTZ R17, R202, R17 ;  /* 0x00000011ca117220 */ /* 0x000fe20000410000 */
[----:B------:R-:W-:Y:S02]  /*5760*/  FSETP.GE.FTZ.AND P0, PT, R242, RZ, PT ;  /* 0x000000fff200720b */ /* 0x000fe40003f16000 */
[-C--:B------:R-:W-:Y:S01]  /*5770*/  FSEL R20, R107, R104.reuse, P2 ;  /* 0x000000686b147208 */ /* 0x080fe20001000000 */
[----:B------:R-:W-:Y:S01]  /*5780*/  FMUL.FTZ R37, R221, R37 ;  /* 0x00000025dd257220 */ /* 0x000fe20000410000 */
[----:B------:R-:W-:Y:S02]  /*5790*/  FSEL R36, R36, R104, P1 ;  /* 0x0000006824247208 */ /* 0x000fe40000800000 */
[----:B------:R-:W-:Y:S01]  /*57a0*/  FSETP.GE.FTZ.AND P2, PT, R217, RZ, PT ;  /* 0x000000ffd900720b */ /* 0x000fe20003f56000 */
[----:B------:R-:W-:Y:S01]  /*57b0*/  FMUL.FTZ R205, R205, R20 ;  /* 0x00000014cdcd7220 */ /* 0x000fe20000410000 */
[----:B------:R-:W-:Y:S01]  /*57c0*/  FSETP.GE.FTZ.AND P1, PT, R237, RZ, PT ;  /* 0x000000ffed00720b */ /* 0x000fe20003f36000 */
[----:B------:R-:W-:Y:S01]  /*57d0*/  FMUL.FTZ R36, R220, R36 ;  /* 0x00000024dc247220 */ /* 0x000fe20000410000 */
[-C--:B------:R-:W-:Y:S02]  /*57e0*/  FSEL R32, R32, R104.reuse, P3 ;  /* 0x0000006820207208 */ /* 0x080fe40001800000 */
[-C--:B------:R-:W-:Y:S02]  /*57f0*/  FSEL R33, R33, R104.reuse, P2 ;  /* 0x0000006821217208 */ /* 0x080fe40001000000 */
[----:B------:R-:W-:Y:S01]  /*5800*/  FSEL R53, R53, R104, P1 ;  /* 0x0000006835357208 */ /* 0x000fe20000800000 */
[----:B------:R-:W-:Y:S01]  /*5810*/  FMUL.FTZ R32, R216, R32 ;  /* 0x00000020d8207220 */ /* 0x000fe20000410000 */
[----:B------:R-:W-:Y:S01]  /*5820*/  FSETP.GE.FTZ.AND P3, PT, R233, RZ, PT ;  /* 0x000000ffe900720b */ /* 0x000fe20003f76000 */
[----:B------:R-:W-:Y:S01]  /*5830*/  FMUL.FTZ R33, R217, R33 ;  /* 0x00000021d9217220 */ /* 0x000fe20000410000 */
[----:B------:R-:W-:Y:S01]  /*5840*/  FSETP.GE.FTZ.AND P2, PT, R236, RZ, PT ;  /* 0x000000ffec00720b */ /* 0x000fe20003f56000 */
[----:B------:R-:W-:Y:S01]  /*5850*/  FMUL.FTZ R53, R237, R53 ;  /* 0x00000035ed357220 */ /* 0x000fe20000410000 */
[----:B------:R-:W-:Y:S02]  /*5860*/  FSETP.GE.FTZ.AND P1, PT, R241, RZ, PT ;  /* 0x000000fff100720b */ /* 0x000fe40003f36000 */
[-C--:B------:R-:W-:Y:S02]  /*5870*/  FSEL R49, R49, R104.reuse, P3 ;  /* 0x0000006831317208 */ /* 0x080fe40001800000 */
[-C--:B------:R-:W-:Y:S02]  /*5880*/  FSEL R52, R52, R104.reuse, P2 ;  /* 0x0000006834347208 */ /* 0x080fe40001000000 */
        /* <DEDUP_REMOVED lines=14> */
[----:B------:R-:W-:Y:S01]  /*5970*/  F2FP.F16.F32.PACK_AB R52, R53, R52 ;  /* 0x000000343534723e */ /* 0x000fe200000000ff */
[C---:B--2---:R-:W-:Y:S01]  /*5980*/  FADD.FTZ R6, -R4.reuse, R6 ;  /* 0x0000000604067221 */ /* 0x044fe20000010100 */
[----:B------:R-:W-:Y:S04]  /*5990*/  FADD.FTZ R7, -R4, R7 ;  /* 0x0000000704077221 */ /* 0x000fe80000010100 */
[-C--:B------:R-:W-:Y:S02]  /*59a0*/  FSEL R6, R6, R4.reuse, P2 ;  /* 0x0000000406067208 */ /* 0x080fe40001000000 */
[----:B------:R-:W-:Y:S01]  /*59b0*/  FSEL R21, R7, R4, P1 ;  /* 0x0000000407157208 */ /* 0x000fe20000800000 */
        /* <DEDUP_REMOVED lines=8> */
[C---:B-1----:R-:W-:Y:S05]  /*5a40*/  IMAD.U32 R20, R17.reuse, -0x80, RZ ;  /* 0xffffff8011147824 */ /* 0x042fea00078e00ff */
        /* <DEDUP_REMOVED lines=10> */
.L_x_235:
[----:B------:R-:W-:Y:S01]  /*5af0*/  STS [R165+0x8000], R108 ;  /* 0x0080006ca5007388 */ /* 0x000fe20000000800 */
[----:B------:R-:W-:Y:S01]  /*5b00*/  FADD.FTZ R22, -R4, R22 ;  /* 0x0000001604167221 */ /* 0x000fe20000010100 */
[----:B------:R-:W-:Y:S01]  /*5b10*/  FSETP.GE.FTZ.AND P1, PT, R206, RZ, PT ;  /* 0x000000ffce00720b */ /* 0x000fe20003f36000 */
[C---:B------:R-:W-:Y:S01]  /*5b20*/  FADD.FTZ R34, -R4.reuse, R34 ;  /* 0x0000002204227221 */ /* 0x040fe20000010100 */
[C---:B------:R-:W-:Y:S01]  /*5b30*/  FADD.FTZ R19, -R4.reuse, R19 ;  /* 0x0000001304137221 */ /* 0x040fe20000010100 */
[----:B------:R-:W-:Y:S01]  /*5b40*/  FSETP.GE.FTZ.AND P2, PT, R201, RZ, PT ;  /* 0x000000ffc900720b */ /* 0x000fe20003f56000 */
[----:B------:R-:W-:Y:S01]  /*5b50*/  FADD.FTZ R39, -R4, R39 ;  /* 0x0000002704277221 */ /* 0x000fe20000010100 */
[-C--:B------:R-:W-:Y:S01]  /*5b60*/  FSEL R22, R22, R4.reuse, P1 ;  /* 0x0000000416167208 */ /* 0x080fe20000800000 */
[----:B------:R-:W-:Y:S01]  /*5b70*/  FADD.FTZ R23, -R4, R23 ;  /* 0x0000001704177221 */ /* 0x000fe20000010100 */
[----:B------:R-:W-:Y:S01]  /*5b80*/  FSETP.GE.FTZ.AND P1, PT, R218, RZ, PT ;  /* 0x000000ffda00720b */ /* 0x000fe20003f36000 */
[C---:B------:R-:W-:Y:S01]  /*5b90*/  FADD.FTZ R18, -R4.reuse, R18 ;  /* 0x0000001204127221 */ /* 0x040fe20000010100 */
[-C--:B------:R-:W-:Y:S01]  /*5ba0*/  FSEL R19, R19, R4.reuse, P2 ;  /* 0x0000000413137208 */ /* 0x080fe20001000000 */
[----:B------:R-:W-:Y:S01]  /*5bb0*/  FADD.FTZ R35, -R4, R35 ;  /* 0x0000002304237221 */ /* 0x000fe20000010100 */
[-C--:B------:R-:W-:Y:S01]  /*5bc0*/  FSEL R34, R34, R4.reuse, P1 ;  /* 0x0000000422227208 */ /* 0x080fe20000800000 */
[C---:B------:R-:W-:Y:S01]  /*5bd0*/  FADD.FTZ R38, -R4.reuse, R38 ;  /* 0x0000002604267221 */ /* 0x040fe20000010100 */
[----:B------:R-:W-:Y:S01]  /*5be0*/  FSETP.GE.FTZ.AND P1, PT, R223, RZ, PT ;  /* 0x000000ffdf00720b */ /* 0x000fe20003f36000 */
[C---:B------:R-:W-:Y:S01]  /*5bf0*/  FADD.FTZ R50, -R4.reuse, R50 ;  /* 0x0000003204327221 */ /* 0x040fe20000010100 */
[----:B------:R-:W-:Y:S01]  /*5c00*/  FSETP.GE.FTZ.AND P2, PT, R207, RZ, PT ;  /* 0x000000ffcf00720b */ /* 0x000fe20003f56000 */
[----:B------:R-:W-:Y:S01]  /*5c10*/  FADD.FTZ R51, -R4, R51 ;  /* 0x0000003304337221 */ /* 0x000fe20000010100 */
[----:B------:R-:W-:Y:S01]  /*5c20*/  FSETP.GE.FTZ.AND P3, PT, R200, RZ, PT ;  /* 0x000000ffc800720b */ /* 0x000fe20003f76000 */
[C---:B------:R-:W-:Y:S01]  /*5c30*/  FADD.FTZ R54, -R4.reuse, R54 ;  /* 0x0000003604367221 */ /* 0x040fe20000010100 */
[-C--:B------:R-:W-:Y:S01]  /*5c40*/  FSEL R39, R39, R4.reuse, P1 ;  /* 0x0000000427277208 */ /* 0x080fe20000800000 */
[----:B------:R-:W-:Y:S01]  /*5c50*/  FADD.FTZ R55, -R4, R55 ;  /* 0x0000003704377221 */ /* 0x000fe20000010100 */
[----:B------:R-:W-:Y:S01]  /*5c60*/  FSETP.GE.FTZ.AND P1, PT, R244, RZ, PT ;  /* 0x000000fff400720b */ /* 0x000fe20003f36000 */
[----:B------:R-:W-:Y:S01]  /*5c70*/  FADD.FTZ R66, -R4, R66 ;  /* 0x0000004204427221 */ /* 0x000fe20000010100 */
[-C--:B------:R-:W-:Y:S01]  /*5c80*/  FSEL R23, R23, R4.reuse, P2 ;  /* 0x0000000417177208 */ /* 0x080fe20001000000 */
[C---:B-----5:R-:W-:Y:S01]  /*5c90*/  FADD.FTZ R8, -R105.reuse, R8 ;  /* 0x0000000869087221 */ /* 0x060fe20000010100 */
[-C--:B------:R-:W-:Y:S01]  /*5ca0*/  FSEL R18, R18, R4.reuse, P3 ;  /* 0x0000000412127208 */ /* 0x080fe20001800000 */
[----:B------:R-:W-:Y:S01]  /*5cb0*/  FADD.FTZ R13, -R105, R13 ;  /* 0x0000000d690d7221 */ /* 0x000fe20000010100 */
[----:B------:R-:W-:Y:S01]  /*5cc0*/  FSETP.GE.FTZ.AND P3, PT, R219, RZ, PT ;  /* 0x000000ffdb00720b */ /* 0x000fe20003f76000 */
[C---:B------:R-:W-:Y:S01]  /*5cd0*/  FADD.FTZ R24, -R105.reuse, R24 ;  /* 0x0000001869187221 */ /* 0x040fe20000010100 */
[----:B------:R-:W-:Y:S01]  /*5ce0*/  FSETP.GE.FTZ.AND P2, PT, R222, RZ, PT ;  /* 0x000000ffde00720b */ /* 0x000fe20003f56000 */
[----:B------:R-:W-:Y:S01]  /*5cf0*/  FADD.FTZ R9, -R105, R9 ;  /* 0x0000000969097221 */ /* 0x000fe20000010100 */
[-C--:B------:R-:W-:Y:S01]  /*5d00*/  FSEL R35, R35, R4.reuse, P3 ;  /* 0x0000000423237208 */ /* 0x080fe20001800000 */
[C---:B------:R-:W-:Y:S01]  /*5d10*/  FADD.FTZ R41, -R105.reuse, R41 ;  /* 0x0000002969297221 */ /* 0x040fe20000010100 */
        /* <DEDUP_REMOVED lines=11> */
[C---:B------:R-:W-:Y:S01]  /*5dd0*/  FADD.FTZ R56, -R105.reuse, R56 ;  /* 0x0000003869387221 */ /* 0x040fe20000010100 */
[-C--:B------:R-:W-:Y:S01]  /*5de0*/  FSEL R50, R50, R4.reuse, P6 ;  /* 0x0000000432327208 */ /* 0x080fe20003000000 */
[----:B------:R-:W-:Y:S01]  /*5df0*/  FADD.FTZ R57, -R105, R57 ;  /* 0x0000003969397221 */ /* 0x000fe20000010100 */
[-C--:B------:R-:W-:Y:S01]  /*5e00*/  FSEL R51, R51, R4.reuse, P5 ;  /* 0x0000000433337208 */ /* 0x080fe20002800000 */
[C---:B------:R-:W-:Y:S01]  /*5e10*/  FADD.FTZ R44, -R105.reuse, R44 ;  /* 0x0000002c692c7221 */ /* 0x040fe20000010100 */
[-C--:B------:R-:W-:Y:S01]  /*5e20*/  FSEL R54, R54, R4.reuse, P4 ;  /* 0x0000000436367208 */ /* 0x080fe20002000000 */
[----:B------:R-:W-:Y:S01]  /*5e30*/  FADD.FTZ R45, -R105, R45 ;  /* 0x0000002d692d7221 */ /* 0x000fe20000010100 */
[-C--:B------:R-:W-:Y:S01]  /*5e40*/  FSEL R55, R55, R4.reuse, P3 ;  /* 0x0000000437377208 */ /* 0x080fe20001800000 */
[----:B------:R-:W-:Y:S01]  /*5e50*/  FADD.FTZ R60, -R105, R60 ;  /* 0x0000003c693c7221 */ /* 0x000fe20000010100 */
[----:B------:R-:W-:Y:S01]  /*5e60*/  FSEL R66, R66, R4, P2 ;  /* 0x0000000442427208 */ /* 0x000fe20001000000 */
[----:B------:R-:W-:Y:S01]  /*5e70*/  @P1 FADD.FTZ R4, -R4, R67 ;  /* 0x0000004304041221 */ /* 0x000fe20000010100 */
[----:B------:R-:W-:Y:S01]  /*5e80*/  FSETP.GE.FTZ.AND P1, PT, R112, RZ, PT ;  /* 0x000000ff7000720b */ /* 0x000fe20003f36000 */
[----:B------:R-:W-:Y:S01]  /*5e90*/  FADD.FTZ R11, -R5, R11 ;  /* 0x0000000b050b7221 */ /* 0x000fe20000010100 */
[----:B------:R-:W-:Y:S01]  /*5ea0*/  FSETP.GE.FTZ.AND P3, PT, R113, RZ, PT ;  /* 0x000000ff7100720b */ /* 0x000fe20003f76000 */
[----:B------:R-:W-:Y:S01]  /*5eb0*/  FADD.FTZ R10, -R5, R10 ;  /* 0x0000000a050a7221 */ /* 0x000fe20000010100 */
[----:B------:R-:W-:Y:S01]  /*5ec0*/  FSEL R8, R8, R105, P1 ;  /* 0x0000006908087208 */ /* 0x000fe20000800000 */
[----:B------:R-:W-:Y:S01]  /*5ed0*/  FMUL.FTZ R21, R111, R21 ;  /* 0x000000156f157220 */ /* 0x000fe20000410000 */
[----:B------:R-:W-:Y:S01]  /*5ee0*/  FSETP.GE.FTZ.AND P1, PT, R197, RZ, PT ;  /* 0x000000ffc500720b */ /* 0x000fe20003f36000 */
[----:B------:R-:W-:Y:S01]  /*5ef0*/  FMUL.FTZ R6, R110, R6 ;  /* 0x000000066e067220 */ /* 0x000fe20000410000 */
[----:B------:R-:W-:Y:S01]  /*5f00*/  FSETP.GE.FTZ.AND P2, PT, R196, RZ, PT ;  /* 0x000000ffc400720b */ /* 0x000fe20003f56000 */
[----:B------:R-:W-:Y:S01]  /*5f10*/  FADD.FTZ R15, -R5, R15 ;  /* 0x0000000f050f7221 */ /* 0x000fe20000010100 */
[----:B------:R-:W-:Y:S01]  /*5f20*/  FSEL R13, R13, R105, P1 ;  /* 0x000000690d0d7208 */ /* 0x000fe20000800000 */
[----:B------:R-:W-:Y:S01]  /*5f30*/  FADD.FTZ R14, -R5, R14 ;  /* 0x0000000e050e7221 */ /* 0x000fe20000010100 */
[----:B------:R-:W-:Y:S01]  /*5f40*/  FSETP.GE.FTZ.AND P1, PT, R208, RZ, PT ;  /* 0x000000ffd000720b */ /* 0x000fe20003f36000 */
[----:B------:R-:W-:Y:S01]  /*5f50*/  FMUL.FTZ R19, R201, R19 ;  /* 0x00000013c9137220 */ /* 0x000fe20000410000 */
[-C--:B------:R-:W-:Y:S01]  /*5f60*/  FSEL R9, R9, R105.reuse, P3 ;  /* 0x0000006909097208 */ /* 0x080fe20001800000 */
[----:B------:R-:W-:Y:S01]  /*5f70*/  FMUL.FTZ R18, R200, R18 ;  /* 0x00000012c8127220 */ /* 0x000fe20000410000 */
[----:B------:R-:W-:Y:S01]  /*5f80*/  FSEL R24, R24, R105, P1 ;  /* 0x0000006918187208 */ /* 0x000fe20000800000 */
[----:B------:R-:W-:Y:S01]  /*5f90*/  FMUL.FTZ R8, R112, R8 ;  /* 0x0000000870087220 */ /* 0x000fe20000410000 */
[----:B------:R-:W-:Y:S01]  /*5fa0*/  FSETP.GE.FTZ.AND P1, PT, R225, RZ, PT ;  /* 0x000000ffe100720b */ /* 0x000fe20003f36000 */
[----:B------:R-:W-:Y:S01]  /*5fb0*/  FMUL.FTZ R9, R113, R9 ;  /* 0x0000000971097220 */ /* 0x000fe20000410000 */
[----:B------:R-:W-:Y:S01]  /*5fc0*/  FSETP.GE.FTZ.AND P4, PT, R212, RZ, PT ;  /* 0x000000ffd400720b */ /* 0x000fe20003f96000 */
[----:B------:R-:W-:Y:S01]  /*5fd0*/  FMUL.FTZ R13, R197, R13 ;  /* 0x0000000dc50d7220 */ /* 0x000fe20000410000 */
[----:B------:R-:W-:Y:S01]  /*5fe0*/  FSEL R41, R41, R105, P1 ;  /* 0x0000006929297208 */ /* 0x000fe20000800000 */
[----:B------:R-:W-:Y:S01]  /*5ff0*/  FADD.FTZ R27, -R5, R27 ;  /* 0x0000001b051b7221 */ /* 0x000fe20000010100 */
[----:B------:R-:W-:Y:S01]  /*6000*/  FSETP.GE.FTZ.AND P3, PT, R213, RZ, PT ;  /* 0x000000ffd500720b */ /* 0x000fe20003f76000 */
[----:B------:R-:W-:Y:S01]  /*6010*/  FADD.FTZ R26, -R5, R26 ;  /* 0x0000001a051a7221 */ /* 0x000fe20000010100 */
[----:B------:R-:W-:Y:S01]  /*6020*/  FSETP.GE.FTZ.AND P1, PT, R249, RZ, PT ;  /* 0x000000fff900720b */ /* 0x000fe20003f36000 */
[----:B------:R-:W-:Y:S01]  /*6030*/  FMUL.FTZ R23, R207, R23 ;  /* 0x00000017cf177220 */ /* 0x000fe20000410000 */
[-C--:B------:R-:W-:Y:S01]  /*6040*/  FSEL R12, R12, R105.reuse, P2 ;  /* 0x000000690c0c7208 */ /* 0x080fe20001000000 */
[----:B------:R-:W-:Y:S01]  /*6050*/  FMUL.FTZ R22, R206, R22 ;  /* 0x00000016ce167220 */ /* 0x000fe20000410000 */
[----:B------:R-:W-:Y:S01]  /*6060*/  FSETP.GE.FTZ.AND P5, PT, R209, RZ, PT ;  /* 0x000000ffd100720b */ /* 0x000fe20003fb6000 */
[C---:B------:R-:W-:Y:S01]  /*6070*/  FADD.FTZ R30, -R5.reuse, R30 ;  /* 0x0000001e051e7221 */ /* 0x040fe20000010100 */
[----:B------:R-:W-:Y:S01]  /*6080*/  FSETP.GE.FTZ.AND P2, PT, R224, RZ, PT ;  /* 0x000000ffe000720b */ /* 0x000fe20003f56000 */
[----:B------:R-:W-:Y:S01]  /*6090*/  FMUL.FTZ R12, R196, R12 ;  /* 0x0000000cc40c7220 */ /* 0x000fe20000410000 */
[-C--:B------:R-:W-:Y:S01]  /*60a0*/  FSEL R28, R28, R105.reuse, P4 ;  /* 0x000000691c1c7208 */ /* 0x080fe20002000000 */
[----:B------:R-:W-:Y:S01]  /*60b0*/  FADD.FTZ R31, -R5, R31 ;  /* 0x0000001f051f7221 */ /* 0x000fe20000010100 */
[----:B------:R-:W-:Y:S01]  /*60c0*/  FSEL R29, R29, R105, P3 ;  /* 0x000000691d1d7208 */ /* 0x000fe20001800000 */
[----:B------:R-:W-:Y:S01]  /*60d0*/  FMUL.FTZ R34, R218, R34 ;  /* 0x00000022da227220 */ /* 0x000fe20000410000 */
[----:B------:R-:W-:Y:S01]  /*60e0*/  FSETP.GE.FTZ.AND P4, PT, R240, RZ, PT ;  /* 0x000000fff000720b */ /* 0x000fe20003f96000 */
[----:B------:R-:W-:Y:S01]  /*60f0*/  FMUL.FTZ R35, R219, R35 ;  /* 0x00000023db237220 */ /* 0x000fe20000410000 */
        /* <DEDUP_REMOVED lines=9> */
[C---:B------:R-:W-:Y:S01]  /*6190*/  FADD.FTZ R42, -R5.reuse, R42 ;  /* 0x0000002a052a7221 */ /* 0x040fe20000010100 */
[----:B------:R-:W-:Y:S01]  /*61a0*/  FSETP.GE.FTZ.AND P2, PT, R248, RZ, PT ;  /* 0x000000fff800720b */ /* 0x000fe20003f56000 */
[----:B------:R-:W-:Y:S01]  /*61b0*/  FADD.FTZ R43, -R5, R43 ;  /* 0x0000002b052b7221 */ /* 0x000fe20000010100 */
[-C--:B------:R-:W-:Y:S01]  /*61c0*/  FSEL R56, R56, R105.reuse, P4 ;  /* 0x0000006938387208 */ /* 0x080fe20002000000 */
[----:B------:R-:W-:Y:S01]  /*61d0*/  FMUL.FTZ R38, R222, R38 ;  /* 0x00000026de267220 */ /* 0x000fe20000410000 */
[----:B------:R-:W-:Y:S01]  /*61e0*/  FSEL R57, R57, R105, P3 ;  /* 0x0000006939397208 */ /* 0x000fe20001800000 */
        /* <DEDUP_REMOVED lines=9> */
[----:B------:R-:W-:Y:S01]  /*6280*/  FSEL R60, R60, R105, P2 ;  /* 0x000000693c3c7208 */ /* 0x000fe20001000000 */
[----:B------:R-:W-:Y:S01]  /*6290*/  @P1 FADD.FTZ R105, -R105, R61 ;  /* 0x0000003d69691221 */ /* 0x000fe20000010100 */
[----:B------:R-:W-:Y:S01]  /*62a0*/  FSEL R11, R11, R5, P3 ;  /* 0x000000050b0b7208 */ /* 0x000fe20001800000 */
[----:B------:R-:W-:Y:S01]  /*62b0*/  FMUL.FTZ R40, R224, R40 ;  /* 0x00000028e0287220 */ /* 0x000fe20000410000 */
[----:B------:R-:W-:Y:S01]  /*62c0*/  FSETP.GE.FTZ.AND P1, PT, R199, RZ, PT ;  /* 0x000000ffc700720b */ /* 0x000fe20003f36000 */
[----:B------:R-:W-:Y:S01]  /*62d0*/  FMUL.FTZ R41, R225, R41 ;  /* 0x00000029e1297220 */ /* 0x000fe20000410000 */
[----:B------:R-:W-:Y:S01]  /*62e0*/  FSEL R10, R10, R5, P4 ;  /* 0x000000050a0a7208 */ /* 0x000fe20002000000 */
[----:B------:R-:W-:Y:S01]  /*62f0*/  FMUL.FTZ R11, R115, R11 ;  /* 0x0000000b730b7220 */ /* 0x000fe20000410000 */
[----:B------:R-:W-:Y:S01]  /*6300*/  FSETP.GE.FTZ.AND P2, PT, R198, RZ, PT ;  /* 0x000000ffc600720b */ /* 0x000fe20003f56000 */
[----:B------:R-:W-:Y:S01]  /*6310*/  FMUL.FTZ R44, R228, R44 ;  /* 0x0000002ce42c7220 */ /* 0x000fe20000410000 */
[----:B------:R-:W-:Y:S01]  /*6320*/  F2FP.F16.F32.PACK_AB R6, R21, R6 ;  /* 0x000000061506723e */ /* 0x000fe200000000ff */
[----:B------:R-:W-:Y:S01]  /*6330*/  FMUL.FTZ R10, R114, R10 ;  /* 0x0000000a720a7220 */ /* 0x000fe20000410000 */
[-C--:B------:R-:W-:Y:S01]  /*6340*/  FSEL R15, R15, R5.reuse, P1 ;  /* 0x000000050f0f7208 */ /* 0x080fe20000800000 */
[----:B------:R-:W-:Y:S01]  /*6350*/  FMUL.FTZ R66, R243, R66 ;  /* 0x00000042f3427220 */ /* 0x000fe20000410000 */
[----:B------:R-:W-:Y:S01]  /*6360*/  FSEL R14, R14, R5, P2 ;  /* 0x000000050e0e7208 */ /* 0x000fe20001000000 */
[----:B------:R-:W-:Y:S01]  /*6370*/  STS [R165+0x8400], R6 ;  /* 0x00840006a5007388 */ /* 0x000fe20000000800 */
[----:B------:R-:W-:Y:S01]  /*6380*/  F2FP.F16.F32.PACK_AB R18, R19, R18 ;  /* 0x000000121312723e */ /* 0x000fe200000000ff */
[----:B------:R-:W-:Y:S01]  /*6390*/  FMUL.FTZ R15, R199, R15 ;  /* 0x0000000fc70f7220 */ /* 0x000fe20000410000 */
[----:B------:R-:W-:Y:S01]  /*63a0*/  F2FP.F16.F32.PACK_AB R8, R9, R8 ;  /* 0x000000080908723e */ /* 0x000fe200000000ff */
[----:B------:R-:W-:Y:S01]  /*63b0*/  STS [R170+0x8000], R203 ;  /* 0x008000cbaa007388 */ /* 0x000fe20000000800 */
[----:B------:R-:W-:Y:S01]  /*63c0*/  FMUL.FTZ R14, R198, R14 ;  /* 0x0000000ec60e7220 */ /* 0x000fe20000410000 */
[----:B------:R-:W-:Y:S01]  /*63d0*/  F2FP.F16.F32.PACK_AB R10, R11, R10 ;  /* 0x0000000a0b0a723e */ /* 0x000fe200000000ff */
[----:B------:R-:W-:Y:S01]  /*63e0*/  FMUL.FTZ R4, R244, R4 ;  /* 0x00000004f4047220 */ /* 0x000fe20000410000 */
[----:B------:R-:W-:Y:S01]  /*63f0*/  STS [R170+0x8400], R18 ;  /* 0x00840012aa007388 */ /* 0x000fe20000000800 */
[----:B------:R-:W-:Y:S01]  /*6400*/  FSETP.GE.FTZ.AND P1, PT, R211, RZ, PT ;  /* 0x000000ffd300720b */ /* 0x000fe20003f36000 */
[----:B------:R-:W-:Y:S01]  /*6410*/  FMUL.FTZ R45, R229, R45 ;  /* 0x0000002de52d7220 */ /* 0x000fe20000410000 */
[----:B------:R-:W-:Y:S01]  /*6420*/  FSETP.GE.FTZ.AND P2, PT, R210, RZ, PT ;  /* 0x000000ffd200720b */ /* 0x000fe20003f56000 */
[----:B------:R-:W-:Y:S01]  /*6430*/  STS [R165+0xa000], R8 ;  /* 0x00a00008a5007388 */ /* 0x000fe20000000800 */
[----:B------:R-:W-:Y:S01]  /*6440*/  F2FP.F16.F32.PACK_AB R12, R13, R12 ;  /* 0x0000000c0d0c723e */ /* 0x000fe200000000ff */
[----:B------:R-:W-:Y:S01]  /*6450*/  FMUL.FTZ R54, R238, R54 ;  /* 0x00000036ee367220 */ /* 0x000fe20000410000 */
[----:B------:R-:W-:Y:S01]  /*6460*/  F2FP.F16.F32.PACK_AB R14, R15, R14 ;  /* 0x0000000e0f0e723e */ /* 0x000fe200000000ff */
[----:B------:R-:W-:Y:S01]  /*6470*/  STS [R165+0xa400], R10 ;  /* 0x00a4000aa5007388 */ /* 0x000fe20000000800 */
[----:B------:R-:W-:Y:S01]  /*6480*/  FSEL R27, R27, R5, P1 ;  /* 0x000000051b1b7208 */ /* 0x000fe20000800000 */
[----:B------:R-:W-:Y:S01]  /*6490*/  FMUL.FTZ R55, R239, R55 ;  /* 0x00000037ef377220 */ /* 0x000fe20000410000 */
[----:B------:R-:W-:Y:S01]  /*64a0*/  FSEL R26, R26, R5, P2 ;  /* 0x000000051a1a7208 */ /* 0x000fe20001000000 */
[----:B------:R-:W-:Y:S01]  /*64b0*/  STS [R170+0xa000], R12 ;  /* 0x00a0000caa007388 */ /* 0x000fe20000000800 */
[----:B------:R-:W-:Y:S01]  /*64c0*/  FSETP.GE.FTZ.AND P2, PT, R214, RZ, PT ;  /* 0x000000ffd600720b */ /* 0x000fe20003f56000 */
[----:B------:R-:W-:Y:S01]  /*64d0*/  FMUL.FTZ R27, R211, R27 ;  /* 0x0000001bd31b7220 */ /* 0x000fe20000410000 */
[----:B------:R-:W-:Y:S01]  /*64e0*/  FSETP.GE.FTZ.AND P1, PT, R215, RZ, PT ;  /* 0x000000ffd700720b */ /* 0x000fe20003f36000 */
[----:B------:R-:W-:Y:S01]  /*64f0*/  STS [R170+0xa400], R14 ;  /* 0x00a4000eaa007388 */ /* 0x000fe20000000800 */
[----:B------:R-:W-:Y:S01]  /*6500*/  F2FP.F16.F32.PACK_AB R22, R23, R22 ;  /* 0x000000161716723e */ /* 0x000fe200000000ff */
[----:B------:R-:W-:Y:S01]  /*6510*/  FMUL.FTZ R26, R210, R26 ;  /* 0x0000001ad21a7220 */ /* 0x000fe20000410000 */
[-C--:B------:R-:W-:Y:S01]  /*6520*/  FSEL R30, R30, R5.reuse, P2 ;  /* 0x000000051e1e7208 */ /* 0x080fe20001000000 */
[----:B------:R-:W-:Y:S01]  /*6530*/  STS [R169+0x8000], R16 ;  /* 0x00800010a9007388 */ /* 0x000fe20000000800 */
[----:B------:R-:W-:Y:S01]  /*6540*/  FSEL R31, R31, R5, P1 ;  /* 0x000000051f1f7208 */ /* 0x000fe20000800000 */
[----:B------:R-:W-:Y:S01]  /*6550*/  FMUL.FTZ R56, R240, R56 ;  /* 0x00000038f0387220 */ /* 0x000fe20000410000 */
[----:B------:R-:W-:Y:S01]  /*6560*/  F2FP.F16.F32.PACK_AB R34, R35, R34 ;  /* 0x000000222322723e */ /* 0x000fe200000000ff */
[----:B------:R-:W-:Y:S01]  /*6570*/  STS [R169+0x8400], R22 ;  /* 0x00840016a9007388 */ /* 0x000fe20000000800 */
[----:B------:R-:W-:Y:S01]  /*6580*/  FMUL.FTZ R30, R214, R30 ;  /* 0x0000001ed61e7220 */ /* 0x000fe20000410000 */
        /* <DEDUP_REMOVED lines=11> */
[----:B------:R-:W-:Y:S01]  /*6640*/  F2FP.F16.F32.PACK_AB R28, R29, R28 ;  /* 0x0000001c1d1c723e */ /* 0x000fe200000000ff */
[----:B------:R-:W-:Y:S01]  /*6650*/  FADD.FTZ R59, -R5, R59 ;  /* 0x0000003b053b7221 */ /* 0x000fe20000010100 */
[----:B------:R-:W-:Y:S01]  /*6660*/  F2FP.F16.F32.PACK_AB R30, R31, R30 ;  /* 0x0000001e1f1e723e */ /* 0x000fe200000000ff */
[----:B------:R-:W-:Y:S01]  /*6670*/  STS [R169+0xa400], R26 ;  /* 0x00a4001aa9007388 */ /* 0x000fe20000000800 */
[-C--:B------:R-:W-:Y:S01]  /*6680*/  FSEL R42, R42, R5.reuse, P2 ;  /* 0x000000052a2a7208 */ /* 0x080fe20001000000 */
[----:B------:R-:W-:Y:S01]  /*6690*/  FADD.FTZ R62, -R5, R62 ;  /* 0x0000003e053e7221 */ /* 0x000fe20000010100 */
        /* <DEDUP_REMOVED lines=14> */
[----:B------:R-:W-:Y:S01]  /*6780*/  FSETP.GE.FTZ.AND P1, PT, R250, RZ, PT ;  /* 0x000000fffa00720b */ /* 0x000fe20003f36000 */
[----:B------:R-:W-:Y:S01]  /*6790*/  FMUL.FTZ R46, R230, R46 ;  /* 0x0000002ee62e7220 */ /* 0x000fe20000410000 */
[----:B------:R-:W-:Y:S01]  /*67a0*/  FMUL.FTZ R47, R231, R47 ;  /* 0x0000002fe72f7220 */ /* 0x000fe20000410000 */
[----:B------:R-:W-:Y:S01]  /*67b0*/  F2FP.F16.F32.PACK_AB R40, R41, R40 ;  /* 0x000000282928723e */ /* 0x000fe200000000ff */
[----:B------:R-:W-:Y:S01]  /*67c0*/  STS [R173+0x8000], R48 ;  /* 0x00800030ad007388 */ /* 0x000fe20000000800 */
[----:B------:R-:W-:Y:S01]  /*67d0*/  F2FP.F16.F32.PACK_AB R42, R43, R42 ;  /* 0x0000002a2b2a723e */ /* 0x000fe200000000ff */
[----:B------:R-:W-:Y:S01]  /*67e0*/  FMUL.FTZ R105, R249, R105 ;  /* 0x00000069f9697220 */ /* 0x000fe20000410000 */
[----:B------:R-:W-:Y:S01]  /*67f0*/  FSETP.GE.FTZ.AND P4, PT, R246, RZ, PT ;  /* 0x000000fff600720b */ /* 0x000fe20003f96000 */
[----:B------:R-:W-:Y:S01]  /*6800*/  STS [R173+0x8400], R50 ;  /* 0x00840032ad007388 */ /* 0x000fe20000000800 */
[----:B------:R-:W-:Y:S02]  /*6810*/  FSETP.GE.FTZ.AND P3, PT, R247, RZ, PT ;  /* 0x000000fff700720b */ /* 0x000fe40003f76000 */
[----:B------:R-:W-:Y:S01]  /*6820*/  F2FP.F16.F32.PACK_AB R44, R45, R44 ;  /* 0x0000002c2d2c723e */ /* 0x000fe200000000ff */
[----:B------:R-:W-:Y:S01]  /*6830*/  STS [R168+0xa000], R40 ;  /* 0x00a00028a8007388 */ /* 0x000fe20000000800 */
[----:B------:R-:W-:Y:S02]  /*6840*/  F2FP.F16.F32.PACK_AB R46, R47, R46 ;  /* 0x0000002e2f2e723e */ /* 0x000fe400000000ff */
[-C--:B------:R-:W-:Y:S01]  /*6850*/  FSEL R58, R58, R5.reuse, P4 ;  /* 0x000000053a3a7208 */ /* 0x080fe20002000000 */
[----:B------:R-:W-:Y:S01]  /*6860*/  STS [R168+0xa400], R42 ;  /* 0x00a4002aa8007388 */ /* 0x000fe20000000800 */
[-C--:B------:R-:W-:Y:S02]  /*6870*/  FSEL R59, R59, R5.reuse, P3 ;  /* 0x000000053b3b7208 */ /* 0x080fe40001800000 */
[----:B------:R-:W-:Y:S01]  /*6880*/  FSETP.GE.FTZ.AND P2, PT, R251, RZ, PT ;  /* 0x000000fffb00720b */ /* 0x000fe20003f56000 */
[----:B------:R-:W-:Y:S01]  /*6890*/  STS [R173+0xa000], R44 ;  /* 0x00a0002cad007388 */ /* 0x000fe20000000800 */
[----:B------:R-:W-:Y:S01]  /*68a0*/  F2FP.F16.F32.PACK_AB R54, R55, R54 ;  /* 0x000000363736723e */ /* 0x000fe200000000ff */
[----:B------:R-:W-:Y:S01]  /*68b0*/  FMUL.FTZ R58, R246, R58 ;  /* 0x0000003af63a7220 */ /* 0x000fe20000410000 */
[----:B------:R-:W-:Y:S01]  /*68c0*/  FSEL R62, R62, R5, P2 ;  /* 0x000000053e3e7208 */ /* 0x000fe20001000000 */
[----:B------:R-:W-:Y:S01]  /*68d0*/  STS [R173+0xa400], R46 ;  /* 0x00a4002ead007388 */ /* 0x000fe20000000800 */
[----:B------:R-:W-:Y:S01]  /*68e0*/  FMUL.FTZ R59, R247, R59 ;  /* 0x0000003bf73b7220 */ /* 0x000fe20000410000 */
[----:B------:R-:W-:Y:S01]  /*68f0*/  @P1 FADD.FTZ R5, -R5, R63 ;  /* 0x0000003f05051221 */ /* 0x000fe20000010100 */
[----:B------:R-:W-:Y:S01]  /*6900*/  F2FP.F16.F32.PACK_AB R64, R104, R64 ;  /* 0x000000406840723e */ /* 0x000fe200000000ff */
[----:B------:R2:W-:Y:S01]  /*6910*/  STS [R172+0x8000], R52 ;  /* 0x00800034ac007388 */ /* 0x0005e20000000800 */
[----:B------:R-:W-:Y:S01]  /*6920*/  FMUL.FTZ R62, R251, R62 ;  /* 0x0000003efb3e7220 */ /* 0x000fe20000410000 */
[----:B------:R-:W-:Y:S01]  /*6930*/  FMUL.FTZ R5, R250, R5 ;  /* 0x00000005fa057220 */ /* 0x000fe20000410000 */
[----:B------:R-:W-:Y:S01]  /*6940*/  F2FP.F16.F32.PACK_AB R56, R57, R56 ;  /* 0x000000383938723e */ /* 0x000fe200000000ff */
        /* <DEDUP_REMOVED lines=68> */
[----:B------:R-:W-:Y:S01]  /*6d90*/  IMAD.U32 R4, R4, -0x80, RZ ;  /* 0xffffff8004047824 */ /* 0x000fe200078e00ff */
[-C--:B------:R-:W-:Y:S05]  /*6da0*/  HMMA.16816.F32 R76, R24, R22.reuse, R76 ;  /* 0x00000016184c723c */ /* 0x080fea000000184c */
[C---:B------:R-:W-:Y:S01]  /*6db0*/  LEA R190, P1, R4.reuse, R190, 0x2 ;  /* 0x000000be04be7211 */ /* 0x040fe200078210ff */
[----:B------:R-:W-:Y:S05]  /*6dc0*/  HMMA.16816.F32 R80, R16, R22, R80 ;  /* 0x000000161050723c */ /* 0x000fea0000001850 */
[----:B------:R-:W-:Y:S01]  /*6dd0*/  LEA.HI.X.SX32 R191, R4, R191, 0x2, P1 ;  /* 0x000000bf04bf7211 */ /* 0x000fe200008f16ff */
[----:B------:R-:W-:Y:S07]  /*6de0*/  @!UPT UIADD3 URZ, URZ, URZ, URZ ;  /* 0x0000003f3f3ff290 */ /* 0x000fee000fffe03f */
[----:B------:R-:W-:Y:S11]  /*6df0*/  @!P0 BRA `(.L_x_236) ;  /* 0x0000000000748947 */ /* 0x000ff60003800000 */
[----:B------:R-:W1:Y:S01]  /*6e00*/  S2R R6, SR_TID.X ;  /* 0x0000000000067919 */ /* 0x000e620000002100 */
[----:B------:R-:W2:Y:S08]  /*6e10*/  LDC R8, c[0x0][0x420] ;  /* 0x00010800ff087b82 */ /* 0x000eb00000000800 */
[----:B------:R-:W3:Y:S01]  /*6e20*/  LDC R7, c[0x0][0x424] ;  /* 0x00010900ff077b82 */ /* 0x000ee20000000800 */
[----:B-1----:R-:W-:Y:S01]  /*6e30*/  SHF.R.S32.HI R5, RZ, 0x1f, R6 ;  /* 0x0000001fff057819 */ /* 0x002fe20000011406 */
[----:B--2---:R-:W-:Y:S03]  /*6e40*/  IMAD.U32 R9, R8, -0x80, RZ ;  /* 0xffffff8008097824 */ /* 0x004fe600078e00ff */
[CC--:B------:R-:W-:Y:S02]  /*6e50*/  LEA.HI R4, R5.reuse, R6.reuse, RZ, 0x3 ;  /* 0x0000000605047211 */ /* 0x0c0fe400078f18ff */
[----:B------:R-:W-:Y:S02]  /*6e60*/  LEA.HI R5, R5, R6, RZ, 0x2 ;  /* 0x0000000605057211 */ /* 0x000fe400078f10ff */
[----:B------:R-:W-:Y:S02]  /*6e70*/  SHF.R.S32.HI R4, RZ, 0x3, R4 ;  /* 0x00000003ff047819 */ /* 0x000fe40000011404 */
[----:B------:R-:W-:Y:S02]  /*6e80*/  LEA.HI R5, R5, R164, RZ, 0x1 ;  /* 0x000000a405057211 */ /* 0x000fe400078f08ff */
[----:B------:R-:W-:Y:S01]  /*6e90*/  LEA R192, P1, R9, R192, 0x1 ;  /* 0x000000c009c07211 */ /* 0x000fe200078208ff */
[----:B------:R-:W-:Y:S01]  /*6ea0*/  IMAD.SHL.U32 R4, R4, 0x40, RZ ;  /* 0x0000004004047824 */ /* 0x000fe200078e00ff */
[----:B------:R-:W-:Y:S02]  /*6eb0*/  LOP3.LUT R5, R5, 0x7fffffe, RZ, 0xc0, !PT ;  /* 0x07fffffe05057812 */ /* 0x000fe400078ec0ff */
[----:B------:R-:W-:Y:S02]  /*6ec0*/  LEA.HI.X.SX32 R193, R9, R193, 0x1, P1 ;  /* 0x000000c109c17211 */ /* 0x000fe400008f0eff */
[----:B------:R-:W-:Y:S01]  /*6ed0*/  LOP3.LUT R4, R4, 0xc0, RZ, 0xc0, !PT ;  /* 0x000000c004047812 */ /* 0x000fe200078ec0ff */
[----:B------:R-:W-:Y:S03]  /*6ee0*/  IMAD.IADD R5, R164, 0x1, -R5 ;  /* 0x00000001a4057824 */ /* 0x000fe600078e0a05 */
[----:B------:R-:W-:Y:S01]  /*6ef0*/  LOP3.LUT R6, R4, 0x18, R166, 0xf8, !PT ;  /* 0x0000001804067812 */ /* 0x000fe200078ef8a6 */
[----:B------:R-:W-:Y:S01]  /*6f00*/  IMAD R5, R163, 0x8, R5 ;  /* 0x00000008a3057824 */ /* 0x000fe200078e0205 */
[----:B------:R-:W-:Y:S04]  /*6f10*/  SHF.R.U32.HI R4, RZ, 0x3, R4 ;  /* 0x00000003ff047819 */ /* 0x000fe80000011604 */
[----:B------:R-:W-:Y:S02]  /*6f20*/  LOP3.LUT R4, R6, R4, RZ, 0x3c, !PT ;  /* 0x0000000406047212 */ /* 0x000fe400078e3cff */
[C---:B------:R-:W-:Y:S03]  /*6f30*/  LEA R6, P1, R8.reuse, R192, 0x7 ;  /* 0x000000c008067211 */ /* 0x040fe600078238ff */
[----:B------:R-:W-:Y:S01]  /*6f40*/  IMAD.U32 R4, R5, 0x20, R4 ;  /* 0x0000002005047824 */ /* 0x000fe200078e0004 */
[----:B---3--:R-:W-:Y:S04]  /*6f50*/  LEA.HI.X R7, R8, R193, R7, 0x7, P1 ;  /* 0x000000c108077211 */ /* 0x008fe800008f3c07 */
[----:B------:R-:W-:Y:S05]  /*6f60*/  LEA R4, R4, UR5, 0x1 ;  /* 0x0000000504047c11 */ /* 0x000fea000f8e08ff */
[----:B------:R-:W-:Y:S01]  /*6f70*/  @!PT LDS RZ, [RZ] ;  /* 0x00000000fffff984 */ /* 0x000fe20000000800 */
[----:B------:R-:W-:Y:S01]  /*6f80*/  @!PT LDS RZ, [RZ] ;  /* 0x00000000fffff984 */ /* 0x000fe20000000800 */
[----:B------:R-:W-:Y:S01]  /*6f90*/  @!PT LDS RZ, [RZ] ;  /* 0x00000000fffff984 */ /* 0x000fe20000000800 */
[----:B------:R1:W-:Y:S05]  /*6fa0*/  LDGSTS.E.BYPASS.LTC128B.128 [R4+0x4000], desc[UR58][R192.64] ;  /* 0x04000000c0047fae */ /* 0x0003ea000b901d7a */
[----:B------:R1:W-:Y:S05]  /*6fb0*/  LDGSTS.E.BYPASS.LTC128B.128 [R4+0x5000], desc[UR58][R6.64] ;  /* 0x0500000006047fae */ /* 0x0003ea000b901d7a */
[----:B------:R-:W0:Y:S02]  /*6fc0*/  LDGDEPBAR ;  /* 0x00000000000079af */ /* 0x000e240000000000 */
.L_x_236:
[----:B------:R-:W-:Y:S01]  /*6fd0*/  LDSM.16.M88.4 R16, [R155] ;  /* 0x000000009b10783b */ /* 0x000fe20000000200 */
[----:B------:R-:W-:Y:S02]  /*6fe0*/  ULOP3.LUT UR15, UR54, 0x1, URZ, 0xc0, !UPT ;  /* 0x00000001360f7892 */ /* 0x000fe4000f8ec03f */
[----:B------:R-:W-:Y:S01]  /*6ff0*/  UISETP.GT.AND UP2, UPT, UR54, UR20, UPT ;  /* 0x000000143600728c */ /* 0x000fe2000bf44270 */
[----:B------:R-:W1:Y:S01]  /*7000*/  LDSM.16.MT88.4 R20, [R52+0x6000] ;  /* 0x006000003414783b */ /* 0x000e620000004200 */
[----:B------:R-:W-:Y:S02]  /*7010*/  UISETP.NE.U32.AND UP0, UPT, UR15, 0x1, UPT ;  /* 0x000000010f00788c */ /* 0x000fe4000bf05070 */
[----:B------:R-:W-:Y:S01]  /*7020*/  @UP3 UIADD3 UR16, UP1, UR60, -0x200, URZ ;  /* 0xfffffe003c103890 */ /* 0x000fe2000ff3e03f */
[----:B------:R-:W2:Y:S01]  /*7030*/  LDSM.16.M88.4 R12, [R155+0x2000] ;  /* 0x002000009b0c783b */ /* 0x000ea20000000200 */
[----:B------:R-:W-:Y:S02]  /*7040*/  UIADD3 UR54, UR54, -0x1, URZ ;  /* 0xffffffff36367890 */ /* 0x000fe4000fffe03f */
[----:B------:R-:W-:Y:S01]  /*7050*/  @UP3 UIADD3.X UR15, UR61, -0x1, URZ, UP1, !UPT ;  /* 0xffffffff3d0f3890 */ /* 0x000fe20008ffe43f */
[----:B------:R-:W-:Y:S04]  /*7060*/  LDSM.16.M88.4 R24, [R154] ;  /* 0x000000009a18783b */ /* 0x000fe80000000200 */
[----:B------:R-:W3:Y:S04]  /*7070*/  LDSM.16.MT88.4 R28, [R52+0x6400] ;  /* 0x00640000341c783b */ /* 0x000ee80000004200 */
[----:B------:R-:W4:Y:S04]  /*7080*/  LDSM.16.M88.4 R32, [R148] ;  /* 0x000000009420783b */ /* 0x000f280000000200 */
[----:B------:R-:W-:Y:S04]  /*7090*/  LDSM.16.M88.4 R36, [R153] ;  /* 0x000000009924783b */ /* 0x000fe80000000200 */
[----:B------:R-:W4:Y:S04]  /*70a0*/  LDSM.16.MT88.4 R40, [R52+0x6800] ;  /* 0x006800003428783b */ /* 0x000f280000004200 */
[----:B------:R-:W-:Y:S04]  /*70b0*/  LDSM.16.M88.4 R44, [R3] ;  /* 0x00000000032c783b */ /* 0x000fe80000000200 */
[----:B------:R-:W-:Y:S01]  /*70c0*/  LDSM.16.MT88.4 R48, [R52+0x6c00] ;  /* 0x006c00003430783b */ /* 0x000fe20000004200 */
[-C--:B-1----:R-:W-:Y:S06]  /*70d0*/  HMMA.16816.F32 R4, R16, R20.reuse, RZ ;  /* 0x000000141004723c */ /* 0x082fec00000018ff */
[C---:B--2---:R-:W-:Y:S06]  /*70e0*/  HMMA.16816.F32 R8, R12.reuse, R20, RZ ;  /* 0x000000140c08723c */ /* 0x044fec00000018ff */
[-C--:B------:R-:W-:Y:S06]  /*70f0*/  HMMA.16816.F32 R12, R12, R22.reuse, RZ ;  /* 0x000000160c0c723c */ /* 0x080fec00000018ff */
[----:B------:R-:W-:Y:S01]  /*7100*/  HMMA.16816.F32 R16, R16, R22, RZ ;  /* 0x000000161010723c */ /* 0x000fe200000018ff */
[----:B------:R-:W1:Y:S05]  /*7110*/  LDSM.16.M88.4 R20, [R153+0x2000] ;  /* 0x002000009914783b */ /* 0x000e6a0000000200 */
[-C--:B---3--:R-:W-:Y:S06]  /*7120*/  HMMA.16816.F32 R4, R24, R28.reuse, R4 ;  /* 0x0000001c1804723c */ /* 0x088fec0000001804 */
[C---:B----4-:R-:W-:Y:S06]  /*7130*/  HMMA.16816.F32 R8, R32.reuse, R28, R8 ;  /* 0x0000001c2008723c */ /* 0x050fec0000001808 */
[-C--:B------:R-:W-:Y:S01]  /*7140*/  HMMA.16816.F32 R12, R32, R30.reuse, R12 ;  /* 0x0000001e200c723c */ /* 0x080fe2000000180c */
[----:B------:R-:W-:Y:S05]  /*7150*/  LDSM.16.MT88.4 R32, [R52+0x7000] ;  /* 0x007000003420783b */ /* 0x000fea0000004200 */
[----:B------:R-:W-:Y:S01]  /*7160*/  HMMA.16816.F32 R16, R24, R30, R16 ;  /* 0x0000001e1810723c */ /* 0x000fe20000001810 */
[----:B------:R-:W2:Y:S04]  /*7170*/  LDSM.16.M88.4 R24, [R3+0x2000] ;  /* 0x002000000318783b */ /* 0x000ea80000000200 */
[----:B------:R-:W3:Y:S01]  /*7180*/  LDSM.16.M88.4 R28, [R155+0x4000] ;  /* 0x004000009b1c783b */ /* 0x000ee20000000200 */
[-C--:B------:R-:W-:Y:S06]  /*7190*/  HMMA.16816.F32 R4, R36, R40.reuse, R4 ;  /* 0x000000282404723c */ /* 0x080fec0000001804 */
[C---:B-1----:R-:W-:Y:S06]  /*71a0*/  HMMA.16816.F32 R8, R20.reuse, R40, R8 ;  /* 0x000000281408723c */ /* 0x042fec0000001808 */
[-C--:B------:R-:W-:Y:S01]  /*71b0*/  HMMA.16816.F32 R12, R20, R42.reuse, R12 ;  /* 0x0000002a140c723c */ /* 0x080fe2000000180c */
[----:B------:R-:W1:Y:S05]  /*71c0*/  LDSM.16.M88.4 R20, [R155+0x6000] ;  /* 0x006000009b14783b */ /* 0x000e6a0000000200 */
[----:B------:R-:W-:Y:S01]  /*71d0*/  HMMA.16816.F32 R16, R36, R42, R16 ;  /* 0x0000002a2410723c */ /* 0x000fe20000001810 */
[----:B------:R-:W-:Y:S04]  /*71e0*/  LDSM.16.M88.4 R36, [R2] ;  /* 0x000000000224783b */ /* 0x000fe80000000200 */
[----:B------:R-:W4:Y:S01]  /*71f0*/  LDSM.16.MT88.4 R40, [R52+0x7400] ;  /* 0x007400003428783b */ /* 0x000f220000004200 */
[-C--:B------:R-:W-:Y:S06]  /*7200*/  HMMA.16816.F32 R4, R44, R48.reuse, R4 ;  /* 0x000000302c04723c */ /* 0x080fec0000001804 */
[C---:B--2---:R-:W-:Y:S06]  /*7210*/  HMMA.16816.F32 R8, R24.reuse, R48, R8 ;  /* 0x000000301808723c */ /* 0x044fec0000001808 */
[-C--:B------:R-:W-:Y:S01]  /*7220*/  HMMA.16816.F32 R12, R24, R50.reuse, R12 ;  /* 0x00000032180c723c */ /* 0x080fe2000000180c */
[----:B------:R-:W2:Y:S05]  /*7230*/  LDSM.16.M88.4 R24, [R0] ;  /* 0x000000000018783b */ /* 0x000eaa0000000200 */
[----:B------:R-:W-:Y:S01]  /*7240*/  HMMA.16816.F32 R16, R44, R50, R16 ;  /* 0x000000322c10723c */ /* 0x000fe20000001810 */
[----:B------:R-:W-:Y:S04]  /*7250*/  LDSM.16.M88.4 R44, [R153+0x4000] ;  /* 0x00400000992c783b */ /* 0x000fe80000000200 */
[----:B------:R-:W2:Y:S01]  /*7260*/  LDSM.16.MT88.4 R48, [R52+0x7800] ;  /* 0x007800003430783b */ /* 0x000ea20000004200 */
[-C--:B---3--:R-:W-:Y:S06]  /*7270*/  HMMA.16816.F32 R4, R28, R32.reuse, R4 ;  /* 0x000000201c04723c */ /* 0x088fec0000001804 */
[C---:B-1----:R-:W-:Y:S06]  /*7280*/  HMMA.16816.F32 R8, R20.reuse, R32, R8 ;  /* 0x000000201408723c */ /* 0x042fec0000001808 */
[-C--:B------:R-:W-:Y:S01]  /*7290*/  HMMA.16816.F32 R12, R20, R34.reuse, R12 ;  /* 0x00000022140c723c */ /* 0x080fe2000000180c */
[----:B------:R-:W1:Y:S05]  /*72a0*/  LDSM.16.M88.4 R20, [R153+0x6000] ;  /* 0x006000009914783b */ /* 0x000e6a0000000200 */
[----:B------:R-:W-:Y:S01]  /*72b0*/  HMMA.16816.F32 R16, R28, R34, R16 ;  /* 0x000000221c10723c */ /* 0x000fe20000001810 */
[----:B------:R-:W-:Y:S04]  /*72c0*/  LDSM.16.MT88.4 R32, [R52+0x7c00] ;  /* 0x007c00003420783b */ /* 0x000fe80000004200 */
[----:B------:R-:W3:Y:S01]  /*72d0*/  LDSM.16.M88.4 R28, [R3+0x4000] ;  /* 0x00400000031c783b */ /* 0x000ee20000000200 */
[-C--:B----4-:R-:W-:Y:S06]  /*72e0*/  HMMA.16816.F32 R4, R36, R40.reuse, R4 ;  /* 0x000000282404723c */ /* 0x090fec0000001804 */
[C---:B--2---:R-:W-:Y:S06]  /*72f0*/  HMMA.16816.F32 R8, R24.reuse, R40, R8 ;  /* 0x000000281808723c */ /* 0x044fec0000001808 */
[-C--:B------:R-:W-:Y:S01]  /*7300*/  HMMA.16816.F32 R12, R24, R42.reuse, R12 ;  /* 0x0000002a180c723c */ /* 0x080fe2000000180c */
[----:B------:R-:W2:Y:S05]  /*7310*/  LDSM.16.M88.4 R24, [R3+0x6000] ;  /* 0x006000000318783b */ /* 0x000eaa0000000200 */
[----:B------:R-:W-:Y:S06]  /*7320*/  HMMA.16816.F32 R16, R36, R42, R16 ;  /* 0x0000002a2410723c */ /* 0x000fec0000001810 */
[-C--:B------:R-:W-:Y:S06]  /*7330*/  HMMA.16816.F32 R4, R44, R48.reuse, R4 ;  /* 0x000000302c04723c */ /* 0x080fec0000001804 */
[C---:B-1----:R-:W-:Y:S06]  /*7340*/  HMMA.16816.F32 R8, R20.reuse, R48, R8 ;  /* 0x000000301408723c */ /* 0x042fec0000001808 */
[-C--:B------:R-:W-:Y:S06]  /*7350*/  HMMA.16816.F32 R12, R20, R50.reuse, R12 ;  /* 0x00000032140c723c */ /* 0x080fec000000180c */
[----:B------:R-:W-:Y:S01]  /*7360*/  HMMA.16816.F32 R16, R44, R50, R16 ;  /* 0x000000322c10723c */ /* 0x000fe20000001810 */
[----:B------:R-:W-:Y:S04]  /*7370*/  IMAD.U32 R20, RZ, RZ, UR40 ;  /* 0x00000028ff147e24 */ /* 0x000fe8000f8e00ff */
[----:B------:R-:W-:Y:S01]  /*7380*/  @P0 VIADD R21, R160, 0xffffff80 ;  /* 0xffffff80a0150836 */ /* 0x000fe20000000000 */
[-C--:B---3--:R-:W-:Y:S01]  /*7390*/  HMMA.16816.F32 R4, R28, R32.reuse, R4 ;  /* 0x000000201c04723c */ /* 0x088fe20000001804 */
[----:B------:R-:W-:Y:S04]  /*73a0*/  IMAD.U32 R22, RZ, RZ, UR39 ;  /* 0x00000027ff167e24 */ /* 0x000fe8000f8e00ff */
[-C--:B------:R-:W-:Y:S01]  /*73b0*/  LEA R20, P2, R20, R190.reuse, 0x2 ;  /* 0x000000be14147211 */ /* 0x080fe200078410ff */
[C---:B--2---:R-:W-:Y:S01]  /*73c0*/  HMMA.16816.F32 R8, R24.reuse, R32, R8 ;  /* 0x000000201808723c */ /* 0x044fe20000001808 */
[----:B------:R-:W-:Y:S04]  /*73d0*/  IMAD.U32 R23, RZ, RZ, UR40 ;  /* 0x00000028ff177e24 */ /* 0x000fe8000f8e00ff */
[-C--:B------:R-:W-:Y:S01]  /*73e0*/  LEA R22, P1, R22, R190.reuse, 0x2 ;  /* 0x000000be16167211 */ /* 0x080fe200078210ff */
[-C--:B------:R-:W-:Y:S05]  /*73f0*/  HMMA.16816.F32 R12, R24, R34.reuse, R12 ;  /* 0x00000022180c723c */ /* 0x080fea000000180c */
[----:B------:R-:W-:Y:S01]  /*7400*/  @P0 IMAD.WIDE R32, R21, R177, UR60 ;  /* 0x0000003c15200e25 */ /* 0x000fe2000f8e02b1 */
[----:B------:R-:W-:Y:S01]  /*7410*/  HMMA.16816.F32 R16, R28, R34, R16 ;  /* 0x000000221c10723c */ /* 0x000fe20000001810 */
[----:B------:R-:W-:Y:S01]  /*7420*/  @UP3 UMOV UR60, UR16 ;  /* 0x00000010003c3c82 */ /* 0x000fe20008000000 */
[----:B------:R-:W-:Y:S02]  /*7430*/  @UP3 UMOV UR61, UR15 ;  /* 0x0000000f003d3c82 */ /* 0x000fe40008000000 */
[----:B------:R2:W5:Y:S01]  /*7440*/  @P0 LDG.E R186, desc[UR58][R32.64] ;  /* 0x0000003a20ba0981 */ /* 0x000562000c1e1900 */
[----:B------:R-:W-:Y:S01]  /*7450*/  IMAD.U32 R24, RZ, RZ, UR39 ;  /* 0x00000027ff187e24 */ /* 0x000fe2000f8e00ff */
[-C--:B------:R-:W-:Y:S02]  /*7460*/  LEA.HI.X.SX32 R21, R23, R191.reuse, 0x2, P2 ;  /* 0x000000bf17157211 */ /* 0x080fe400010f16ff */
[----:B------:R2:W5:Y:S03]  /*7470*/  @P0 LDG.E R185, desc[UR58][R32.64+0x20] ;  /* 0x0000203a20b90981 */ /* 0x000566000c1e1900 */
[-C--:B------:R-:W-:Y:S01]  /*7480*/  LEA.HI.X.SX32 R23, R24, R191.reuse, 0x2, P1 ;  /* 0x000000bf18177211 */ /* 0x080fe200008f16ff */
[----:B------:R2:W5:Y:S04]  /*7490*/  @P0 LDG.E R184, desc[UR58][R32.64+0x100] ;  /* 0x0001003a20b80981 */ /* 0x000568000c1e1900 */
[----:B------:R2:W5:Y:S04]  /*74a0*/  @P0 LDG.E R183, desc[UR58][R32.64+0x120] ;  /* 0x0001203a20b70981 */ /* 0x000568000c1e1900 */
[----:B------:R1:W-:Y:S04]  /*74b0*/  REDG.E.ADD.F32.FTZ.RN.STRONG.GPU desc[UR58][R190.64], R4 ;  /* 0x00000004be0079a6 */ /* 0x0003e8000c10f3ba */
[----:B------:R3:W-:Y:S04]  /*74c0*/  REDG.E.ADD.F32.FTZ.RN.STRONG.GPU desc[UR58][R20.64], R5 ;  /* 0x00000005140079a6 */ /* 0x0007e8000c10f3ba */
[----:B------:R4:W-:Y:S01]  /*74d0*/  REDG.E.ADD.F32.FTZ.RN.STRONG.GPU desc[UR58][R22.64], R6 ;  /* 0x00000006160079a6 */ /* 0x0009e2000c10f3ba */
[----:B-1----:R-:W-:Y:S02]  /*74e0*/  IMAD.U32 R4, RZ, RZ, UR38 ;  /* 0x00000026ff047e24 */ /* 0x002fe4000f8e00ff */
[----:B---3--:R-:W-:Y:S03]  /*74f0*/  IMAD.U32 R21, RZ, RZ, UR37 ;  /* 0x00000025ff157e24 */ /* 0x008fe6000f8e00ff */
[-C--:B------:R-:W-:Y:S01]  /*7500*/  LEA R24, P0, R4, R190.reuse, 0x2 ;  /* 0x000000be04187211 */ /* 0x080fe200078010ff */
[----:B------:R-:W-:Y:S01]  /*7510*/  IMAD.U32 R20, RZ, RZ, UR37 ;  /* 0x00000025ff147e24 */ /* 0x000fe2000f8e00ff */
[----:B------:R-:W-:Y:S01]  /*7520*/  MOV R4, UR36 ;  /* 0x0000002400047c02 */ /* 0x000fe20008000f00 */
[----:B----4-:R-:W-:Y:S01]  /*7530*/  IMAD.U32 R22, RZ, RZ, UR38 ;  /* 0x00000026ff167e24 */ /* 0x010fe2000f8e00ff */
[-C--:B------:R-:W-:Y:S01]  /*7540*/  LEA R26, P2, R21, R190.reuse, 0x2 ;  /* 0x000000be151a7211 */ /* 0x080fe200078410ff */
[----:B------:R-:W-:Y:S02]  /*7550*/  IMAD.U32 R6, RZ, RZ, UR36 ;  /* 0x00000024ff067e24 */ /* 0x000fe4000f8e00ff */
[----:B------:R-:W-:Y:S01]  /*7560*/  IMAD.U32 R5, RZ, RZ, UR35 ;  /* 0x00000023ff057e24 */ /* 0x000fe2000f8e00ff */
[-C--:B------:R-:W-:Y:S02]  /*7570*/  LEA.HI.X.SX32 R25, R22, R191.reuse, 0x2, P0 ;  /* 0x000000bf16197211 */ /* 0x080fe400000f16ff */
[-C--:B------:R-:W-:Y:S02]  /*7580*/  LEA.HI.X.SX32 R27, R20, R191.reuse, 0x2, P2 ;  /* 0x000000bf141b7211 */ /* 0x080fe400010f16ff */
[-C--:B------:R-:W-:Y:S01]  /*7590*/  LEA R28, P1, R6, R190.reuse, 0x2 ;  /* 0x000000be061c7211 */ /* 0x080fe200078210ff */
[----:B------:R1:W-:Y:S01]  /*75a0*/  REDG.E.ADD.F32.FTZ.RN.STRONG.GPU desc[UR58][R24.64], R7 ;  /* 0x00000007180079a6 */ /* 0x0003e2000c10f3ba */
[----:B------:R-:W-:Y:S01]  /*75b0*/  IMAD.U32 R6, RZ, RZ, UR35 ;  /* 0x00000023ff067e24 */ /* 0x000fe2000f8e00ff */
[-C--:B------:R-:W-:Y:S01]  /*75c0*/  LEA R22, P0, R5, R190.reuse, 0x2 ;  /* 0x000000be05167211 */ /* 0x080fe200078010ff */
[----:B------:R-:W-:Y:S01]  /*75d0*/  IMAD.U32 R5, RZ, RZ, UR31 ;  /* 0x0000001fff057e24 */ /* 0x000fe2000f8e00ff */
[----:B------:R3:W-:Y:S01]  /*75e0*/  REDG.E.ADD.F32.FTZ.RN.STRONG.GPU desc[UR58][R26.64], R8 ;  /* 0x000000081a0079a6 */ /* 0x0007e2000c10f3ba */
[-C--:B------:R-:W-:Y:S01]  /*75f0*/  LEA.HI.X.SX32 R29, R4, R191.reuse, 0x2, P1 ;  /* 0x000000bf041d7211 */ /* 0x080fe200008f16ff */
[----:B------:R-:W-:Y:S01]  /*7600*/  IMAD.U32 R4, RZ, RZ, UR34 ;  /* 0x00000022ff047e24 */ /* 0x000fe2000f8e00ff */
[-C--:B------:R-:W-:Y:S01]  /*7610*/  LEA.HI.X.SX32 R23, R6, R191.reuse, 0x2, P0 ;  /* 0x000000bf06177211 */ /* 0x080fe200000f16ff */
[----:B------:R-:W-:Y:S02]  /*7620*/  IMAD.U32 R6, RZ, RZ, UR32 ;  /* 0x00000020ff067e24 */ /* 0x000fe4000f8e00ff */
[----:B------:R4:W-:Y:S01]  /*7630*/  REDG.E.ADD.F32.FTZ.RN.STRONG.GPU desc[UR58][R28.64], R9 ;  /* 0x000000091c0079a6 */ /* 0x0009e2000c10f3ba */
[-C--:B------:R-:W-:Y:S02]  /*7640*/  LEA R20, P0, R4, R190.reuse, 0x2 ;  /* 0x000000be04147211 */ /* 0x080fe400078010ff */
[----:B------:R-:W-:Y:S01]  /*7650*/  MOV R4, UR32 ;  /* 0x0000002000047c02 */ /* 0x000fe20008000f00 */
[----:B------:R2:W-:Y:S04]  /*7660*/  REDG.E.ADD.F32.FTZ.RN.STRONG.GPU desc[UR58][R22.64], R10 ;  /* 0x0000000a160079a6 */ /* 0x0005e8000c10f3ba */
[----:B------:R-:W-:Y:S01]  /*7670*/  LDSM.16.MT88.4 R28, [R152+0x800] ;  /* 0x00080000981c783b */ /* 0x000fe20000004200 */
[----:B-1----:R-:W-:Y:S02]  /*7680*/  IMAD.U32 R7, RZ, RZ, UR33 ;  /* 0x00000021ff077e24 */ /* 0x002fe4000f8e00ff */
[----:B---3--:R-:W-:Y:S05]  /*7690*/  IMAD.U32 R8, RZ, RZ, UR34 ;  /* 0x00000022ff087e24 */ /* 0x008fea000f8e00ff */
[-C--:B------:R-:W-:Y:S01]  /*76a0*/  LEA.HI.X.SX32 R21, R8, R191.reuse, 0x2, P0 ;  /* 0x000000bf08157211 */ /* 0x080fe200000f16ff */
[----:B----4-:R-:W-:Y:S01]  /*76b0*/  IMAD.U32 R9, RZ, RZ, UR33 ;  /* 0x00000021ff097e24 */ /* 0x010fe2000f8e00ff */
[-C--:B------:R-:W-:Y:S02]  /*76c0*/  LEA R8, P1, R6, R190.reuse, 0x2 ;  /* 0x000000be06087211 */ /* 0x080fe400078210ff */
[-C--:B------:R-:W-:Y:S01]  /*76d0*/  LEA R6, P0, R5, R190.reuse, 0x2 ;  /* 0x000000be05067211 */ /* 0x080fe200078010ff */
[----:B------:R1:W-:Y:S01]  /*76e0*/  REDG.E.ADD.F32.FTZ.RN.STRONG.GPU desc[UR58][R20.64], R11 ;  /* 0x0000000b140079a6 */ /* 0x0003e2000c10f3ba */
[-C--:B--2---:R-:W-:Y:S01]  /*76f0*/  LEA R22, P2, R7, R190.reuse, 0x2 ;  /* 0x000000be07167211 */ /* 0x084fe200078410ff */
[----:B------:R-:W-:Y:S01]  /*7700*/  IMAD.U32 R7, RZ, RZ, UR31 ;  /* 0x0000001fff077e24 */ /* 0x000fe2000f8e00ff */
[----:B------:R-:W-:Y:S01]  /*7710*/  MOV R10, UR29 ;  /* 0x0000001d000a7c02 */ /* 0x000fe20008000f00 */
        /* <DEDUP_REMOVED lines=11> */
[-C--:B------:R-:W-:Y:S05]  /*77d0*/  LEA.HI.X.SX32 R21, R11, R191.reuse, 0x2, P0 ;  /* 0x000000bf0b157211 */ /* 0x080fea00000f16ff */
[----:B------:R1:W-:Y:S01]  /*77e0*/  REDG.E.ADD.F32.FTZ.RN.STRONG.GPU desc[UR58][R20.64], R19 ;  /* 0x00000013140079a6 */ /* 0x0003e2000c10f3ba */
[-C--:B--2---:R-:W-:Y:S01]  /*77f0*/  LEA R22, P3, R5, R190.reuse, 0x2 ;  /* 0x000000be05167211 */ /* 0x084fe200078610ff */
        /* <DEDUP_REMOVED lines=81> */
.L_x_234:
[----:B------:R-:W-:Y:S01]  /*7d10*/  @!UPT UIADD3 URZ, URZ, URZ, URZ ;  /* 0x0000003f3f3ff290 */ /* 0x000fe2000fffe03f */
[----:B------:R-:W2:Y:S01]  /*7d20*/  S2R R4, SR_TID.X ;  /* 0x0000000000047919 */ /* 0x000ea20000002100 */
[----:B------:R-:W3:Y:S01]  /*7d30*/  LDC.64 R6, c[0x0][0x438] ;  /* 0x00010e00ff067b82 */ /* 0x000ee20000000a00 */
        /* <DEDUP_REMOVED lines=29> */
[----:B------:R-:W-:Y:S01]  /*7f10*/  FMUL.FTZ R72, R72, UR15 ;  /* 0x0000000f48487c20 */ /* 0x000fe20008410000 */
[----:B--2---:R-:W-:Y:S01]  /*7f20*/  SHF.R.S32.HI R5, RZ, 0x1f, R4 ;  /* 0x0000001fff057819 */ /* 0x004fe20000011404 */
[----:B------:R-:W-:Y:S01]  /*7f30*/  FMUL.FTZ R73, R73, UR15 ;  /* 0x0000000f49497c20 */ /* 0x000fe20008410000 */
[----:B------:R-:W-:Y:S01]  /*7f40*/  FMUL.FTZ R74, R74, UR15 ;  /* 0x0000000f4a4a7c20 */ /* 0x000fe20008410000 */
[----:B------:R-:W-:Y:S01]  /*7f50*/  FMUL.FTZ R75, R75, UR15 ;  /* 0x0000000f4b4b7c20 */ /* 0x000fe20008410000 */
[CC--:B------:R-:W-:Y:S01]  /*7f60*/  LEA.HI R8, R5.reuse, R4.reuse, RZ, 0x2 ;  /* 0x0000000405087211 */ /* 0x0c0fe200078f10ff */
[----:B------:R-:W-:Y:S01]  /*7f70*/  FMUL.FTZ R76, R76, UR15 ;  /* 0x0000000f4c4c7c20 */ /* 0x000fe20008410000 */
[----:B------:R-:W-:Y:S01]  /*7f80*/  LEA.HI R4, R5, R4, RZ, 0x3 ;  /* 0x0000000405047211 */ /* 0x000fe200078f18ff */
[----:B------:R-:W-:Y:S01]  /*7f90*/  FMUL.FTZ R77, R77, UR15 ;  /* 0x0000000f4d4d7c20 */ /* 0x000fe20008410000 */
[----:B------:R-:W-:Y:S01]  /*7fa0*/  LEA.HI R5, R8, R164, RZ, 0x1 ;  /* 0x000000a408057211 */ /* 0x000fe200078f08ff */
[----:B------:R-:W-:Y:S01]  /*7fb0*/  FMUL.FTZ R78, R78, UR15 ;  /* 0x0000000f4e4e7c20 */ /* 0x000fe20008410000 */
[----:B------:R-:W-:Y:S01]  /*7fc0*/  SHF.R.S32.HI R4, RZ, 0x3, R4 ;  /* 0x00000003ff047819 */ /* 0x000fe20000011404 */
[----:B------:R-:W-:Y:S01]  /*7fd0*/  FMUL.FTZ R79, R79, UR15 ;  /* 0x0000000f4f4f7c20 */ /* 0x000fe20008410000 */
[----:B------:R-:W-:Y:S01]  /*7fe0*/  F2FP.F16.F32.PACK_AB R96, R97, R96 ;  /* 0x000000606160723e */ /* 0x000fe200000000ff */
[----:B------:R-:W2:Y:S01]  /*7ff0*/  LDC.64 R8, c[0x0][0x450] ;  /* 0x00011400ff087b82 */ /* 0x000ea20000000a00 */
[----:B------:R-:W-:Y:S01]  /*8000*/  SHF.L.U32 R4, R4, 0x6, RZ ;  /* 0x0000000604047819 */ /* 0x000fe200000006ff */
[----:B---3--:R-:W-:Y:S01]  /*8010*/  IMAD R16, R6, UR11, RZ ;  /* 0x0000000b06107c24 */ /* 0x008fe2000f8e02ff */
[----:B------:R-:W-:Y:S01]  /*8020*/  F2FP.F16.F32.PACK_AB R98, R99, R98 ;  /* 0x000000626362723e */ /* 0x000fe200000000ff */
[----:B------:R-:W-:Y:S01]  /*8030*/  ULDC.64 UR16, c[0x0][0x3f8] ;  /* 0x0000fe0000107ab9 */ /* 0x000fe20000000a00 */
[----:B------:R-:W-:Y:S01]  /*8040*/  LOP3.LUT R4, R4, 0xc0, RZ, 0xc0, !PT ;  /* 0x000000c004047812 */ /* 0x000fe200078ec0ff */
[----:B------:R-:W-:Y:S01]  /*8050*/  IMAD R7, R7, UR6, R16 ;  /* 0x0000000607077c24 */ /* 0x000fe2000f8e0210 */
[----:B------:R-:W-:Y:S01]  /*8060*/  LOP3.LUT R5, R5, 0x7fffffe, RZ, 0xc0, !PT ;  /* 0x07fffffe05057812 */ /* 0x000fe200078ec0ff */
[----:B------:R-:W-:Y:S01]  /*8070*/  STS [R175], R84 ;  /* 0x00000054af007388 */ /* 0x000fe20000000800 */
[----:B------:R-:W-:Y:S01]  /*8080*/  F2FP.F16.F32.PACK_AB R88, R89, R88 ;  /* 0x000000585958723e */ /* 0x000fe200000000ff */
[----:B------:R-:W3:Y:S01]  /*8090*/  LDC.64 R12, c[0x0][0x468] ;  /* 0x00011a00ff0c7b82 */ /* 0x000ee20000000a00 */
        /* <DEDUP_REMOVED lines=8> */
[----:B------:R-:W-:Y:S02]  /*8120*/  LOP3.LUT R10, R4, 0x18, R166, 0xf8, !PT ;  /* 0x00000018040a7812 */ /* 0x000fe400078ef8a6 */
[----:B------:R-:W-:Y:S01]  /*8130*/  F2FP.F16.F32.PACK_AB R80, R81, R80 ;  /* 0x000000505150723e */ /* 0x000fe200000000ff */
[----:B------:R-:W-:Y:S01]  /*8140*/  STS [R175+0x1000], R88 ;  /* 0x00100058af007388 */ /* 0x000fe20000000800 */
[----:B------:R-:W-:Y:S01]  /*8150*/  F2FP.F16.F32.PACK_AB R82, R83, R82 ;  /* 0x000000525352723e */ /* 0x000fe200000000ff */
[C---:B--2---:R-:W-:Y:S01]  /*8160*/  IMAD.WIDE.U32 R16, R164.reuse, R8, RZ ;  /* 0x00000008a4107225 */ /* 0x044fe200078e00ff */
[----:B------:R-:W-:Y:S01]  /*8170*/  SHF.R.U32.HI R4, RZ, 0x3, R4 ;  /* 0x00000003ff047819 */ /* 0x000fe20000011604 */
[----:B------:R-:W-:Y:S01]  /*8180*/  STS [R175+0x1200], R90 ;  /* 0x0012005aaf007388 */ /* 0x000fe20000000800 */
[----:B------:R-:W-:-:S02]  /*8190*/  IADD3 R5, R164, -R5, RZ ;  /* 0x80000005a4057210 */ /* 0x000fc40007ffe0ff */
[----:B------:R-:W-:Y:S01]  /*81a0*/  F2FP.F16.F32.PACK_AB R72, R73, R72 ;  /* 0x000000484948723e */ /* 0x000fe200000000ff */
[----:B------:R-:W-:Y:S01]  /*81b0*/  STS [R174+0x1000], R92 ;  /* 0x0010005cae007388 */ /* 0x000fe20000000800 */
[----:B------:R-:W-:Y:S01]  /*81c0*/  F2FP.F16.F32.PACK_AB R74, R75, R74 ;  /* 0x0000004a4b4a723e */ /* 0x000fe200000000ff */
[----:B---3--:R-:W-:Y:S01]  /*81d0*/  IMAD R28, R12, UR12, RZ ;  /* 0x0000000c0c1c7c24 */ /* 0x008fe2000f8e02ff */
[----:B------:R-:W-:Y:S01]  /*81e0*/  F2FP.F16.F32.PACK_AB R76, R77, R76 ;  /* 0x0000004c4d4c723e */ /* 0x000fe200000000ff */
[----:B------:R-:W-:Y:S01]  /*81f0*/  STS [R174+0x1200], R94 ;  /* 0x0012005eae007388 */ /* 0x000fe20000000800 */
[----:B------:R-:W-:Y:S01]  /*8200*/  F2FP.F16.F32.PACK_AB R78, R79, R78 ;  /* 0x0000004e4f4e723e */ /* 0x000fe200000000ff */
[----:B------:R-:W-:Y:S01]  /*8210*/  IMAD R28, R13, UR7, R28 ;  /* 0x000000070d1c7c24 */ /* 0x000fe2000f8e021c */
[----:B------:R-:W-:Y:S01]  /*8220*/  LOP3.LUT R4, R10, R4, RZ, 0x3c, !PT ;  /* 0x000000040a047212 */ /* 0x000fe200078e3cff */
[----:B------:R-:W-:Y:S01]  /*8230*/  STS [R175+0x2000], R68 ;  /* 0x00200044af007388 */ /* 0x000fe20000000800 */
[----:B------:R-:W-:Y:S01]  /*8240*/  LEA R5, R163, R5, 0x3 ;  /* 0x00000005a3057211 */ /* 0x000fe200078e18ff */
[----:B------:R-:W2:Y:S01]  /*8250*/  LDC.64 R10, c[0x0][0x440] ;  /* 0x00011000ff0a7b82 */ /* 0x000ea20000000a00 */
[----:B------:R-:W-:Y:S01]  /*8260*/  SHF.R.S32.HI R35, RZ, 0x1f, R166 ;  /* 0x0000001fff237819 */ /* 0x000fe200000114a6 */
[----:B------:R-:W-:Y:S01]  /*8270*/  STS [R175+0x2200], R70 ;  /* 0x00220046af007388 */ /* 0x000fe20000000800 */
[----:B------:R-:W-:-:S02]  /*8280*/  LEA R15, R5, R4, 0x5 ;  /* 0x00000004050f7211 */ /* 0x000fc400078e28ff */
[----:B------:R-:W-:Y:S01]  /*8290*/  MOV R34, R166 ;  /* 0x000000a600227202 */ /* 0x000fe20000000f00 */
[----:B------:R-:W-:Y:S01]  /*82a0*/  STS [R174+0x2000], R80 ;  /* 0x00200050ae007388 */ /* 0x000fe20000000800 */
[----:B------:R-:W-:Y:S01]  /*82b0*/  SHF.R.S32.HI R14, RZ, 0x1f, R164 ;  /* 0x0000001fff0e7819 */ /* 0x000fe200000114a4 */
[----:B------:R-:W3:Y:S02]  /*82c0*/  LDC.64 R4, c[0x0][0x458] ;  /* 0x00011600ff047b82 */ /* 0x000ee40000000a00 */
[----:B------:R-:W-:Y:S01]  /*82d0*/  STS [R174+0x2200], R82 ;  /* 0x00220052ae007388 */ /* 0x000fe20000000800 */
[----:B------:R-:W-:-:S03]  /*82e0*/  IMAD.WIDE.U32 R18, R6, UR6, R34 ;  /* 0x0000000606127c25 */ /* 0x000fc6000f8e0022 */
[----:B------:R-:W-:Y:S01]  /*82f0*/  STS [R175+0x3000], R72 ;  /* 0x00300048af007388 */ /* 0x000fe20000000800 */
[----:B------:R-:W-:Y:S01]  /*8300*/  IMAD R30, R14, R8, RZ ;  /* 0x000000080e1e7224 */ /* 0x000fe200078e02ff */
[----:B------:R-:W-:Y:S02]  /*8310*/  IADD3 R19, R19, R7, RZ ;  /* 0x0000000713137210 */ /* 0x000fe40007ffe0ff */
[----:B------:R-:W-:Y:S01]  /*8320*/  STS [R175+0x3200], R74 ;  /* 0x0032004aaf007388 */ /* 0x000fe20000000800 */
[----:B------:R-:W4:Y:S01]  /*8330*/  LDC.64 R6, c[0x0][0x470] ;  /* 0x00011c00ff067b82 */ /* 0x000f220000000a00 */
[----:B------:R-:W-:Y:S02]  /*8340*/  IMAD R30, R164, R9, R30 ;  /* 0x00000009a41e7224 */ /* 0x000fe400078e021e */
[----:B------:R-:W-:Y:S01]  /*8350*/  STS [R174+0x3000], R76 ;  /* 0x0030004cae007388 */ /* 0x000fe20000000800 */
[----:B------:R-:W-:Y:S01]  /*8360*/  IMAD.WIDE.U32 R36, R12, UR7, R18 ;  /* 0x000000070c247c25 */ /* 0x000fe2000f8e0012 */
[----:B------:R-:W-:-:S02]  /*8370*/  LEA R12, R15, UR5, 0x1 ;  /* 0x000000050f0c7c11 */ /* 0x000fc4000f8e08ff */
[----:B------:R-:W-:Y:S01]  /*8380*/  STS [R174+0x3200], R78 ;  /* 0x0032004eae007388 */ /* 0x000fe20000000800 */
[C---:B--2---:R-:W-:Y:S01]  /*8390*/  IMAD R13, R10.reuse, UR11, RZ ;  /* 0x0000000b0a0d7c24 */ /* 0x044fe2000f8e02ff */
[----:B------:R-:W-:Y:S01]  /*83a0*/  IADD3 R31, R17, R30, RZ ;  /* 0x0000001e111f7210 */ /* 0x000fe20007ffe0ff */
[----:B------:R-:W-:Y:S01]  /*83b0*/  IMAD.WIDE.U32 R34, R10, UR6, R34 ;  /* 0x000000060a227c25 */ /* 0x000fe2000f8e0022 */
[----:B------:R-:W-:Y:S01]  /*83c0*/  BAR.SYNC.DEFER_BLOCKING 0x0 ;  /* 0x0000000000007b1d */ /* 0x000fe20000010000 */
[----:B------:R-:W-:Y:S02]  /*83d0*/  MOV R30, R16 ;  /* 0x00000010001e7202 */ /* 0x000fe40000000f00 */
[----:B------:R-:W-:Y:S01]  /*83e0*/  IMAD R11, R11, UR6, R13 ;  /* 0x000000060b0b7c24 */ /* 0x000fe2000f8e020d */
[----:B------:R-:W-:Y:S01]  /*83f0*/  IADD3 R29, R37, R28, RZ ;  /* 0x0000001c251d7210 */ /* 0x000fe20007ffe0ff */
[-C--:B---3--:R-:W-:Y:S02]  /*8400*/  IMAD R10, R14, R4.reuse, RZ ;  /* 0x000000040e0a7224 */ /* 0x088fe400078e02ff */
[----:B------:R-:W-:Y:S01]  /*8410*/  IMAD.WIDE.U32 R32, R164, R4, RZ ;  /* 0x00000004a4207225 */ /* 0x000fe200078e00ff */
[----:B------:R-:W-:-:S03]  /*8420*/  IADD3 R35, R35, R11, RZ ;  /* 0x0000000b23237210 */ /* 0x000fc60007ffe0ff */
[----:B------:R-:W-:Y:S02]  /*8430*/  IMAD R10, R164, R5, R10 ;  /* 0x00000005a40a7224 */ /* 0x000fe400078e020a */
[----:B----4-:R-:W-:Y:S02]  /*8440*/  IMAD R11, R6, UR12, RZ ;  /* 0x0000000c060b7c24 */ /* 0x010fe4000f8e02ff */
[----:B------:R-:W-:Y:S01]  /*8450*/  IMAD.WIDE.U32 R30, R8, UR19, R30 ;  /* 0x00000013081e7c25 */ /* 0x000fe2000f8e001e */
[----:B------:R-:W-:-:S03]  /*8460*/  IADD3 R33, R33, R10, RZ ;  /* 0x0000000a21217210 */ /* 0x000fc60007ffe0ff */
[----:B------:R-:W-:Y:S01]  /*8470*/  IMAD R28, R8, UR18, RZ ;  /* 0x00000012081c7c24 */ /* 0x000fe2000f8e02ff */
[----:B------:R-:W-:Y:S01]  /*8480*/  IADD3 R30, P0, R36, R30, RZ ;  /* 0x0000001e241e7210 */ /* 0x000fe20007f1e0ff */
[----:B------:R-:W-:Y:S02]  /*8490*/  IMAD R7, R7, UR7, R11 ;  /* 0x0000000707077c24 */ /* 0x000fe4000f8e020b */
[----:B------:R-:W-:Y:S01]  /*84a0*/  IMAD.WIDE.U32 R10, R6, UR7, R34 ;  /* 0x00000007060a7c25 */ /* 0x000fe2000f8e0022 */
[----:B------:R-:W2:Y:S03]  /*84b0*/  LDS.128 R24, [R12+0x6000] ;  /* 0x006000000c187984 */ /* 0x000ea60000000c00 */
[----:B------:R-:W-:Y:S01]  /*84c0*/  IMAD R28, R9, UR19, R28 ;  /* 0x00000013091c7c24 */ /* 0x000fe2000f8e021c */
[----:B------:R-:W3:Y:S01]  /*84d0*/  LDS.128 R20, [R12+0x7000] ;  /* 0x007000000c147984 */ /* 0x000ee20000000c00 */
[C---:B------:R-:W-:Y:S01]  /*84e0*/  IMAD R6, R4.reuse, UR18, RZ ;  /* 0x0000001204067c24 */ /* 0x040fe2000f8e02ff */
[----:B------:R-:W-:Y:S01]  /*84f0*/  IADD3 R7, R11, R7, RZ ;  /* 0x000000070b077210 */ /* 0x000fe20007ffe0ff */
[----:B------:R-:W-:Y:S01]  /*8500*/  IMAD.WIDE.U32 R32, R4, UR19, R32 ;  /* 0x0000001304207c25 */ /* 0x000fe2000f8e0020 */
[----:B------:R-:W4:Y:S01]  /*8510*/  LDS.128 R16, [R12+0x8000] ;  /* 0x008000000c107984 */ /* 0x000f220000000c00 */
[----:B------:R-:W-:-:S02]  /*8520*/  IADD3.X R28, R29, R31, R28, P0, !PT ;  /* 0x0000001f1d1c7210 */ /* 0x000fc400007fe41c */
[----:B------:R-:W-:Y:S01]  /*8530*/  IMAD R6, R5, UR19, R6 ;  /* 0x0000001305067c24 */ /* 0x000fe2000f8e0206 */
[----:B------:R-:W1:Y:S01]  /*8540*/  LDS.128 R12, [R12+0x9000] ;  /* 0x009000000c0c7984 */ /* 0x000e620000000c00 */
[----:B------:R-:W-:Y:S01]  /*8550*/  IADD3 R10, P0, R10, R32, RZ ;  /* 0x000000200a0a7210 */ /* 0x000fe20007f1e0ff */
[----:B------:R-:W-:Y:S02]  /*8560*/  ULDC.64 UR18, c[0x0][0x3f0] ;  /* 0x0000fc0000127ab9 */ /* 0x000fe40000000a00 */
[----:B------:R-:W-:Y:S02]  /*8570*/  LEA R32, P1, R30, UR18, 0x1 ;  /* 0x000000121e207c11 */ /* 0x000fe4000f8208ff */
[----:B------:R-:W-:Y:S02]  /*8580*/  IADD3.X R6, R7, R33, R6, P0, !PT ;  /* 0x0000002107067210 */ /* 0x000fe400007fe406 */
[----:B------:R-:W-:Y:S02]  /*8590*/  LEA R34, P0, R10, UR16, 0x1 ;  /* 0x000000100a227c11 */ /* 0x000fe4000f8008ff */
[----:B------:R-:W-:-:S02]  /*85a0*/  LEA.HI.X R33, R30, UR19, R28, 0x1, P1 ;  /* 0x000000131e217c11 */ /* 0x000fc400088f0c1c */
[----:B------:R-:W-:Y:S02]  /*85b0*/  LEA R28, P1, R8, R32, 0x7 ;  /* 0x00000020081c7211 */ /* 0x000fe400078238ff */
[----:B------:R-:W-:Y:S02]  /*85c0*/  LEA.HI.X R35, R10, UR17, R6, 0x1, P0 ;  /* 0x000000110a237c11 */ /* 0x000fe400080f0c06 */
[----:B------:R-:W-:Y:S02]  /*85d0*/  LEA R6, P0, R4, R34, 0x7 ;  /* 0x0000002204067211 */ /* 0x000fe400078038ff */
[----:B------:R-:W-:Y:S02]  /*85e0*/  LEA.HI.X R29, R8, R33, R9, 0x7, P1 ;  /* 0x00000021081d7211 */ /* 0x000fe400008f3c09 */
[----:B------:R-:W-:Y:S01]  /*85f0*/  LEA.HI.X R7, R4, R35, R5, 0x7, P0 ;  /* 0x0000002304077211 */ /* 0x000fe200000f3c05 */
[----:B--2---:R2:W-:Y:S04]  /*8600*/  STG.E.128 desc[UR58][R32.64], R24 ;  /* 0x0000001820007986 */ /* 0x0045e8000c101d3a */
[----:B---3--:R2:W-:Y:S04]  /*8610*/  STG.E.128 desc[UR58][R28.64], R20 ;  /* 0x000000141c007986 */ /* 0x0085e8000c101d3a */
[----:B----4-:R2:W-:Y:S04]  /*8620*/  STG.E.128 desc[UR58][R34.64], R16 ;  /* 0x0000001022007986 */ /* 0x0105e8000c101d3a */
[----:B-1----:R2:W-:Y:S02]  /*8630*/  STG.E.128 desc[UR58][R6.64], R12 ;  /* 0x0000000c06007986 */ /* 0x0025e4000c101d3a */
.L_x_231:
        /* <DEDUP_REMOVED lines=11> */
.L_x_238:
[----:B------:R-:W-:Y:S05]  /*86f0*/  EXIT ;  /* 0x000000000000794d */ /* 0x000fea0003800000 */
.L_x_240:
        /* <DEDUP_REMOVED lines=16> */
.L_x_695:


//--------------------- .text._ZN5flash44flash_bwd_dq_dk_dv_loop_seqk_parallel_kernelI23Flash_bwd_kernel_traitsILi32ELi128ELi128ELi8ELi4ELi4ELi4ELb1ELb0EN7cutlass6half_tE19Flash_kernel_traitsILi32ELi128ELi128ELi8ES3_EELb0ELb1ELb0ELb0ELb1ELb1ELb1EEEvNS_16Flash_bwd_paramsE --------------------------
	.section	.text._ZN5flash44flash_bwd_dq_dk_dv_loop_seqk_parallel_kernelI23Flash_bwd_kernel_traitsILi32ELi128ELi128ELi8ELi4ELi4ELi4ELb1ELb0EN7cutlass6half_tE19Flash_kernel_traitsILi32ELi128ELi128ELi8ES3_EELb0ELb1ELb0ELb0ELb1ELb1ELb1EEEvNS_16Flash_bwd_paramsE,"ax",@progbits
	.align	128
        .global         _ZN5flash44flash_bwd_dq_dk_dv_loop_seqk_parallel_kernelI23Flash_bwd_kernel_traitsILi32ELi128ELi128ELi8ELi4ELi4ELi4ELb1ELb0EN7cutlass6half_tE19Flash_kernel_traitsILi32ELi128ELi128ELi8ES3_EELb0ELb1ELb0ELb0ELb1ELb1ELb1EEEvNS_16Flash_bwd_paramsE
        .type           _ZN5flash44flash_bwd_dq_dk_dv_loop_seqk_parallel_kernelI23Flash_bwd_kernel_traitsILi32ELi128ELi128ELi8ELi4ELi4ELi4ELb1ELb0EN7cutlass6half_tE19Flash_kernel_traitsILi32ELi128ELi128ELi8ES3_EELb0ELb1ELb0ELb0ELb1ELb1ELb1EEEvNS_16Flash_bwd_paramsE,@function
        .size           _ZN5flash44flash_bwd_dq_dk_dv_loop_seqk_parallel_kernelI23Flash_bwd_kernel_traitsILi32ELi128ELi128ELi8ELi4ELi4ELi4ELb1ELb0EN7cutlass6half_tE19Flash_kernel_traitsILi32ELi128ELi128ELi8ES3_EELb0ELb1ELb0ELb0ELb1ELb1ELb1EEEvNS_16Flash_bwd_paramsE,(.L_x_696 - _ZN5flash44flash_bwd_dq_dk_dv_loop_seqk_parallel_kernelI23Flash_bwd_kernel_traitsILi32ELi128ELi128ELi8ELi4ELi4ELi4ELb1ELb0EN7cutlass6half_tE19Flash_kernel_traitsILi32ELi128ELi128ELi8ES3_EELb0ELb1ELb0ELb0ELb1ELb1ELb1EEEvNS_16Flash_bwd_paramsE)
        .other          _ZN5flash44flash_bwd_dq_dk_dv_loop_seqk_parallel_kernelI23Flash_bwd_kernel_traitsILi32ELi128ELi128ELi8ELi4ELi4ELi4ELb1ELb0EN7cutlass6half_tE19Flash_kernel_traitsILi32ELi128ELi128ELi8ES3_EELb0ELb1ELb0ELb0ELb1ELb1ELb1EEEvNS_16Flash_bwd_paramsE,@"STO_CUDA_ENTRY STV_DEFAULT"
_ZN5flash44flash_bwd_dq_dk_dv_loop_seqk_parallel_kernelI23Flash_bwd_kernel_traitsILi32ELi128ELi128ELi8ELi4ELi4ELi4ELb1ELb0EN7cutlass6half_tE19Flash_kernel_traitsILi32ELi128ELi128ELi8ES3_EELb0ELb1ELb0ELb0ELb1ELb1ELb1EEEvNS_16Flash_bwd_paramsE:
.text._ZN5flash44flash_bwd_dq_dk_dv_loop_seqk_parallel_kernelI23Flash_bwd_kernel_traitsILi32ELi128ELi128ELi8ELi4ELi4ELi4ELb1ELb0EN7cutlass6half_tE19Flash_kernel_traitsILi32ELi128ELi128ELi8ES3_EELb0ELb1ELb0ELb0ELb1ELb1ELb1EEEvNS_16Flash_bwd_paramsE:
        /* <DEDUP_REMOVED lines=12> */
[----:B------:R-:W2:Y:S01]  /*00c0*/  S2UR UR5, SR_CgaCtaId ;  /* 0x00000000000579c3 */ /* 0x000ea20000008800 */
[----:B------:R-:W-:Y:S01]  /*00d0*/  UMOV UR4, 0x400 ;  /* 0x0000040000047882 */ /* 0x000fe20000000000 */
[----:B------:R-:W-:Y:S01]  /*00e0*/  IMAD.MOV.U32 R236, RZ, RZ, -0x10 ;  /* 0xfffffff0ffec7424 */ /* 0x000fe200078e00ff */
[----:B------:R-:W-:Y:S01]  /*00f0*/  ULDC.64 UR36, c[0x0][0x208] ;  /* 0x0000820000247ab9 */ /* 0x000fe20000000a00 */
[----:B------:R-:W-:Y:S01]  /*0100*/  IMAD.MOV.U32 R154, RZ, RZ, 0x20 ;  /* 0x00000020ff9a7424 */ /* 0x000fe200078e00ff */
[----:B------:R-:W-:Y:S01]  /*0110*/  UMOV UR21, 0xffffe000 ;  /* 0xffffe00000157882 */ /* 0x000fe20000000000 */
[----:B------:R-:W-:Y:S02]  /*0120*/  IMAD.MOV.U32 R152, RZ, RZ, 0x40 ;  /* 0x00000040ff987424 */ /* 0x000fe400078e00ff */
[----:B------:R-:W3:Y:S08]  /*0130*/  S2UR UR12, SR_CTAID.Y ;  /* 0x00000000000c79c3 */ /* 0x000ef00000002600 */
[----:B------:R-:W4:Y:S01]  /*0140*/  S2UR UR13, SR_CTAID.Z ;  /* 0x00000000000d79c3 */ /* 0x000f220000002700 */
[----:B--2---:R-:W-:-:S07]  /*0150*/  ULEA UR5, UR5, UR4, 0x18 ;  /* 0x0000000405057291 */ /* 0x004fce000f8ec03f */
[----:B------:R-:W2:Y:S01]  /*0160*/  S2UR UR11, SR_CTAID.Z ;  /* 0x00000000000b79c3 */ /* 0x000ea20000002700 */
[----:B------:R-:W-:Y:S02]  /*0170*/  UIADD3 UR6, UR5, 0x6000, URZ ;  /* 0x0000600005067890 */ /* 0x000fe4000fffe03f */
[----:B------:R-:W-:Y:S01]  /*0180*/  UIADD3 UR4, UR5, 0x8000, URZ ;  /* 0x0000800005047890 */ /* 0x000fe2000fffe03f */
[----:B-1----:R-:W-:Y:S01]  /*0190*/  SHF.R.S32.HI R11, RZ, 0x1f, R21 ;  /* 0x0000001fff0b7819 */ /* 0x002fe20000011415 */
[----:B---3--:R-:W-:-:S03]  /*01a0*/  USHF.R.S32.HI UR18, URZ, 0x1f, UR12 ;  /* 0x0000001f3f127899 */ /* 0x008fc6000801140c */
[----:B------:R-:W1:Y:S01]  /*01b0*/  S2UR UR10, SR_CTAID.Y ;  /* 0x00000000000a79c3 */ /* 0x000e620000002600 */
[----:B------:R-:W-:Y:S01]  /*01c0*/  UIMAD.WIDE UR24, UR12, 0x80, URZ ;  /* 0x000000800c1878a5 */ /* 0x000fe2000f8e023f */
[CC--:B------:R-:W-:Y:S02]  /*01d0*/  LEA.HI R3, R11.reuse, R21.reuse, RZ, 0x2 ;  /* 0x000000150b037211 */ /* 0x0c0fe400078f10ff */
[----:B------:R-:W-:Y:S02]  /*01e0*/  LEA.HI R6, R11, R21, RZ, 0x5 ;  /* 0x000000150b067211 */ /* 0x000fe400078f28ff */
[--C-:B------:R-:W-:Y:S01]  /*01f0*/  SHF.R.S32.HI R4, RZ, 0x2, R3.reuse ;  /* 0x00000002ff047819 */ /* 0x100fe20000011403 */
[----:B----4-:R-:W-:Y:S01]  /*0200*/  USHF.R.S32.HI UR17, URZ, 0x1f, UR13 ;  /* 0x0000001f3f117899 */ /* 0x010fe2000801140d */
[----:B------:R-:W-:Y:S02]  /*0210*/  SHF.R.S32.HI R0, RZ, 0x1f, R3 ;  /* 0x0000001fff007819 */ /* 0x000fe40000011403 */
[----:B------:R-:W-:-:S02]  /*0220*/  LEA.HI R2, R3, R4, RZ, 0x1 ;  /* 0x0000000403027211 */ /* 0x000fc400078f08ff */
[----:B------:R-:W-:Y:S02]  /*0230*/  LEA.HI R0, R0, R4, RZ, 0x3 ;  /* 0x0000000400007211 */ /* 0x000fe400078f18ff */
[----:B------:R-:W-:Y:S02]  /*0240*/  LOP3.LUT R2, R2, 0x7fffffe, RZ, 0xc0, !PT ;  /* 0x07fffffe02027812 */ /* 0x000fe400078ec0ff */
[----:B------:R-:W-:Y:S01]  /*0250*/  LOP3.LUT R0, R0, 0xfffffff8, RZ, 0xc0, !PT ;  /* 0xfffffff800007812 */ /* 0x000fe200078ec0ff */
[----:B--2---:R-:W-:Y:S01]  /*0260*/  USHF.R.S32.HI UR16, URZ, 0x1f, UR11 ;  /* 0x0000001f3f107899 */ /* 0x004fe2000801140b */
[----:B------:R-:W-:Y:S01]  /*0270*/  LEA.HI R22, R11, R21, RZ, 0x3 ;  /* 0x000000150b167211 */ /* 0x000fe200078f18ff */
[C---:B------:R-:W-:Y:S01]  /*0280*/  IMAD.IADD R9, R4.reuse, 0x1, -R2 ;  /* 0x0000000104097824 */ /* 0x040fe200078e0a02 */
[----:B------:R-:W-:Y:S01]  /*0290*/  LOP3.LUT R3, R3, 0xfffffffc, RZ, 0xc0, !PT ;  /* 0xfffffffc03037812 */ /* 0x000fe200078ec0ff */
[----:B------:R-:W-:Y:S01]  /*02a0*/  IMAD.IADD R8, R4, 0x1, -R0 ;  /* 0x0000000104087824 */ /* 0x000fe200078e0a00 */
[----:B------:R-:W-:-:S02]  /*02b0*/  LOP3.LUT R0, R6, 0xffffffe0, RZ, 0xc0, !PT ;  /* 0xffffffe006007812 */ /* 0x000fc400078ec0ff */
[----:B------:R-:W-:Y:S01]  /*02c0*/  SHF.R.S32.HI R2, RZ, 0x3, R22 ;  /* 0x00000003ff027819 */ /* 0x000fe20000011416 */
[----:B------:R-:W-:Y:S01]  /*02d0*/  IMAD.IADD R12, R21, 0x1, -R3 ;  /* 0x00000001150c7824 */ /* 0x000fe200078e0a03 */
[----:B------:R-:W-:Y:S01]  /*02e0*/  LEA.HI R10, R11, R21, RZ, 0x4 ;  /* 0x000000150b0a7211 */ /* 0x000fe200078f20ff */
[----:B------:R-:W-:Y:S01]  /*02f0*/  IMAD.IADD R0, R21, 0x1, -R0 ;  /* 0x0000000115007824 */ /* 0x000fe200078e0a00 */
[----:B------:R-:W-:Y:S01]  /*0300*/  SHF.R.S32.HI R5, RZ, 0x5, R6 ;  /* 0x00000005ff057819 */ /* 0x000fe20000011406 */
[----:B------:R-:W-:Y:S01]  /*0310*/  IMAD.SHL.U32 R2, R2, 0x40, RZ ;  /* 0x0000004002027824 */ /* 0x000fe200078e00ff */
[----:B------:R-:W-:Y:S01]  /*0320*/  SHF.R.S32.HI R13, RZ, 0x4, R10 ;  /* 0x00000004ff0d7819 */ /* 0x000fe2000001140a */
[----:B------:R-:W-:Y:S01]  /*0330*/  IMAD.SHL.U32 R7, R12, 0x8, RZ ;  /* 0x000000080c077824 */ /* 0x000fe200078e00ff */
[----:B------:R-:W-:Y:S01]  /*0340*/  SHF.R.S32.HI R3, RZ, 0x1f, R0 ;  /* 0x0000001fff037819 */ /* 0x000fe20000011400 */
[----:B-1----:R-:W-:Y:S01]  /*0350*/  USHF.R.S32.HI UR15, URZ, 0x1f, UR10 ;  /* 0x0000001f3f0f7899 */ /* 0x002fe2000801140a */
[----:B------:R-:W-:-:S02]  /*0360*/  SHF.R.S32.HI R4, RZ, 0x1f, R6 ;  /* 0x0000001fff047819 */ /* 0x000fc40000011406 */
[----:B------:R-:W-:Y:S02]  /*0370*/  LEA.HI R6, R10, R13, RZ, 0x1 ;  /* 0x0000000d0a067211 */ /* 0x000fe400078f08ff */
[----:B------:R-:W-:Y:S02]  /*0380*/  LOP3.LUT R2, R2, 0xc0, RZ, 0xc0, !PT ;  /* 0x000000c002027812 */ /* 0x000fe400078ec0ff */
[----:B------:R-:W-:Y:S02]  /*0390*/  LEA.HI R20, R3, R0, RZ, 0x2 ;  /* 0x0000000003147211 */ /* 0x000fe400078f10ff */
[----:B------:R-:W-:Y:S02]  /*03a0*/  LEA.HI R3, R4, R5, RZ, 0x2 ;  /* 0x0000000504037211 */ /* 0x000fe400078f10ff */
[----:B------:R-:W-:Y:S02]  /*03b0*/  LOP3.LUT R0, R6, 0xfffffffe, RZ, 0xc0, !PT ;  /* 0xfffffffe06007812 */ /* 0x000fe400078ec0ff */
[----:B------:R-:W-:-:S02]  /*03c0*/  LOP3.LUT R4, R2, 0x18, R7, 0xf8, !PT ;  /* 0x0000001802047812 */ /* 0x000fc400078ef807 */
[----:B------:R-:W-:Y:S01]  /*03d0*/  LOP3.LUT R7, R22, 0xfffffff8, RZ, 0xc0, !PT ;  /* 0xfffffff816077812 */ /* 0x000fe200078ec0ff */
[----:B------:R-:W-:Y:S01]  /*03e0*/  IMAD.IADD R13, R13, 0x1, -R0 ;  /* 0x000000010d0d7824 */ /* 0x000fe200078e0a00 */
[----:B------:R-:W-:Y:S02]  /*03f0*/  SHF.R.U32.HI R2, RZ, 0x3, R2 ;  /* 0x00000003ff027819 */ /* 0x000fe40000011602 */
[----:B------:R-:W-:Y:S01]  /*0400*/  LOP3.LUT R0, R3, 0xfffffffc, RZ, 0xc0, !PT ;  /* 0xfffffffc03007812 */ /* 0x000fe200078ec0ff */
[----:B------:R-:W-:Y:S01]  /*0410*/  IMAD.IADD R7, R21, 0x1, -R7 ;  /* 0x0000000115077824 */ /* 0x000fe200078e0a07 */
[----:B------:R-:W-:Y:S01]  /*0420*/  LOP3.LUT R4, R4, R2, RZ, 0x3c, !PT ;  /* 0x0000000204047212 */ /* 0x000fe200078e3cff */
[C---:B------:R-:W-:Y:S01]  /*0430*/  IMAD R2, R5.reuse, 0x8, R9 ;  /* 0x0000000805027824 */ /* 0x040fe200078e0209 */
[----:B------:R-:W-:Y:S01]  /*0440*/  LOP3.LUT R3, R10, 0xfffffff0, RZ, 0xc0, !PT ;  /* 0xfffffff00a037812 */ /* 0x000fe200078ec0ff */
[----:B------:R-:W-:Y:S01]  /*0450*/  IMAD.IADD R17, R5, 0x1, -R0 ;  /* 0x0000000105117824 */ /* 0x000fe200078e0a00 */
[----:B------:R-:W-:Y:S01]  /*0460*/  LEA.HI R9, R7, R7, RZ, 0x1 ;  /* 0x0000000707097211 */ /* 0x000fe200078f08ff */
[----:B------:R-:W-:Y:S01]  /*0470*/  IMAD.U32 R2, R2, 0x20, R4 ;  /* 0x0000002002027824 */ /* 0x000fe200078e0004 */
[----:B------:R-:W-:Y:S01]  /*0480*/  LEA.HI R10, R11, R21, RZ, 0x7 ;  /* 0x000000150b0a7211 */ /* 0x000fe200078f38ff */
[----:B------:R-:W-:Y:S01]  /*0490*/  IMAD.IADD R0, R21, 0x1, -R3 ;  /* 0x0000000115007824 */ /* 0x000fe200078e0a03 */
[----:B------:R-:W-:Y:S01]  /*04a0*/  LOP3.LUT R3, R9, 0x3fffffe, RZ, 0xc0, !PT ;  /* 0x03fffffe09037812 */ /* 0x000fe200078ec0ff */
[----:B------:R-:W-:Y:S01]  /*04b0*/  IMAD.SHL.U32 R21, R21, 0x2, RZ ;  /* 0x0000000215157824 */ /* 0x000fe200078e00ff */
[----:B------:R-:W-:Y:S01]  /*04c0*/  SHF.R.S32.HI R10, RZ, 0x7, R10 ;  /* 0x00000007ff0a7819 */ /* 0x000fe2000001140a */
[----:B------:R1:W-:Y:S01]  /*04d0*/  STL [R1+0x4c], R2 ;  /* 0x00004c0201007387 */ /* 0x0003e20000100800 */
[----:B------:R-:W-:Y:S01]  /*04e0*/  SHF.R.S32.HI R11, RZ, 0x1f, R0 ;  /* 0x0000001fff0b7819 */ /* 0x000fe20000011400 */
[----:B------:R-:W-:Y:S01]  /*04f0*/  IMAD.IADD R4, R7, 0x1, -R3 ;  /* 0x0000000107047824 */ /* 0x000fe200078e0a03 */
[----:B------:R-:W-:Y:S01]  /*0500*/  LOP3.LUT P5, RZ, R8, 0x2, RZ, 0xc0, !PT ;  /* 0x0000000208ff7812 */ /* 0x000fe200078ac0ff */
[----:B------:R-:W-:Y:S01]  /*0510*/  IMAD R3, R10, 0x8, R13 ;  /* 0x000000080a037824 */ /* 0x000fe200078e020d */
[----:B------:R-:W-:-:S02]  /*0520*/  LEA.HI R11, R11, R0, RZ, 0x3 ;  /* 0x000000000b0b7211 */ /* 0x000fc400078f18ff */
[----:B------:R-:W-:Y:S01]  /*0530*/  LOP3.LUT P4, RZ, R8, 0x4, RZ, 0xc0, !PT ;  /* 0x0000000408ff7812 */ /* 0x000fe2000788c0ff */
[----:B------:R-:W-:Y:S01]  /*0540*/  IMAD R19, R3, 0x8, R4 ;  /* 0x0000000803137824 */ /* 0x000fe200078e0204 */
[----:B------:R-:W-:Y:S02]  /*0550*/  LOP3.LUT R4, R11, 0xfffffff8, RZ, 0xc0, !PT ;  /* 0xfffffff80b047812 */ /* 0x000fe400078ec0ff */
[----:B------:R-:W-:-:S03]  /*0560*/  SEL R238, R154, 0xffffffe0, !P5 ;  /* 0xffffffe09aee7807 */ /* 0x000fc60006800000 */
[C---:B------:R-:W-:Y:S02]  /*0570*/  IMAD.IADD R16, R0.reuse, 0x1, -R4 ;  /* 0x0000000100107824 */ /* 0x040fe400078e0a04 */
[----:B------:R-:W-:Y:S01]  /*0580*/  IMAD.SHL.U32 R4, R17, 0x400, RZ ;  /* 0x0000040011047824 */ /* 0x000fe200078e00ff */
[----:B-1----:R-:W-:-:S04]  /*0590*/  LEA.HI R2, R0, R0, RZ, 0x1 ;  /* 0x0000000000027211 */ /* 0x002fc800078f08ff */
[--C-:B------:R-:W-:Y:S02]  /*05a0*/  SHF.R.S32.HI R6, RZ, 0x1, R2.reuse ;  /* 0x00000001ff067819 */ /* 0x100fe40000011402 */
[----:B------:R-:W-:Y:S02]  /*05b0*/  SHF.R.S32.HI R5, RZ, 0x1f, R2 ;  /* 0x0000001fff057819 */ /* 0x000fe40000011402 */
[----:B------:R-:W-:Y:S02]  /*05c0*/  LOP3.LUT R2, R2, 0x7fffffe, RZ, 0xc0, !PT ;  /* 0x07fffffe02027812 */ /* 0x000fe400078ec0ff */
[----:B------:R-:W-:Y:S02]  /*05d0*/  LEA.HI R3, R5, R6, RZ, 0x2 ;  /* 0x0000000605037211 */ /* 0x000fe400078f10ff */
[----:B------:R-:W-:Y:S01]  /*05e0*/  LOP3.LUT R5, R8, 0x1, RZ, 0xc0, !PT ;  /* 0x0000000108057812 */ /* 0x000fe200078ec0ff */
[----:B------:R-:W-:Y:S01]  /*05f0*/  IMAD.IADD R18, R0, 0x1, -R2 ;  /* 0x0000000100127824 */ /* 0x000fe200078e0a02 */
[----:B------:R-:W-:Y:S01]  /*0600*/  LOP3.LUT R3, R3, 0xfffffffc, RZ, 0xc0, !PT ;  /* 0xfffffffc03037812 */ /* 0x000fe200078ec0ff */
[----:B------:R-:W-:Y:S01]  /*0610*/  IMAD.SHL.U32 R2, R7, 0x40, RZ ;  /* 0x0000004007027824 */ /* 0x000fe200078e00ff */
[----:B------:R-:W-:Y:S01]  /*0620*/  SHF.R.S32.HI R0, RZ, 0x1, R9 ;  /* 0x00000001ff007819 */ /* 0x000fe20000011409 */
[----:B------:R-:W-:Y:S01]  /*0630*/  IMAD.SHL.U32 R7, R12, 0x2, RZ ;  /* 0x000000020c077824 */ /* 0x000fe200078e00ff */
[----:B------:R-:W-:Y:S01]  /*0640*/  LEA.HI R12, R8, R8, RZ, 0x1 ;  /* 0x00000008080c7211 */ /* 0x000fe200078f08ff */
[----:B------:R-:W-:Y:S01]  /*0650*/  IMAD.IADD R15, R6, 0x1, -R3 ;  /* 0x00000001060f7824 */ /* 0x000fe200078e0a03 */
[----:B------:R-:W-:Y:S01]  /*0660*/  LOP3.LUT R9, R2, 0x1c0, RZ, 0xc0, !PT ;  /* 0x000001c002097812 */ /* 0x000fe200078ec0ff */
[----:B------:R-:W-:Y:S01]  /*0670*/  IMAD.SHL.U32 R6, R0, 0x40, RZ ;  /* 0x0000004000067824 */ /* 0x000fe200078e00ff */
[----:B------:R-:W-:Y:S01]  /*0680*/  LOP3.LUT R2, R12, 0x3fffffe, RZ, 0xc0, !PT ;  /* 0x03fffffe0c027812 */ /* 0x000fe200078ec0ff */
[----:B------:R-:W-:Y:S01]  /*0690*/  IMAD R242, R10, 0x2000, R7 ;  /* 0x000020000af27824 */ /* 0x000fe200078e0207 */
[----:B------:R-:W-:Y:S01]  /*06a0*/  LOP3.LUT P0, RZ, R0, 0x2, RZ, 0xc0, !PT ;  /* 0x0000000200ff7812 */ /* 0x000fe2000780c0ff */
[----:B------:R-:W-:Y:S01]  /*06b0*/  IMAD.SHL.U32 R0, R17, 0x10, RZ ;  /* 0x0000001011007824 */ /* 0x000fe200078e00ff */
[----:B------:R-:W-:Y:S01]  /*06c0*/  ISETP.NE.U32.AND P6, PT, R5, 0x1, PT ;  /* 0x000000010500780c */ /* 0x000fe20003fc5070 */
[C---:B------:R-:W-:Y:S01]  /*06d0*/  IMAD.IADD R14, R8.reuse, 0x1, -R2 ;  /* 0x00000001080e7824 */ /* 0x040fe200078e0a02 */
[----:B------:R-:W-:Y:S01]  /*06e0*/  SHF.R.S32.HI R3, RZ, 0x3, R11 ;  /* 0x00000003ff037819 */ /* 0x000fe2000001140b */
[----:B------:R-:W-:Y:S01]  /*06f0*/  IMAD.SHL.U32 R2, R8, 0x40, RZ ;  /* 0x0000004008027824 */ /* 0x000fe200078e00ff */
[----:B------:R-:W-:-:S02]  /*0700*/  LEA.HI.SX32 R20, R20, R0, 0x1e ;  /* 0x0000000014147211 */ /* 0x000fc400078ff2ff */
[----:B------:R-:W-:Y:S01]  /*0710*/  LOP3.LUT R5, R9, 0x30, R0, 0xf8, !PT ;  /* 0x0000003009057812 */ /* 0x000fe200078ef800 */
[C---:B------:R-:W-:Y:S01]  /*0720*/  IMAD R18, R3.reuse, 0x8, R18 ;  /* 0x0000000803127824 */ /* 0x040fe200078e0212 */
[----:B------:R-:W-:Y:S01]  /*0730*/  LOP3.LUT R0, R2, 0x1c0, RZ, 0xc0, !PT ;  /* 0x000001c002007812 */ /* 0x000fe200078ec0ff */
[----:B------:R-:W-:Y:S01]  /*0740*/  IMAD R11, R3, 0x200, R4 ;  /* 0x00000200030b7824 */ /* 0x000fe200078e0204 */
[----:B------:R-:W-:Y:S01]  /*0750*/  LOP3.LUT R2, R6, 0xc0, RZ, 0xc0, !PT ;  /* 0x000000c006027812 */ /* 0x000fe200078ec0ff */
[----:B------:R-:W-:Y:S01]  /*0760*/  STL [R1+0x60], R20 ;  /* 0x0000601401007387 */ /* 0x000fe20000100800 */
[----:B------:R-:W-:Y:S02]  /*0770*/  LEA.HI R0, R0, R0, RZ, 0x1d ;  /* 0x0000000000007211 */ /* 0x000fe400078fe8ff */
[----:B------:R-:W-:Y:S02]  /*0780*/  LOP3.LUT R3, R2, 0x8, R22, 0xf8, !PT ;  /* 0x0000000802037812 */ /* 0x000fe400078ef816 */
[----:B------:R-:W-:Y:S01]  /*0790*/  IADD3 R242, R0, R242, R4 ;  /* 0x000000f200f27210 */ /* 0x000fe20007ffe004 */
[----:B------:R-:W-:Y:S01]  /*07a0*/  IMAD R0, R17, 0x200, R7 ;  /* 0x0000020011007824 */ /* 0x000fe200078e0207 */
[----:B------:R-:W-:Y:S01]  /*07b0*/  SHF.R.U32.HI R149, RZ, 0x3, R2 ;  /* 0x00000003ff957819 */ /* 0x000fe20000011602 */
[----:B------:R-:W-:Y:S01]  /*07c0*/  IMAD.SHL.U32 R4, R13, 0x8, RZ ;  /* 0x000000080d047824 */ /* 0x000fe200078e00ff */
[----:B------:R-:W-:Y:S01]  /*07d0*/  SHF.R.U32.HI R2, RZ, 0x3, R9 ;  /* 0x00000003ff027819 */ /* 0x000fe20000011609 */
[----:B------:R-:W-:Y:S01]  /*07e0*/  IMAD R14, R14, 0x20, R0 ;  /* 0x000000200e0e7824 */ /* 0x000fe200078e0200 */
[----:B------:R-:W-:Y:S01]  /*07f0*/  LOP3.LUT R0, R21, 0x6, RZ, 0xc0, !PT ;  /* 0x0000000615007812 */ /* 0x000fe200078ec0ff */
[----:B------:R-:W-:Y:S01]  /*0800*/  IMAD.SHL.U32 R9, R13, 0x10, RZ ;  /* 0x000000100d097824 */ /* 0x000fe200078e00ff */
[----:B------:R-:W-:-:S02]  /*0810*/  LOP3.LUT R149, R3, R149, RZ, 0x3c, !PT ;  /* 0x0000009503957212 */ /* 0x000fc400078e3cff */
[----:B------:R-:W-:Y:S01]  /*0820*/  LOP3.LUT R5, R5, 0x8, R22, 0xf8, !PT ;  /* 0x0000000805057812 */ /* 0x000fe200078ef816 */
[----:B------:R-:W-:Y:S01]  /*0830*/  IMAD R3, R10, 0x40, R0 ;  /* 0x000000400a037824 */ /* 0x000fe200078e0200 */
[----:B------:R-:W-:Y:S01]  /*0840*/  LOP3.LUT R4, R4, 0x8, RZ, 0xc0, !PT ;  /* 0x0000000804047812 */ /* 0x000fe200078ec0ff */
[----:B------:R-:W-:Y:S01]  /*0850*/  IMAD.SHL.U32 R0, R10, 0x8, RZ ;  /* 0x000000080a007824 */ /* 0x000fe200078e00ff */
[----:B------:R-:W-:Y:S01]  /*0860*/  LOP3.LUT R2, R5, R2, RZ, 0x3c, !PT ;  /* 0x0000000205027212 */ /* 0x000fe200078e3cff */
[----:B------:R-:W-:Y:S01]  /*0870*/  IMAD.U32 R149, R19, 0x20, R149 ;  /* 0x0000002013957824 */ /* 0x000fe200078e0095 */
[----:B------:R1:W-:Y:S01]  /*0880*/  STL [R1+0x54], R3 ;  /* 0x0000540301007387 */ /* 0x0003e20000100800 */
[----:B------:R-:W-:Y:S02]  /*0890*/  LEA R242, R242, UR5, 0x1 ;  /* 0x00000005f2f27c11 */ /* 0x000fe4000f8e08ff */
[----:B------:R-:W-:Y:S01]  /*08a0*/  LOP3.LUT R7, R0, 0x8, RZ, 0xc0, !PT ;  /* 0x0000000800077812 */ /* 0x000fe200078ec0ff */
[----:B------:R-:W-:Y:S01]  /*08b0*/  IMAD R5, R13, 0x200, R2 ;  /* 0x000002000d057824 */ /* 0x000fe200078e0202 */
[----:B------:R-:W-:Y:S01]  /*08c0*/  SHF.R.S32.HI R0, RZ, 0x1, R12 ;  /* 0x00000001ff007819 */ /* 0x000fe2000001140c */
[----:B------:R-:W-:Y:S01]  /*08d0*/  IMAD.SHL.U32 R2, R15, 0x40, RZ ;  /* 0x000000400f027824 */ /* 0x000fe200078e00ff */
[----:B------:R-:W-:Y:S01]  /*08e0*/  LOP3.LUT R9, R7, 0x10, R9, 0xf8, !PT ;  /* 0x0000001007097812 */ /* 0x000fe200078ef809 */
[----:B------:R-:W-:Y:S01]  /*08f0*/  VIADD R237, R242, 0x40 ;  /* 0x00000040f2ed7836 */ /* 0x000fe20000000000 */
[C---:B------:R-:W-:Y:S01]  /*0900*/  LOP3.LUT P3, RZ, R0.reuse, 0x2, RZ, 0xc0, !PT ;  /* 0x0000000200ff7812 */ /* 0x040fe2000786c0ff */
[----:B------:R-:W-:Y:S01]  /*0910*/  IMAD.SHL.U32 R0, R0, 0x40, RZ ;  /* 0x0000004000007824 */ /* 0x000fe200078e00ff */
[----:B------:R-:W-:Y:S01]  /*0920*/  LOP3.LUT R2, R2, 0xc0, RZ, 0xc0, !PT ;  /* 0x000000c002027812 */ /* 0x000fe200078ec0ff */
[----:B------:R-:W-:Y:S01]  /*0930*/  @P4 VIADD R237, R242, 0xffffffc0 ;  /* 0xffffffc0f2ed4836 */ /* 0x000fe20000000000 */
[----:B------:R-:W-:Y:S01]  /*0940*/  R2P PR, R16, 0x6 ;  /* 0x0000000610007804 */ /* 0x000fe20000000000 */
[----:B------:R-:W-:Y:S01]  /*0950*/  IMAD.IADD R243, R242, 0x1, R238 ;  /* 0x00000001f2f37824 */ /* 0x000fe200078e02ee */
[----:B------:R-:W-:Y:S01]  /*0960*/  LOP3.LUT R0, R0, 0xc0, RZ, 0xc0, !PT ;  /* 0x000000c000007812 */ /* 0x000fe200078ec0ff */
[----:B------:R-:W-:Y:S01]  /*0970*/  IMAD.IADD R239, R238, 0x1, R237 ;  /* 0x00000001eeef7824 */ /* 0x000fe200078e02ed */
[----:B------:R-:W-:-:S02]  /*0980*/  SHF.R.U32.HI R6, RZ, 0x3, R2 ;  /* 0x00000003ff067819 */ /* 0x000fc40000011602 */
[----:B------:R-:W-:Y:S02]  /*0990*/  SHF.R.U32.HI R8, RZ, 0x3, R0 ;  /* 0x00000003ff087819 */ /* 0x000fe40000011600 */
[----:B------:R-:W-:Y:S02]  /*09a0*/  SEL R236, R236, 0x10, !P6 ;  /* 0x00000010ecec7807 */ /* 0x000fe40007000000 */
[----:B------:R-:W-:Y:S01]  /*09b0*/  LOP3.LUT R8, R8, R0, R7, 0x1e, !PT ;  /* 0x0000000008087212 */ /* 0x000fe200078e1e07 */
[----:B------:R-:W-:Y:S01]  /*09c0*/  IMAD.SHL.U32 R0, R18, 0x20, RZ ;  /* 0x0000002012007824 */ /* 0x000fe200078e00ff */
[----:B------:R-:W2:Y:S01]  /*09d0*/  LDC R7, c[0x0][0x2c4] ;  /* 0x0000b100ff077b82 */ /* 0x000ea20000000800 */
[----:B-1----:R-:W-:Y:S01]  /*09e0*/  IMAD.SHL.U32 R3, R16, 0x40, RZ ;  /* 0x0000004010037824 */ /* 0x002fe200078e00ff */
[----:B------:R-:W-:Y:S01]  /*09f0*/  SEL R152, R152, 0xffffffc0, !P2 ;  /* 0xffffffc098987807 */ /* 0x000fe20005000000 */
[----:B------:R-:W-:Y:S01]  /*0a00*/  IMAD.IADD R8, R8, 0x1, R14 ;  /* 0x0000000108087824 */ /* 0x000fe200078e020e */
[----:B------:R-:W-:Y:S01]  /*0a10*/  SEL R150, R154, 0xffffffe0, !P0 ;  /* 0xffffffe09a967807 */ /* 0x000fe20004000000 */
[----:B------:R-:W-:Y:S01]  /*0a20*/  IMAD.IADD R241, R242, 0x1, R236 ;  /* 0x00000001f2f17824 */ /* 0x000fe200078e02ec */
[----:B------:R-:W-:Y:S01]  /*0a30*/  LOP3.LUT R3, R3, 0x1c0, RZ, 0xc0, !PT ;  /* 0x000001c003037812 */ /* 0x000fe200078ec0ff */
[----:B------:R-:W-:Y:S01]  /*0a40*/  IMAD.IADD R236, R236, 0x1, R237 ;  /* 0x00000001ecec7824 */ /* 0x000fe200078e02ed */
[----:B------:R-:W-:Y:S01]  /*0a50*/  LEA R149, R149, UR5, 0x1 ;  /* 0x0000000595957c11 */ /* 0x000fe2000f8e08ff */
[----:B------:R-:W-:Y:S01]  /*0a60*/  IMAD.IADD R240, R241, 0x1, R238 ;  /* 0x00000001f1f07824 */ /* 0x000fe200078e02ee */
[----:B------:R-:W-:Y:S01]  /*0a70*/  SHF.R.U32.HI R151, RZ, 0x3, R3 ;  /* 0x00000003ff977819 */ /* 0x000fe20000011603 */
[----:B------:R-:W-:Y:S01]  /*0a80*/  IMAD.IADD R238, R238, 0x1, R236 ;  /* 0x00000001eeee7824 */ /* 0x000fe200078e02ec */
[----:B------:R-:W-:Y:S01]  /*0a90*/  LOP3.LUT P0, RZ, R15, 0x2, RZ, 0xc0, !PT ;  /* 0x000000020fff7812 */ /* 0x000fe2000780c0ff */
[----:B------:R-:W-:Y:S01]  /*0aa0*/  IMAD.IADD R150, R150, 0x1, R149 ;  /* 0x0000000196967824 */ /* 0x000fe200078e0295 */
[----:B------:R-:W-:-:S02]  /*0ab0*/  LOP3.LUT R151, R151, R3, R4, 0x1e, !PT ;  /* 0x0000000397977212 */ /* 0x000fc400078e1e04 */
[C---:B------:R-:W-:Y:S01]  /*0ac0*/  LOP3.LUT R3, R6.reuse, R2, R4, 0x1e, !PT ;  /* 0x0000000206037212 */ /* 0x040fe200078e1e04 */
[----:B------:R-:W-:Y:S01]  /*0ad0*/  IMAD R4, R17, 0x200, R0 ;  /* 0x0000020011047824 */ /* 0x000fe200078e0200 */
[----:B------:R-:W-:Y:S01]  /*0ae0*/  LOP3.LUT R2, R6, R9, R2, 0x1e, !PT ;  /* 0x0000000906027212 */ /* 0x000fe200078e1e02 */
[----:B------:R-:W-:Y:S01]  /*0af0*/  IMAD.IADD R151, R11, 0x1, R151 ;  /* 0x000000010b977824 */ /* 0x000fe200078e0297 */
[----:B------:R-:W-:Y:S01]  /*0b00*/  SEL R154, R154, 0xffffffe0, !P0 ;  /* 0xffffffe09a9a7807 */ /* 0x000fe20004000000 */
[----:B------:R-:W-:Y:S01]  /*0b10*/  IMAD.IADD R156, R4, 0x1, R3 ;  /* 0x00000001049c7824 */ /* 0x000fe200078e0203 */
[----:B------:R-:W-:Y:S01]  /*0b20*/  LEA R3, R8, UR6, 0x1 ;  /* 0x0000000608037c11 */ /* 0x000fe2000f8e08ff */
[----:B------:R-:W-:Y:S01]  /*0b30*/  IMAD.IADD R155, R0, 0x1, R2 ;  /* 0x00000001009b7824 */ /* 0x000fe200078e0202 */
[----:B--2---:R-:W-:Y:S02]  /*0b40*/  IADD3 R0, R20, 0x1, -R7 ;  /* 0x0000000114007810 */ /* 0x004fe40007ffe807 */
[----:B------:R-:W-:-:S02]  /*0b50*/  LEA R151, R151, UR4, 0x1 ;  /* 0x0000000497977c11 */ /* 0x000fc4000f8e08ff */
[----:B------:R-:W-:Y:S01]  /*0b60*/  LEA R2, R5, UR5, 0x1 ;  /* 0x0000000505027c11 */ /* 0x000fe2000f8e08ff */
[----:B------:R1:W-:Y:S02]  /*0b70*/  STL [R1+0x50], R0 ;  /* 0x0000500001007387 */ /* 0x0003e40000100800 */
[C---:B------:R-:W-:Y:S02]  /*0b80*/  VIADD R157, R151.reuse, 0x20 ;  /* 0x00000020979d7836 */ /* 0x040fe40000000000 */
[----:B------:R2:W-:Y:S01]  /*0b90*/  STL [R1+0x58], R3 ;  /* 0x0000580301007387 */ /* 0x0005e20000100800 */
[C---:B------:R-:W-:Y:S02]  /*0ba0*/  @P1 VIADD R157, R151.reuse, 0xffffffe0 ;  /* 0xffffffe0979d1836 */ /* 0x040fe40000000000 */
[----:B------:R-:W-:Y:S02]  /*0bb0*/  IMAD.IADD R153, R151, 0x1, R152 ;  /* 0x0000000197997824 */ /* 0x000fe400078e0298 */
[----:B------:R-:W-:-:S02]  /*0bc0*/  IMAD.IADD R152, R152, 0x1, R157 ;  /* 0x0000000198987824 */ /* 0x000fc400078e029d */
[C---:B------:R-:W-:Y:S02]  /*0bd0*/  VIADD R160, R157.reuse, 0x2000 ;  /* 0x000020009da07836 */ /* 0x040fe40000000000 */
[C---:B------:R-:W-:Y:S02]  /*0be0*/  VIADD R159, R157.reuse, 0x4000 ;  /* 0x000040009d9f7836 */ /* 0x040fe40000000000 */
[----:B------:R-:W-:Y:S02]  /*0bf0*/  VIADD R158, R157, 0x6000 ;  /* 0x000060009d9e7836 */ /* 0x000fe40000000000 */
[C---:B-1----:R-:W-:Y:S02]  /*0c00*/  VIADD R0, R3.reuse, 0x20 ;  /* 0x0000002003007836 */ /* 0x042fe40000000000 */
[----:B------:R-:W-:-:S05]  /*0c10*/  @P3 VIADD R0, R3, 0xffffffe0 ;  /* 0xffffffe003003836 */ /* 0x000fca0000000000 */
[----:B------:R2:W-:Y:S02]  /*0c20*/  STL [R1+0x5c], R0 ;  /* 0x00005c0001007387 */ /* 0x0005e40000100800 */
.L_x_249:
        /* <DEDUP_REMOVED lines=8> */
[----:B-12---:R-:W1:Y:S02]  /*0cb0*/  @P0 S2R R0, SR_CTAID.Y ;  /* 0x0000000000000919 */ /* 0x006e640000002600 */
        /* <DEDUP_REMOVED lines=22> */
[----:B------:R-:W-:Y:S05]  /*0e20*/  @P0 BRA `(.L_x_241) ;  /* 0x0000007400fc0947 */ /* 0x000fea0003800000 */
[----:B------:R-:W1:Y:S01]  /*0e30*/  LDC R9, c[0x0][0x278] ;  /* 0x00009e00ff097b82 */ /* 0x000e620000000800 */
[----:B------:R-:W2:Y:S01]  /*0e40*/  S2R R3, SR_CTAID.Z ;  /* 0x0000000000037919 */ /* 0x000ea20000002700 */
[----:B------:R-:W-:Y:S01]  /*0e50*/  ULDC.64 UR6, c[0x0][0x2f0] ;  /* 0x0000bc0000067ab9 */ /* 0x000fe20000000a00 */
[----:B------:R-:W-:Y:S01]  /*0e60*/  ULDC UR4, c[0x0][0x2c4] ;  /* 0x0000b10000047ab9 */ /* 0x000fe20000000800 */
[----:B------:R-:W-:Y:S01]  /*0e70*/  UISETP.NE.U32.AND UP1, UPT, UR6, URZ, UPT ;  /* 0x0000003f0600728c */ /* 0x000fe2000bf25070 */
[----:B------:R-:W3:Y:S01]  /*0e80*/  S2R R10, SR_CTAID.X ;  /* 0x00000000000a7919 */ /* 0x000ee20000002500 */
[----:B------:R-:W-:Y:S02]  /*0e90*/  UIADD3 UR22, UR4, 0x7f, URZ ;  /* 0x0000007f04167890 */ /* 0x000fe4000fffe03f */
[----:B------:R-:W3:Y:S01]  /*0ea0*/  LDC.64 R6, c[0x0][0x488] ;  /* 0x00012200ff067b82 */ /* 0x000ee20000000a00 */
[----:B------:R-:W-:Y:S01]  /*0eb0*/  ULDC.U8 UR6, c[0x0][0x3d8] ;  /* 0x0000f60000067ab9 */ /* 0x000fe20000000000 */
[----:B------:R-:W-:-:S02]  /*0ec0*/  USHF.R.S32.HI UR23, URZ, 0x1f, UR22 ;  /* 0x0000001f3f177899 */ /* 0x000fc40008011416 */
[----:B------:R-:W-:Y:S02]  /*0ed0*/  UISETP.NE.AND UP0, UPT, UR6, URZ, UPT ;  /* 0x0000003f0600728c */ /* 0x000fe4000bf05270 */
[----:B------:R-:W-:Y:S01]  /*0ee0*/  ULEA.HI UR23, UR23, UR22, URZ, 0x7 ;  /* 0x0000001617177291 */ /* 0x000fe2000f8f383f */
[----:B------:R-:W-:Y:S01]  /*0ef0*/  ULDC UR30, c[0x0][0x270] ;  /* 0x00009c00001e7ab9 */ /* 0x000fe20000000800 */
[----:B------:R-:W-:Y:S02]  /*0f00*/  ULDC UR29, c[0x0][0x2dc] ;  /* 0x0000b700001d7ab9 */ /* 0x000fe40000000800 */
[----:B------:R-:W-:Y:S02]  /*0f10*/  ULOP3.LUT UR38, UR23, 0xffffff80, URZ, 0xc0, !UPT ;  /* 0xffffff8017267892 */ /* 0x000fe4000f8ec03f */
[----:B------:R-:W-:Y:S02]  /*0f20*/  UISETP.NE.AND.EX UP1, UPT, UR7, URZ, UPT, UP1 ;  /* 0x0000003f0700728c */ /* 0x000fe4000bf25310 */
[----:B------:R-:W-:Y:S01]  /*0f30*/  UIMAD UR35, UR13, UR29, URZ ;  /* 0x0000001d0d2372a4 */ /* 0x000fe2000f8e023f */
[----:B-1----:R-:W-:Y:S01]  /*0f40*/  IABS R8, R9 ;  /* 0x0000000900087213 */ /* 0x002fe20000000000 */
[----:B------:R-:W-:Y:S01]  /*0f50*/  @UP0 UIMAD UR9, UR12, UR4, URZ ;  /* 0x000000040c0902a4 */ /* 0x000fe2000f8e023f */
[----:B------:R-:W-:Y:S01]  /*0f60*/  ISETP.NE.AND P2, PT, R9, RZ, PT ;  /* 0x000000ff0900720c */ /* 0x000fe20003f45270 */
[----:B------:R-:W-:Y:S01]  /*0f70*/  @!UP0 UIMAD UR6, UR12, UR30, UR13 ;  /* 0x0000001e0c0682a4 */ /* 0x000fe2000f8e020d */
[----:B------:R-:W1:Y:S01]  /*0f80*/  I2F.RP R4, R8 ;  /* 0x0000000800047306 */ /* 0x000e620000209400 */
[----:B------:R-:W-:Y:S01]  /*0f90*/  UIADD3 UR38, UR38, -0x80, URZ ;  /* 0xffffff8026267890 */ /* 0x000fe2000fffe03f */
[----:B------:R-:W-:Y:S01]  /*0fa0*/  ULDC.U8 UR7, c[0x0][0x480] ;  /* 0x0001200000077ab9 */ /* 0x000fe20000000000 */
[----:B------:R-:W-:Y:S01]  /*0fb0*/  @UP0 ULDC UR40, c[0x0][0x2e4] ;  /* 0x0000b90000280ab9 */ /* 0x000fe20000000800 */
[----:B--2---:R-:W-:Y:S01]  /*0fc0*/  IABS R3, R3 ;  /* 0x0000000300037213 */ /* 0x004fe20000000000 */
[----:B------:R-:W-:-:S02]  /*0fd0*/  @UP0 UIMAD UR40, UR13, UR40, UR9 ;  /* 0x000000280d2802a4 */ /* 0x000fc4000f8e0209 */
[----:B------:R-:W-:Y:S02]  /*0fe0*/  USHF.R.S32.HI UR8, URZ, 0x1f, UR20 ;  /* 0x0000001f3f087899 */ /* 0x000fe40008011414 */
[----:B------:R-:W-:Y:S02]  /*0ff0*/  USHF.R.S32.HI UR19, URZ, 0x1f, UR26 ;  /* 0x0000001f3f137899 */ /* 0x000fe4000801141a */
[----:B------:R-:W-:Y:S02]  /*1000*/  USHF.R.S32.HI UR34, URZ, 0x1f, UR30 ;  /* 0x0000001f3f227899 */ /* 0x000fe4000801141e */
[----:B------:R-:W-:Y:S01]  /*1010*/  USHF.R.S32.HI UR33, URZ, 0x1f, UR35 ;  /* 0x0000001f3f217899 */ /* 0x000fe20008011423 */
[----:B-1----:R-:W1:Y:S01]  /*1020*/  MUFU.RCP R4, R4 ;  /* 0x0000000400047308 */ /* 0x002e620000001000 */
[----:B------:R-:W-:Y:S02]  /*1030*/  USEL UR32, UR24, URZ, UP1 ;  /* 0x0000003f18207287 */ /* 0x000fe40008800000 */
[----:B------:R-:W-:-:S02]  /*1040*/  USEL UR31, UR25, URZ, UP1 ;  /* 0x0000003f191f7287 */ /* 0x000fc40008800000 */
[----:B------:R-:W-:Y:S02]  /*1050*/  USHF.R.S32.HI UR23, URZ, 0x7, UR23 ;  /* 0x000000073f177899 */ /* 0x000fe40008011417 */
[----:B------:R-:W-:Y:S02]  /*1060*/  @!UP0 UIMAD UR40, UR6, UR4, URZ ;  /* 0x00000004062882a4 */ /* 0x000fe4000f8e023f */
[----:B------:R-:W-:Y:S01]  /*1070*/  USHF.R.S32.HI UR39, URZ, 0x1f, UR38 ;  /* 0x0000001f3f277899 */ /* 0x000fe20008011426 */
[----:B-1----:R-:W-:-:S04]  /*1080*/  VIADD R4, R4, 0xffffffe ;  /* 0x0ffffffe04047836 */ /* 0x002fc80000000000 */
[----:B------:R-:W1:Y:S02]  /*1090*/  F2I.FTZ.U32.TRUNC.NTZ R5, R4 ;  /* 0x0000000400057305 */ /* 0x000e64000021f000 */
[----:B-1----:R-:W-:Y:S02]  /*10a0*/  IMAD.MOV R0, RZ, RZ, -R5 ;  /* 0x000000ffff007224 */ /* 0x002fe400078e0a05 */
[----:B------:R-:W-:Y:S02]  /*10b0*/  IMAD.MOV.U32 R4, RZ, RZ, RZ ;  /* 0x000000ffff047224 */ /* 0x000fe400078e00ff */
[----:B------:R-:W-:-:S04]  /*10c0*/  IMAD R0, R0, R8, RZ ;  /* 0x0000000800007224 */ /* 0x000fc800078e02ff */
[----:B------:R-:W-:-:S04]  /*10d0*/  IMAD.HI.U32 R0, R5, R0, R4 ;  /* 0x0000000005007227 */ /* 0x000fc800078e0004 */
[----:B------:R-:W-:-:S04]  /*10e0*/  IMAD.MOV.U32 R4, RZ, RZ, R3 ;  /* 0x000000ffff047224 */ /* 0x000fc800078e0003 */
[----:B------:R-:W-:-:S05]  /*10f0*/  IMAD.HI.U32 R0, R0, R4, RZ ;  /* 0x0000000400007227 */ /* 0x000fca00078e00ff */
[----:B------:R-:W-:-:S05]  /*1100*/  IADD3 R3, -R0, RZ, RZ ;  /* 0x000000ff00037210 */ /* 0x000fca0007ffe1ff */
[----:B------:R-:W-:Y:S02]  /*1110*/  IMAD R3, R8, R3, R4 ;  /* 0x0000000308037224 */ /* 0x000fe400078e0204 */
[----:B---3--:R-:W-:-:S03]  /*1120*/  IMAD.WIDE.U32 R4, R10, R6, RZ ;  /* 0x000000060a047225 */ /* 0x008fc600078e00ff */
[----:B------:R-:W-:Y:S01]  /*1130*/  ISETP.GT.U32.AND P1, PT, R8, R3, PT ;  /* 0x000000030800720c */ /* 0x000fe20003f24070 */
[----:B------:R-:W-:-:S12]  /*1140*/  IMAD R7, R10, R7, R5 ;  /* 0x000000070a077224 */ /* 0x000fd800078e0205 */
[----:B------:R-:W-:Y:S02]  /*1150*/  @!P1 IMAD.IADD R3, R3, 0x1, -R8 ;  /* 0x0000000103039824 */ /* 0x000fe400078e0a08 */
[----:B------:R-:W-:Y:S01]  /*1160*/  @!P1 VIADD R0, R0, 0x1 ;  /* 0x0000000100009836 */ /* 0x000fe20000000000 */
[----:B------:R-:W-:Y:S02]  /*1170*/  ISETP.NE.AND P1, PT, RZ, UR7, PT ;  /* 0x00000007ff007c0c */ /* 0x000fe4000bf25270 */
[----:B------:R-:W-:Y:S02]  /*1180*/  ISETP.GE.U32.AND P3, PT, R3, R8, PT ;  /* 0x000000080300720c */ /* 0x000fe40003f66070 */
[----:B------:R-:W-:Y:S02]  /*1190*/  LOP3.LUT R3, R9, UR13, RZ, 0x3c, !PT ;  /* 0x0000000d09037c12 */ /* 0x000fe4000f8e3cff */
[----:B------:R-:W-:Y:S02]  /*11a0*/  SEL R30, R4, RZ, P1 ;  /* 0x000000ff041e7207 */ /* 0x000fe40000800000 */
[----:B------:R-:W-:-:S02]  /*11b0*/  ISETP.GE.AND P0, PT, R3, RZ, PT ;  /* 0x000000ff0300720c */ /* 0x000fc40003f06270 */
[----:B------:R-:W-:-:S05]  /*11c0*/  SEL R31, R7, RZ, P1 ;  /* 0x000000ff071f7207 */ /* 0x000fca0000800000 */
[----:B------:R-:W-:-:S06]  /*11d0*/  @P3 IADD3 R0, R0, 0x1, RZ ;  /* 0x0000000100003810 */ /* 0x000fcc0007ffe0ff */
[----:B------:R-:W-:Y:S01]  /*11e0*/  @!P0 IMAD.MOV R0, RZ, RZ, -R0 ;  /* 0x000000ffff008224 */ /* 0x000fe200078e0a00 */
        /* <DEDUP_REMOVED lines=12> */
.L_x_242:
[----:B------:R-:W-:Y:S01]  /*12b0*/  UIMAD UR22, UR12, UR30, UR13 ;  /* 0x0000001e0c1672a4 */ /* 0x000fe2000f8e020d */
[----:B------:R-:W-:-:S03]  /*12c0*/  ULDC UR28, c[0x0][0x2d4] ;  /* 0x0000b500001c7ab9 */ /* 0x000fc60000000800 */
[----:B------:R-:W-:-:S12]  /*12d0*/  UIMAD UR22, UR22, UR28, URZ ;  /* 0x0000001c161672a4 */ /* 0x000fd8000f8e023f */
.L_x_243:
[----:B------:R-:W2:Y:S01]  /*12e0*/  LDL R35, [R1+0x4c] ;  /* 0x00004c0001237983 */ /* 0x000ea20000100800 */
[----:B------:R-:W1:Y:S01]  /*12f0*/  LDC.64 R10, c[0x0][0x238] ;  /* 0x00008e00ff0a7b82 */ /* 0x000e620000000a00 */
[----:B------:R-:W-:Y:S02]  /*1300*/  ULDC.64 UR6, c[0x0][0x268] ;  /* 0x00009a0000067ab9 */ /* 0x000fe40000000a00 */
[----:B------:R-:W3:Y:S01]  /*1310*/  LDL R34, [R1+0x60] ;  /* 0x0000600001227983 */ /* 0x000ee20000100800 */
[----:B------:R-:W-:Y:S01]  /*1320*/  UIADD3 UR20, UP0, UR26, UR20, URZ ;  /* 0x000000141a147290 */ /* 0x000fe2000ff1e03f */
[----:B------:R-:W-:Y:S01]  /*1330*/  IMAD R14, R28, UR6, RZ ;  /* 0x000000061c0e7c24 */ /* 0x000fe2000f8e02ff */
[----:B------:R-:W-:Y:S01]  /*1340*/  UIADD3 UR41, UR23, -0x1, URZ ;  /* 0xffffffff17297890 */ /* 0x000fe2000fffe03f */
[----:B------:R-:W4:Y:S01]  /*1350*/  S2R R32, SR_TID.X ;  /* 0x0000000000207919 */ /* 0x000f220000002100 */
[----:B------:R-:W4:Y:S01]  /*1360*/  LDC.64 R6, c[0x0][0x250] ;  /* 0x00009400ff067b82 */ /* 0x000f220000000a00 */
[----:B------:R-:W-:Y:S01]  /*1370*/  UIADD3.X UR19, UR8, UR19, URZ, UP0, !UPT ;  /* 0x0000001308137290 */ /* 0x000fe200087fe43f */
[----:B------:R-:W-:Y:S01]  /*1380*/  IMAD R15, R0, UR7, R14 ;  /* 0x00000007000f7c24 */ /* 0x000fe2000f8e020e */
[----:B------:R-:W-:Y:S01]  /*1390*/  UIADD3 UR40, UR38, UR40, URZ ;  /* 0x0000002826287290 */ /* 0x000fe2000fffe03f */
[----:B------:R-:W-:Y:S01]  /*13a0*/  ULDC.64 UR8, c[0x0][0x428] ;  /* 0x00010a0000087ab9 */ /* 0x000fe20000000a00 */
[----:B------:R-:W-:-:S03]  /*13b0*/  ULDC.64 UR44, c[0x0][0x2b0] ;  /* 0x0000ac00002c7ab9 */ /* 0x000fc60000000a00 */
[----:B------:R-:W4:Y:S01]  /*13c0*/  LDC.64 R12, c[0x0][0x418] ;  /* 0x00010600ff0c7b82 */ /* 0x000f220000000a00 */
[----:B------:R-:W-:Y:S01]  /*13d0*/  UIMAD.WIDE UR44, UR40, 0x4, UR44 ;  /* 0x00000004282c78a5 */ /* 0x000fe2000f8e022c */
[----:B-1----:R-:W-:-:S06]  /*13e0*/  IMAD R8, R10, UR18, RZ ;  /* 0x000000120a087c24 */ /* 0x002fcc000f8e02ff */
[----:B------:R-:W1:Y:S01]  /*13f0*/  LDC.64 R24, c[0x0][0x420] ;  /* 0x00010800ff187b82 */ /* 0x000e620000000a00 */
[----:B------:R-:W-:Y:S02]  /*1400*/  IMAD R8, R11, UR12, R8 ;  /* 0x0000000c0b087c24 */ /* 0x000fe4000f8e0208 */
[----:B----4-:R-:W-:-:S05]  /*1410*/  IMAD R14, R6, UR19, RZ ;  /* 0x00000013060e7c24 */ /* 0x010fca000f8e02ff */
[----:B------:R-:W4:Y:S01]  /*1420*/  LDC.64 R22, c[0x0][0x230] ;  /* 0x00008c00ff167b82 */ /* 0x000f220000000a00 */
[----:B------:R-:W-:Y:S01]  /*1430*/  IMAD R14, R7, UR20, R14 ;  /* 0x00000014070e7c24 */ /* 0x000fe2000f8e020e */
[----:B------:R-:W-:-:S06]  /*1440*/  SHF.R.S32.HI R33, RZ, 0x1f, R32 ;  /* 0x0000001fff217819 */ /* 0x000fcc0000011420 */
[----:B------:R-:W4:Y:S01]  /*1450*/  LDC.64 R26, c[0x0][0x240] ;  /* 0x00009000ff1a7b82 */ /* 0x000f220000000a00 */
[----:B------:R-:W-:-:S04]  /*1460*/  LEA.HI R3, R33, R32, RZ, 0x2 ;  /* 0x0000002021037211 */ /* 0x000fc800078f10ff */
[----:B------:R-:W-:Y:S02]  /*1470*/  LOP3.LUT R4, R3, 0xfffffffc, RZ, 0xc0, !PT ;  /* 0xfffffffc03047812 */ /* 0x000fe400078ec0ff */
[----:B------:R-:W-:Y:S01]  /*1480*/  SHF.R.S32.HI R3, RZ, 0x2, R3 ;  /* 0x00000002ff037819 */ /* 0x000fe20000011403 */
[----:B------:R-:W2:Y:S02]  /*1490*/  LDC.64 R20, c[0x0][0x248] ;  /* 0x00009200ff147b82 */ /* 0x000ea40000000a00 */
[----:B------:R-:W-:Y:S01]  /*14a0*/  IMAD.IADD R4, R32, 0x1, -R4 ;  /* 0x0000000120047824 */ /* 0x000fe200078e0a04 */
[----:B------:R-:W-:Y:S01]  /*14b0*/  SHF.R.S32.HI R29, RZ, 0x1f, R3 ;  /* 0x0000001fff1d7819 */ /* 0x000fe20000011403 */
[----:B------:R-:W-:-:S04]  /*14c0*/  IMAD.WIDE.U32 R16, R3, R6, RZ ;  /* 0x0000000603107225 */ /* 0x000fc800078e00ff */
[----:B------:R-:W-:Y:S02]  /*14d0*/  IMAD.SHL.U32 R4, R4, 0x8, RZ ;  /* 0x0000000804047824 */ /* 0x000fe400078e00ff */
[----:B------:R-:W-:-:S03]  /*14e0*/  IMAD R9, R29, R6, RZ ;  /* 0x000000061d097224 */ /* 0x000fc600078e02ff */
[--C-:B------:R-:W-:Y:S01]  /*14f0*/  SHF.R.S32.HI R5, RZ, 0x1f, R4.reuse ;  /* 0x0000001fff057819 */ /* 0x100fe20000011404 */
[----:B------:R-:W-:Y:S02]  /*1500*/  IMAD R9, R3, R7, R9 ;  /* 0x0000000703097224 */ /* 0x000fe400078e0209 */
[----:B------:R-:W-:-:S04]  /*1510*/  IMAD.WIDE.U32 R10, R10, UR12, R4 ;  /* 0x0000000c0a0a7c25 */ /* 0x000fc8000f8e0004 */
[----:B------:R-:W-:Y:S02]  /*1520*/  IMAD.IADD R11, R11, 0x1, R8 ;  /* 0x000000010b0b7824 */ /* 0x000fe400078e0208 */
[----:B------:R-:W-:Y:S02]  /*1530*/  IMAD.IADD R9, R17, 0x1, R9 ;  /* 0x0000000111097824 */ /* 0x000fe400078e0209 */
[----:B------:R-:W-:Y:S02]  /*1540*/  IMAD.MOV.U32 R8, RZ, RZ, R16 ;  /* 0x000000ffff087224 */ /* 0x000fe400078e0010 */
[----:B------:R-:W-:Y:S01]  /*1550*/  IMAD.WIDE.U32 R10, R0, UR6, R10 ;  /* 0x00000006000a7c25 */ /* 0x000fe2000f8e000a */
[----:B------:R-:W-:-:S03]  /*1560*/  ULDC.64 UR6, c[0x0][0x220] ;  /* 0x0000880000067ab9 */ /* 0x000fc60000000a00 */
[----:B------:R-:W-:Y:S01]  /*1570*/  IMAD.WIDE.U32 R8, R6, UR20, R8 ;  /* 0x0000001406087c25 */ /* 0x000fe2000f8e0008 */
[----:B------:R-:W-:Y:S02]  /*1580*/  IADD3 R15, R11, R15, RZ ;  /* 0x0000000f0b0f7210 */ /* 0x000fe40007ffe0ff */
[----:B------:R-:W-:Y:S01]  /*1590*/  IADD3 R11, P0, R10, R8, RZ ;  /* 0x000000080a0b7210 */ /* 0x000fe20007f1e0ff */
[C---:B------:R-:W-:Y:S01]  /*15a0*/  IMAD R8, R12.reuse, UR18, RZ ;  /* 0x000000120c087c24 */ /* 0x040fe2000f8e02ff */
[----:B------:R-:W-:Y:S02]  /*15b0*/  IADD3 R10, P2, R3, UR38, RZ ;  /* 0x00000026030a7c10 */ /* 0x000fe4000ff5e0ff */
[----:B------:R-:W-:Y:S01]  /*15c0*/  IADD3.X R14, R15, R9, R14, P0, !PT ;  /* 0x000000090f0e7210 */ /* 0x000fe200007fe40e */
[----:B------:R-:W-:Y:S01]  /*15d0*/  IMAD R8, R13, UR12, R8 ;  /* 0x0000000c0d087c24 */ /* 0x000fe2000f8e0208 */
[----:B------:R-:W-:Y:S01]  /*15e0*/  IADD3.X R15, R29, UR39, RZ, P2, !PT ;  /* 0x000000271d0f7c10 */ /* 0x000fe200097fe4ff */
[----:B------:R-:W-:-:S04]  /*15f0*/  IMAD.WIDE.U32 R12, R12, UR12, R4 ;  /* 0x0000000c0c0c7c25 */ /* 0x000fc8000f8e0004 */
[----:B------:R-:W-:Y:S01]  /*1600*/  IMAD.IADD R13, R13, 0x1, R8 ;  /* 0x000000010d0d7824 */ /* 0x000fe200078e0208 */
[----:B------:R-:W-:Y:S01]  /*1610*/  LEA R8, P0, R11, UR6, 0x1 ;  /* 0x000000060b087c11 */ /* 0x000fe2000f8008ff */
[-C--:B-1----:R-:W-:Y:S02]  /*1620*/  IMAD R16, R15, R24.reuse, RZ ;  /* 0x000000180f107224 */ /* 0x082fe400078e02ff */
[----:B------:R-:W-:Y:S01]  /*1630*/  IMAD.WIDE.U32 R12, R10, R24, R12 ;  /* 0x000000180a0c7225 */ /* 0x000fe200078e000c */
[----:B------:R-:W-:Y:S01]  /*1640*/  LEA.HI.X R9, R11, UR7, R14, 0x1, P0 ;  /* 0x000000070b097c11 */ /* 0x000fe200080f0c0e */
[----:B------:R-:W-:Y:S01]  /*1650*/  ULDC.64 UR6, c[0x0][0x260] ;  /* 0x0000980000067ab9 */ /* 0x000fe20000000a00 */
[----:B------:R-:W-:Y:S01]  /*1660*/  LEA R18, P0, R6, R8, 0x7 ;  /* 0x0000000806127211 */ /* 0x000fe200078038ff */
[C---:B------:R-:W-:Y:S02]  /*1670*/  IMAD R11, R10.reuse, R25, R16 ;  /* 0x000000190a0b7224 */ /* 0x040fe400078e0210 */
[----:B----4-:R-:W-:Y:S01]  /*1680*/  IMAD.WIDE.U32 R16, R10, R26, R4 ;  /* 0x0000001a0a107225 */ /* 0x010fe200078e0004 */
[----:B------:R-:W-:-:S03]  /*1690*/  LEA.HI.X R19, R6, R9, R7, 0x7, P0 ;  /* 0x0000000906137211 */ /* 0x000fc600000f3c07 */
[----:B------:R-:W-:Y:S02]  /*16a0*/  IMAD.IADD R7, R13, 0x1, R11 ;  /* 0x000000010d077824 */ /* 0x000fe400078e020b */
[C---:B------:R-:W-:Y:S02]  /*16b0*/  IMAD R11, R22.reuse, UR18, RZ ;  /* 0x00000012160b7c24 */ /* 0x040fe4000f8e02ff */
[----:B------:R-:W-:-:S04]  /*16c0*/  IMAD.WIDE.U32 R4, R22, UR12, R4 ;  /* 0x0000000c16047c25 */ /* 0x000fc8000f8e0004 */
[----:B------:R-:W-:Y:S02]  /*16d0*/  IMAD R15, R15, R26, RZ ;  /* 0x0000001a0f0f7224 */ /* 0x000fe400078e02ff */
[----:B------:R-:W-:Y:S02]  /*16e0*/  IMAD.MOV.U32 R6, RZ, RZ, R12 ;  /* 0x000000ffff067224 */ /* 0x000fe400078e000c */
[----:B------:R-:W-:Y:S01]  /*16f0*/  IMAD.U32 R12, RZ, RZ, UR8 ;  /* 0x00000008ff0c7e24 */ /* 0x000fe2000f8e00ff */
[----:B------:R-:W-:Y:S01]  /*1700*/  UIMAD UR8, UR17, UR8, URZ ;  /* 0x00000008110872a4 */ /* 0x000fe2000f8e023f */
[----:B------:R-:W-:Y:S02]  /*1710*/  IMAD R15, R10, R27, R15 ;  /* 0x0000001b0a0f7224 */ /* 0x000fe400078e020f */
[----:B------:R-:W-:Y:S01]  /*1720*/  IMAD.WIDE.U32 R12, R12, UR13, R6 ;  /* 0x0000000d0c0c7c25 */ /* 0x000fe2000f8e0006 */
[----:B------:R-:W-:Y:S02]  /*1730*/  UIMAD UR9, UR13, UR9, UR8 ;  /* 0x000000090d0972a4 */ /* 0x000fe4000f8e0208 */
[----:B------:R-:W-:-:S02]  /*1740*/  ULEA.HI UR8, UR41, UR41, URZ, 0x1 ;  /* 0x0000002929087291 */ /* 0x000fc4000f8f083f */
[----:B------:R-:W-:Y:S02]  /*1750*/  UIMAD UR40, UR30, UR29, URZ ;  /* 0x0000001d1e2872a4 */ /* 0x000fe4000f8e023f */
[----:B------:R-:W-:Y:S01]  /*1760*/  UIADD3 UR22, UR38, UR22, URZ ;  /* 0x0000001626167290 */ /* 0x000fe2000fffe03f */
        /* <DEDUP_REMOVED lines=12> */
[----:B--2---:R-:W-:Y:S01]  /*1830*/  LEA R14, R35, UR5, 0x1 ;  /* 0x00000005230e7c11 */ /* 0x004fe2000f8e08ff */
[----:B------:R-:W-:Y:S06]  /*1840*/  @P1 BAR.SYNC.DEFER_BLOCKING 0x0 ;  /* 0x0000000000001b1d */ /* 0x000fec0000010000 */
[----:B------:R-:W-:Y:S01]  /*1850*/  @!PT LDS RZ, [RZ] ;  /* 0x00000000fffff984 */ /* 0x000fe20000000800 */
[----:B------:R-:W-:Y:S01]  /*1860*/  @!PT LDS RZ, [RZ] ;  /* 0x00000000fffff984 */ /* 0x000fe20000000800 */
[----:B------:R-:W-:Y:S01]  /*1870*/  @!PT LDS RZ, [RZ] ;  /* 0x00000000fffff984 */ /* 0x000fe20000000800 */
[----:B------:R1:W-:Y:S04]  /*1880*/  LDGSTS.E.BYPASS.LTC128B.128 [R14+0x8000], desc[UR36][R8.64] ;  /* 0x08000000080e7fae */ /* 0x0003e8000b901d64 */
[----:B------:R-:W-:Y:S04]  /*1890*/  LDGSTS.E.BYPASS.LTC128B.128 [R14+0x9000], desc[UR36][R18.64] ;  /* 0x09000000120e7fae */ /* 0x000fe8000b901d64 */
[----:B------:R-:W0:Y:S01]  /*18a0*/  LDGDEPBAR ;  /* 0x00000000000079af */ /* 0x000e220000000000 */
[----:B-1----:R-:W-:-:S02]  /*18b0*/  IMAD R9, R23, UR12, R11 ;  /* 0x0000000c17097c24 */ /* 0x002fc4000f8e020b */
[----:B------:R-:W1:Y:S01]  /*18c0*/  LDC.64 R22, c[0x0][0x228] ;  /* 0x00008a00ff167b82 */ /* 0x000e620000000a00 */
[-C--:B------:R-:W-:Y:S02]  /*18d0*/  IMAD R8, R29, R20.reuse, RZ ;  /* 0x000000141d087224 */ /* 0x080fe400078e02ff */
[----:B------:R-:W-:Y:S01]  /*18e0*/  IMAD.WIDE.U32 R10, R3, R20, RZ ;  /* 0x00000014030a7225 */ /* 0x000fe200078e00ff */
[----:B------:R-:W-:-:S03]  /*18f0*/  IADD3 R5, R5, R9, RZ ;  /* 0x0000000905057210 */ /* 0x000fc60007ffe0ff */
[----:B------:R-:W-:Y:S02]  /*1900*/  IMAD R8, R3, R21, R8 ;  /* 0x0000001503087224 */ /* 0x000fe400078e0208 */
[----:B------:R-:W-:Y:S02]  /*1910*/  IMAD R3, R28, UR6, RZ ;  /* 0x000000061c037c24 */ /* 0x000fe4000f8e02ff */
[----:B------:R-:W-:Y:S02]  /*1920*/  IMAD.IADD R7, R11, 0x1, R8 ;  /* 0x000000010b077824 */ /* 0x000fe400078e0208 */
[C---:B------:R-:W-:Y:S02]  /*1930*/  IMAD R3, R0.reuse, UR7, R3 ;  /* 0x0000000700037c24 */ /* 0x040fe4000f8e0203 */
[----:B------:R-:W-:Y:S01]  /*1940*/  IMAD.WIDE.U32 R8, R0, UR6, R4 ;  /* 0x0000000600087c25 */ /* 0x000fe2000f8e0004 */
[----:B------:R-:W-:Y:S01]  /*1950*/  ULDC.64 UR6, c[0x0][0x3e0] ;  /* 0x0000f80000067ab9 */ /* 0x000fe20000000a00 */
[----:B------:R-:W-:-:S02]  /*1960*/  MOV R4, R16 ;  /* 0x0000001000047202 */ /* 0x000fc40000000f00 */
[----:B------:R-:W-:Y:S01]  /*1970*/  VIADD R0, R13, UR9 ;  /* 0x000000090d007c36 */ /* 0x000fe20008000000 */
[C---:B------:R-:W-:Y:S01]  /*1980*/  LEA R38, P0, R12.reuse, UR6, 0x1 ;  /* 0x000000060c267c11 */ /* 0x040fe2000f8008ff */
[----:B------:R-:W-:Y:S01]  /*1990*/  IMAD.MOV.U32 R6, RZ, RZ, R10 ;  /* 0x000000ffff067224 */ /* 0x000fe200078e000a */
[----:B---3--:R-:W-:Y:S01]  /*19a0*/  SHF.R.S32.HI R16, RZ, 0x1f, R34 ;  /* 0x0000001fff107819 */ /* 0x008fe20000011422 */
[----:B------:R-:W-:Y:S01]  /*19b0*/  IMAD.IADD R9, R9, 0x1, R3 ;  /* 0x0000000109097824 */ /* 0x000fe200078e0203 */
[----:B------:R-:W-:Y:S01]  /*19c0*/  LEA.HI.X R39, R12, UR7, R0, 0x1, P0 ;  /* 0x000000070c277c11 */ /* 0x000fe200080f0c00 */
[----:B------:R-:W-:Y:S01]  /*19d0*/  IMAD.WIDE.U32 R6, R20, UR20, R6 ;  /* 0x0000001414067c25 */ /* 0x000fe2000f8e0006 */
[----:B------:R-:W-:Y:S01]  /*19e0*/  ULDC.64 UR6, c[0x0][0x258] ;  /* 0x0000960000067ab9 */ /* 0x000fe20000000a00 */
[----:B------:R-:W-:Y:S01]  /*19f0*/  LEA R12, P1, R24, R38, 0x7 ;  /* 0x00000026180c7211 */ /* 0x000fe200078238ff */
[----:B------:R-:W-:Y:S01]  /*1a00*/  UIMAD UR42, UR17, UR6, URZ ;  /* 0x00000006112a72a4 */ /* 0x000fe2000f8e023f */
[----:B------:R-:W-:Y:S01]  /*1a10*/  IMAD R0, R20, UR19, RZ ;  /* 0x0000001314007c24 */ /* 0x000fe2000f8e02ff */
[----:B------:R-:W-:Y:S01]  /*1a20*/  IADD3 R8, P0, R8, R6, RZ ;  /* 0x0000000608087210 */ /* 0x000fe20007f1e0ff */
[----:B------:R-:W-:Y:S01]  /*1a30*/  IMAD.IADD R5, R17, 0x1, R15 ;  /* 0x0000000111057824 */ /* 0x000fe200078e020f */
[----:B------:R-:W-:Y:S01]  /*1a40*/  UIMAD UR42, UR13, UR7, UR42 ;  /* 0x000000070d2a72a4 */ /* 0x000fe2000f8e022a */
[----:B------:R-:W-:Y:S01]  /*1a50*/  IMAD R0, R21, UR20, R0 ;  /* 0x0000001415007c24 */ /* 0x000fe2000f8e0200 */
[----:B------:R-:W-:Y:S01]  /*1a60*/  LEA.HI.X R13, R24, R39, R25, 0x7, P1 ;  /* 0x00000027180d7211 */ /* 0x000fe200008f3c19 */
[C---:B-1----:R-:W-:Y:S01]  /*1a70*/  IMAD R3, R22.reuse, UR18, RZ ;  /* 0x0000001216037c24 */ /* 0x042fe2000f8e02ff */
[----:B------:R-:W-:Y:S01]  /*1a80*/  LDGSTS.E.BYPASS.LTC128B.128 [R14+0x4000], desc[UR36][R38.64] ;  /* 0x04000000260e7fae */ /* 0x000fe2000b901d64 */
[----:B------:R-:W-:Y:S01]  /*1a90*/  IMAD.WIDE.U32 R4, R22, UR12, R4 ;  /* 0x0000000c16047c25 */ /* 0x000fe2000f8e0004 */
[----:B------:R-:W-:-:S02]  /*1aa0*/  IADD3.X R7, R9, R7, R0, P0, !PT ;  /* 0x0000000709077210 */ /* 0x000fc400007fe400 */
[----:B------:R-:W-:Y:S01]  /*1ab0*/  LDGSTS.E.BYPASS.LTC128B.128 [R14+0x5000], desc[UR36][R12.64] ;  /* 0x050000000c0e7fae */ /* 0x000fe2000b901d64 */
[----:B------:R-:W-:Y:S02]  /*1ac0*/  IMAD R3, R23, UR12, R3 ;  /* 0x0000000c17037c24 */ /* 0x000fe4000f8e0203 */
[----:B------:R-:W-:Y:S01]  /*1ad0*/  IMAD.U32 R0, RZ, RZ, UR6 ;  /* 0x00000006ff007e24 */ /* 0x000fe2000f8e00ff */
[----:B------:R-:W-:Y:S01]  /*1ae0*/  ULDC.64 UR6, c[0x0][0x218] ;  /* 0x0000860000067ab9 */ /* 0x000fe20000000a00 */
[----:B------:R-:W-:Y:S01]  /*1af0*/  IMAD.IADD R5, R5, 0x1, R3 ;  /* 0x0000000105057824 */ /* 0x000fe200078e0203 */
[----:B------:R-:W-:Y:S01]  /*1b00*/  LEA R6, P0, R8, UR6, 0x1 ;  /* 0x0000000608067c11 */ /* 0x000fe2000f8008ff */
[----:B------:R-:W-:Y:S01]  /*1b10*/  ULOP3.LUT UR6, UR8, 0xfffffffe, URZ, 0xc0, !UPT ;  /* 0xfffffffe08067892 */ /* 0x000fe2000f8ec03f */
[----:B------:R-:W-:Y:S01]  /*1b20*/  SHF.L.U64.HI R3, R34, 0x2, R16 ;  /* 0x0000000222037819 */ /* 0x000fe20000010210 */
[----:B------:R-:W-:Y:S01]  /*1b30*/  IMAD.WIDE.U32 R4, R0, UR13, R4 ;  /* 0x0000000d00047c25 */ /* 0x000fe2000f8e0004 */
[----:B------:R-:W-:Y:S01]  /*1b40*/  ULDC.64 UR8, c[0x0][0x210] ;  /* 0x0000840000087ab9 */ /* 0x000fe20000000a00 */
[----:B------:R-:W-:Y:S01]  /*1b50*/  UIADD3 UR6, UR41, -UR6, URZ ;  /* 0x8000000629067290 */ /* 0x000fe2000fffe03f */
[----:B------:R-:W-:Y:S01]  /*1b60*/  LEA.HI.X R7, R8, UR7, R7, 0x1, P0 ;  /* 0x0000000708077c11 */ /* 0x000fe200080f0c07 */
[----:B------:R-:W-:Y:S01]  /*1b70*/  VIADD R0, R5, UR42 ;  /* 0x0000002a05007c36 */ /* 0x000fe20008000000 */
[C---:B------:R-:W-:Y:S01]  /*1b80*/  LEA R36, P0, R4.reuse, UR8, 0x1 ;  /* 0x0000000804247c11 */ /* 0x040fe2000f8008ff */
[----:B------:R-:W-:Y:S01]  /*1b90*/  UISETP.NE.AND UP0, UPT, UR6, 0x1, UPT ;  /* 0x000000010600788c */ /* 0x000fe2000bf05270 */
[----:B------:R1:W-:Y:S01]  /*1ba0*/  STL.64 [R1+0x10], R38 ;  /* 0x0000102601007387 */ /* 0x0003e20000100a00 */
[----:B------:R-:W-:Y:S01]  /*1bb0*/  UMOV UR8, UR44 ;  /* 0x0000002c00087c82 */ /* 0x000fe20008000000 */
[----:B------:R-:W-:Y:S01]  /*1bc0*/  LEA.HI.X R37, R4, UR9, R0, 0x1, P0 ;  /* 0x0000000904257c11 */ /* 0x000fe200080f0c00 */
[----:B------:R-:W-:Y:S01]  /*1bd0*/  IMAD.SHL.U32 R4, R34, 0x4, RZ ;  /* 0x0000000422047824 */ /* 0x000fe200078e00ff */
[----:B------:R-:W-:Y:S01]  /*1be0*/  IADD3 R0, R35, 0x1000, RZ ;  /* 0x0000100023007810 */ /* 0x000fe20007ffe0ff */
[----:B------:R-:W-:Y:S01]  /*1bf0*/  UMOV UR9, UR45 ;  /* 0x0000002d00097c82 */ /* 0x000fe20008000000 */
[----:B------:R-:W-:-:S02]  /*1c00*/  PLOP3.LUT P0, PT, PT, PT, UP0, 0x80, 0x0 ;  /* 0x000000000000781c */ /* 0x000fc40003f0f008 */
[----:B------:R-:W-:Y:S01]  /*1c10*/  LEA R10, P2, R26, R36, 0x7 ;  /* 0x000000241a0a7211 */ /* 0x000fe200078438ff */
[----:B------:R-:W-:Y:S01]  /*1c20*/  USHF.R.S32.HI UR6, URZ, 0x1f, UR29 ;  /* 0x0000001f3f067899 */ /* 0x000fe2000801141d */
[----:B------:R-:W-:Y:S01]  /*1c30*/  SEL R0, R0, R35, !P0 ;  /* 0x0000002300007207 */ /* 0x000fe20004000000 */
[----:B------:R-:W-:Y:S01]  /*1c40*/  USHF.L.U32 UR7, UR40, 0x7, URZ ;  /* 0x0000000728077899 */ /* 0x000fe2000800063f */
[----:B------:R-:W-:Y:S01]  /*1c50*/  IADD3 R4, P1, R4, UR8, RZ ;  /* 0x0000000804047c10 */ /* 0x000fe2000ff3e0ff */
[----:B------:R-:W-:Y:S01]  /*1c60*/  UIMAD.WIDE UR42, UR12, UR28, UR38 ;  /* 0x0000001c0c2a72a5 */ /* 0x000fe2000f8e0226 */
[----:B------:R-:W-:Y:S01]  /*1c70*/  LEA R15, R0, UR5, 0x1 ;  /* 0x00000005000f7c11 */ /* 0x000fe2000f8e08ff */
[----:B------:R1:W-:Y:S01]  /*1c80*/  STL.64 [R1+0x8], R36 ;  /* 0x0000082401007387 */ /* 0x0003e20000100a00 */
[----:B------:R-:W-:Y:S02]  /*1c90*/  LEA.HI R0, R33, R32, RZ, 0x5 ;  /* 0x0000002021007211 */ /* 0x000fe400078f28ff */
[----:B------:R-:W-:Y:S01]  /*1ca0*/  IADD3.X R5, R3, UR9, RZ, P1, !PT ;  /* 0x0000000903057c10 */ /* 0x000fe20008ffe4ff */
[----:B------:R-:W-:Y:S01]  /*1cb0*/  LDGSTS.E.BYPASS.LTC128B.128 [R15], desc[UR36][R36.64] ;  /* 0x00000000240f7fae */ /* 0x000fe2000b901d64 */
[----:B------:R-:W-:-:S02]  /*1cc0*/  LEA R8, P1, R20, R6, 0x7 ;  /* 0x0000000614087211 */ /* 0x000fc400078238ff */
[----:B------:R-:W-:Y:S02]  /*1cd0*/  LEA.HI.X R11, R26, R37, R27, 0x7, P2 ;  /* 0x000000251a0b7211 */ /* 0x000fe400010f3c1b */
[----:B------:R-:W-:Y:S02]  /*1ce0*/  LOP3.LUT R3, R0, 0xffffffe0, RZ, 0xc0, !PT ;  /* 0xffffffe000037812 */ /* 0x000fe400078ec0ff */
[----:B------:R-:W-:Y:S01]  /*1cf0*/  LEA.HI.X R9, R20, R7, R21, 0x7, P1 ;  /* 0x0000000714097211 */ /* 0x000fe200008f3c15 */
[----:B------:R-:W-:Y:S04]  /*1d00*/  LDGSTS.E.BYPASS.LTC128B.128 [R15+0x1000], desc[UR36][R10.64] ;  /* 0x010000000a0f7fae */ /* 0x000fe8000b901d64 */
[----:B------:R2:W-:Y:S04]  /*1d10*/  LDGSTS.E.BYPASS.LTC128B.128 [R14+0x6000], desc[UR36][R6.64] ;  /* 0x06000000060e7fae */ /* 0x0005e8000b901d64 */
[----:B------:R-:W-:Y:S04]  /*1d20*/  LDGSTS.E.BYPASS.LTC128B.128 [R14+0x7000], desc[UR36][R8.64] ;  /* 0x07000000080e7fae */ /* 0x000fe8000b901d64 */
[----:B------:R-:W0:Y:S01]  /*1d30*/  LDGDEPBAR ;  /* 0x00000000000079af */ /* 0x000e220000000000 */
[----:B------:R-:W-:Y:S01]  /*1d40*/  SHF.R.S32.HI R0, RZ, 0x5, R0 ;  /* 0x00000005ff007819 */ /* 0x000fe20000011400 */
[----:B------:R-:W-:Y:S01]  /*1d50*/  IMAD.IADD R3, R32, 0x1, -R3 ;  /* 0x0000000120037824 */ /* 0x000fe200078e0a03 */
[----:B------:R-:W-:-:S03]  /*1d60*/  UIMAD UR6, UR6, UR30, URZ ;  /* 0x0000001e060672a4 */ /* 0x000fc6000f8e023f */
[----:B------:R-:W-:Y:S01]  /*1d70*/  IMAD R0, R0, UR40, R3 ;  /* 0x0000002800007c24 */ /* 0x000fe2000f8e0203 */
[----:B------:R-:W-:Y:S01]  /*1d80*/  USHF.R.S32.HI UR28, URZ, 0x1f, UR7 ;  /* 0x0000001f3f1c7899 */ /* 0x000fe20008011407 */
[----:B------:R-:W-:Y:S01]  /*1d90*/  IMAD.U32 R3, RZ, RZ, UR33 ;  /* 0x00000021ff037e24 */ /* 0x000fe2000f8e00ff */
[----:B------:R-:W5:Y:S04]  /*1da0*/  LDG.E R10, desc[UR36][R4.64+0x20] ;  /* 0x00002024040a7981 */ /* 0x000f68000c1e1900 */
[----:B------:R-:W5:Y:S04]  /*1db0*/  LDG.E R11, desc[UR36][R4.64+0x100] ;  /* 0x00010024040b7981 */ /* 0x000f68000c1e1900 */
[----:B------:R-:W5:Y:S04]  /*1dc0*/  LDG.E R8, desc[UR36][R4.64] ;  /* 0x0000002404087981 */ /* 0x000f68000c1e1900 */
[----:B------:R3:W5:Y:S01]  /*1dd0*/  LDG.E R9, desc[UR36][R4.64+0x120] ;  /* 0x0001202404097981 */ /* 0x000762000c1e1900 */
[----:B------:R-:W-:Y:S01]  /*1de0*/  UIMAD.WIDE.U32 UR44, UR29, UR30, URZ ;  /* 0x0000001e1d2c72a5 */ /* 0x000fe2000f8e003f */
[----:B------:R-:W-:-:S04]  /*1df0*/  DEPBAR.LE SB0, 0x1 ;  /* 0x000080400000791a */ /* 0x000fc80000000000 */
[----:B------:R-:W-:Y:S02]  /*1e00*/  UIMAD UR6, UR34, UR29, UR6 ;  /* 0x0000001d220672a4 */ /* 0x000fe4000f8e0206 */
[----:B------:R-:W-:Y:S01]  /*1e10*/  UIADD3 UR32, UP0, UR42, UR32, URZ ;  /* 0x000000202a207290 */ /* 0x000fe2000ff1e03f */
[----:B--2---:R-:W-:Y:S01]  /*1e20*/  IMAD.U32 R6, RZ, RZ, UR44 ;  /* 0x0000002cff067e24 */ /* 0x004fe2000f8e00ff */
[----:B------:R-:W-:Y:S01]  /*1e30*/  UIADD3 UR6, UR45, UR6, URZ ;  /* 0x000000062d067290 */ /* 0x000fe2000fffe03f */
[----:B------:R-:W-:Y:S01]  /*1e40*/  BAR.SYNC.DEFER_BLOCKING 0x0 ;  /* 0x0000000000007b1d */ /* 0x000fe20000010000 */
[----:B---3--:R-:W-:-:S05]  /*1e50*/  IMAD.U32 R4, RZ, RZ, UR35 ;  /* 0x00000023ff047e24 */ /* 0x008fca000f8e00ff */
[----:B------:R-:W-:Y:S02]  /*1e60*/  IADD3 R4, P2, P1, R0, UR7, R4 ;  /* 0x0000000700047c10 */ /* 0x000fe4000f95e004 */
[----:B------:R-:W-:Y:S01]  /*1e70*/  SHF.R.S32.HI R0, RZ, 0x1f, R0 ;  /* 0x0000001fff007819 */ /* 0x000fe20000011400 */
[----:B------:R-:W-:Y:S02]  /*1e80*/  UIADD3.X UR31, UR43, UR31, URZ, UP0, !UPT ;  /* 0x0000001f2b1f7290 */ /* 0x000fe400087fe43f */
[----:B------:R-:W-:Y:S01]  /*1e90*/  UIMAD UR6, UR6, UR32, URZ ;  /* 0x00000020060672a4 */ /* 0x000fe2000f8e023f */
[----:B------:R-:W-:Y:S01]  /*1ea0*/  IADD3.X R0, R0, UR28, R3, P2, P1 ;  /* 0x0000001c00007c10 */ /* 0x000fe200097e2403 */
[----:B------:R-:W-:Y:S01]  /*1eb0*/  ULDC.64 UR28, c[0x0][0x478] ;  /* 0x00011e00001c7ab9 */ /* 0x000fe20000000a00 */
[----:B------:R-:W-:Y:S01]  /*1ec0*/  IADD3 R4, P1, R4, R30, RZ ;  /* 0x0000001e04047210 */ /* 0x000fe20007f3e0ff */
[----:B------:R-:W-:Y:S01]  /*1ed0*/  UIMAD UR31, UR31, UR44, UR6 ;  /* 0x0000002c1f1f72a4 */ /* 0x000fe2000f8e0206 */
[----:B------:R-:W-:Y:S01]  /*1ee0*/  IMAD.U32 R7, RZ, RZ, UR45 ;  /* 0x0000002dff077e24 */ /* 0x000fe2000f8e00ff */
[----:B------:R1:W2:Y:S01]  /*1ef0*/  LDSM.16.M88.4 R116, [R149+0x8000] ;  /* 0x008000009574783b */ /* 0x0002a20000000200 */
[----:B------:R-:W-:Y:S01]  /*1f00*/  IADD3.X R5, R0, R31, RZ, P1, !PT ;  /* 0x0000001f00057210 */ /* 0x000fe20000ffe4ff */
[----:B------:R-:W-:-:S02]  /*1f10*/  ULDC.64 UR6, c[0x0][0x400] ;  /* 0x0001000000067ab9 */ /* 0x000fc40000000a00 */
[----:B------:R1:W3:Y:S01]  /*1f20*/  LDSM.16.M88.4 R120, [R149+0x8400] ;  /* 0x008400009578783b */ /* 0x0002e20000000200 */
[----:B------:R-:W-:-:S03]  /*1f30*/  IMAD.WIDE.U32 R4, R6, UR32, R4 ;  /* 0x0000002006047c25 */ /* 0x000fc6000f8e0004 */
[----:B------:R1:W4:Y:S01]  /*1f40*/  LDSM.16.M88.4 R124, [R149+0x8800] ;  /* 0x00880000957c783b */ /* 0x0003220000000200 */
        /* <DEDUP_REMOVED lines=17> */
[----:B------:R-:W-:Y:S01]  /*2060*/  PLOP3.LUT P1, PT, PT, PT, UP0, 0x80, 0x0 ;  /* 0x000000000000781c */ /* 0x000fe20003f2f008 */
[----:B------:R-:W-:Y:S01]  /*2070*/  UIMAD.WIDE UR22, UR22, 0x4, UR28 ;  /* 0x00000004161678a5 */ /* 0x000fe2000f8e021c */
[----:B------:R-:W-:Y:S02]  /*2080*/  CS2R R74, SRZ ;  /* 0x00000000004a7805 */ /* 0x000fe4000001ff00 */
[----:B------:R-:W-:Y:S02]  /*2090*/  CS2R R72, SRZ ;  /* 0x0000000000487805 */ /* 0x000fe4000001ff00 */
[----:B------:R-:W-:Y:S02]  /*20a0*/  CS2R R70, SRZ ;  /* 0x0000000000467805 */ /* 0x000fe4000001ff00 */
[----:B------:R-:W-:-:S05]  /*20b0*/  CS2R R68, SRZ ;  /* 0x0000000000447805 */ /* 0x000fca000001ff00 */
[----:B--234-:R-:W-:Y:S05]  /*20c0*/  @!P1 BRA `(.L_x_244) ;  /* 0x0000005c00609947 */ /* 0x01cfea0003800000 */
[----:B------:R-:W-:Y:S01]  /*20d0*/  STL [R1+0x28], R15 ;  /* 0x0000280f01007387 */ /* 0x000fe20000100800 */
[C---:B------:R-:W-:Y:S01]  /*20e0*/  SHF.L.U64.HI R0, R34.reuse, 0x2, R16 ;  /* 0x0000000222007819 */ /* 0x040fe20000010210 */
[----:B------:R-:W-:Y:S01]  /*20f0*/  IMAD.SHL.U32 R5, R34, 0x4, RZ ;  /* 0x0000000422057824 */ /* 0x000fe200078e00ff */
[----:B------:R-:W-:Y:S01]  /*2100*/  UIADD3 UR44, UR26, UR4, URZ ;  /* 0x000000041a2c7290 */ /* 0x000fe2000fffe03f */
[----:B-----5:R-:W-:Y:S01]  /*2110*/  STL [R1+0x38], R8 ;  /* 0x0000380801007387 */ /* 0x020fe20000100800 */
[----:B------:R-:W-:Y:S01]  /*2120*/  VIADD R4, R155, 0x1000 ;  /* 0x000010009b047836 */ /* 0x000fe20000000000 */
[----:B------:R-:W-:Y:S01]  /*2130*/  MOV R95, RZ ;  /* 0x000000ff005f7202 */ /* 0x000fe20000000f00 */
[----:B------:R-:W-:Y:S01]  /*2140*/  VIADD R3, R156, 0x1000 ;  /* 0x000010009c037836 */ /* 0x000fe20000000000 */
[----:B------:R-:W-:Y:S01]  /*2150*/  STL [R1+0x34], R10 ;  /* 0x0000340a01007387 */ /* 0x000fe20000100800 */
[----:B------:R-:W-:Y:S01]  /*2160*/  UMOV UR7, UR23 ;  /* 0x0000001700077c82 */ /* 0x000fe20008000000 */
[----:B------:R-:W-:Y:S01]  /*2170*/  SEL R4, R4, R155, !P0 ;  /* 0x0000009b04047207 */ /* 0x000fe20004000000 */
[----:B------:R-:W-:Y:S01]  /*2180*/  USHF.L.U32 UR42, UR40, 0x3, URZ ;  /* 0x00000003282a7899 */ /* 0x000fe2000800063f */
[----:B------:R-:W-:Y:S01]  /*2190*/  STL [R1+0x30], R11 ;  /* 0x0000300b01007387 */ /* 0x000fe20000100800 */
[----:B------:R-:W-:Y:S01]  /*21a0*/  SEL R148, R3, R156, !P0 ;  /* 0x0000009c03947207 */ /* 0x000fe20004000000 */
[----:B------:R-:W-:-:S02]  /*21b0*/  USHF.L.U32 UR39, UR40, 0x4, URZ ;  /* 0x0000000428277899 */ /* 0x000fc4000800063f */
[----:B------:R-:W-:Y:S01]  /*21c0*/  STL [R1+0x2c], R9 ;  /* 0x00002c0901007387 */ /* 0x000fe20000100800 */
[----:B------:R-:W-:Y:S02]  /*21d0*/  UIMAD UR38, UR40, 0x18, URZ ;  /* 0x00000018282678a4 */ /* 0x000fe4000f8e023f */
[----:B------:R-:W-:Y:S01]  /*21e0*/  USHF.L.U32 UR35, UR40, 0x5, URZ ;  /* 0x0000000528237899 */ /* 0x000fe2000800063f */
[----:B------:R2:W-:Y:S01]  /*21f0*/  STL [R1+0x44], R0 ;  /* 0x0000440001007387 */ /* 0x0005e20000100800 */
[----:B------:R-:W-:Y:S02]  /*2200*/  UIMAD UR34, UR40, 0x28, URZ ;  /* 0x00000028282278a4 */ /* 0x000fe4000f8e023f */
[----:B------:R-:W-:Y:S01]  /*2210*/  UIMAD UR33, UR40, 0x30, URZ ;  /* 0x00000030282178a4 */ /* 0x000fe2000f8e023f */
[----:B------:R3:W-:Y:S01]  /*2220*/  STL [R1+0x48], R5 ;  /* 0x0000480501007387 */ /* 0x0007e20000100800 */
        /* <DEDUP_REMOVED lines=8> */
[----:B------:R-:W-:Y:S01]  /*22b0*/  UIMAD UR47, UR40, 0x78, URZ ;  /* 0x00000078282f78a4 */ /* 0x000fe2000f8e023f */
[----:B------:R-:W-:Y:S01]  /*22c0*/  ULDC UR43, c[0x0][0x270] ;  /* 0x00009c00002b7ab9 */ /* 0x000fe20000000800 */
[----:B------:R-:W-:Y:S01]  /*22d0*/  UIADD3 UR44, -UR27, 0x80, UR44 ;  /* 0x000000801b2c7890 */ /* 0x000fe2000fffe12c */
[----:B--2---:R-:W-:-:S04]  /*22e0*/  IADD3 R0, R34, -0x80, RZ ;  /* 0xffffff8022007810 */ /* 0x004fc80007ffe0ff */
[----:B---3--:R-:W-:-:S04]  /*22f0*/  SHF.R.S32.HI R5, RZ, 0x1f, R0 ;  /* 0x0000001fff057819 */ /* 0x008fc80000011400 */
[C---:B------:R-:W-:Y:S01]  /*2300*/  SHF.L.U64.HI R5, R0.reuse, 0x2, R5 ;  /* 0x0000000200057819 */ /* 0x040fe20000010205 */
[----:B------:R-:W-:Y:S01]  /*2310*/  IMAD.SHL.U32 R0, R0, 0x4, RZ ;  /* 0x0000000400007824 */ /* 0x000fe200078e00ff */
[----:B------:R-:W-:Y:S01]  /*2320*/  LEA R3, R4, UR5, 0x1 ;  /* 0x0000000504037c11 */ /* 0x000fe2000f8e08ff */
[----:B------:R-:W-:Y:S01]  /*2330*/  ULDC UR46, c[0x0][0x39c] ;  /* 0x0000e700002e7ab9 */ /* 0x000fe20000000800 */
[----:B------:R-:W-:Y:S01]  /*2340*/  LEA R148, R148, UR5, 0x1 ;  /* 0x0000000594947c11 */ /* 0x000fe2000f8e08ff */
[----:B------:R2:W-:Y:S01]  /*2350*/  STL [R1+0x40], R5 ;  /* 0x0000400501007387 */ /* 0x0005e20000100800 */
[----:B------:R-:W-:-:S03]  /*2360*/  ULDC UR45, c[0x0][0x2ec] ;  /* 0x0000bb00002d7ab9 */ /* 0x000fc60000000800 */
[----:B------:R2:W-:Y:S02]  /*2370*/  STL [R1+0x3c], R0 ;  /* 0x00003c0001007387 */ /* 0x0005e40000100800 */
.L_x_247:
[----:B------:R-:W0:Y:S01]  /*2380*/  LDGDEPBAR ;  /* 0x00000000000079af */ /* 0x000e220000000000 */
[----:B------:R-:W-:Y:S01]  /*2390*/  IADD3 R112, R154, R148, RZ ;  /* 0x000000949a707210 */ /* 0x000fe20007ffe0ff */
[----:B------:R-:W-:Y:S01]  /*23a0*/  USHF.L.U32 UR40, UR41, 0x7, URZ ;  /* 0x0000000729287899 */ /* 0x000fe2000800063f */
[----:B--2---:R-:W-:Y:S05]  /*23b0*/  IMAD.U32 R0, RZ, RZ, UR14 ;  /* 0x0000000eff007e24 */ /* 0x004fea000f8e00ff */
[----:B------:R-:W2:Y:S01]  /*23c0*/  LDL R166, [R1+0x50] ;  /* 0x0000500001a67983 */ /* 0x000ea20000100800 */
[----:B------:R-:W-:Y:S02]  /*23d0*/  UISETP.GT.AND UP3, UPT, UR41, UR6, UPT ;  /* 0x000000062900728c */ /* 0x000fe4000bf64270 */
[----:B------:R-:W-:Y:S01]  /*23e0*/  UISETP.GE.AND UP0, UPT, UR40, UR44, UPT ;  /* 0x0000002c2800728c */ /* 0x000fe2000bf06270 */
[----:B------:R-:W3:Y:S04]  /*23f0*/  LDL R165, [R1+0x54] ;  /* 0x0000540001a57983 */ /* 0x000ee80000100800 */
[----:B------:R-:W4:Y:S01]  /*2400*/  LDL R164, [R1+0x38] ;  /* 0x0000380001a47983 */ /* 0x000f220000100800 */
[----:B------:R-:W-:Y:S03]  /*2410*/  PLOP3.LUT P0, PT, PT, PT, UP0, 0x80, 0x0 ;  /* 0x000000000000781c */ /* 0x000fe60003f0f008 */
[----:B------:R-:W2:Y:S04]  /*2420*/  LDL R161, [R1+0x34] ;  /* 0x0000340001a17983 */ /* 0x000ea80000100800 */
        /* <DEDUP_REMOVED lines=91> */
[----:B-1----:R-:W-:Y:S04]  /*29e0*/  MOV R10, UR40 ;  /* 0x00000028000a7c02 */ /* 0x002fe80008000f00 */
[----:B------:R-:W-:Y:S05]  /*29f0*/  @!P0 IADD3 R10, R10, UR27, R166 ;  /* 0x0000001b0a0a8c10 */ /* 0x000fea000fffe0a6 */
        /* <DEDUP_REMOVED lines=146> */
[-C--:B------:R-:W-:Y:S03]  /*3320*/  @!P0 ISETP.GE.AND P1, PT, R16, R15.reuse, PT ;  /* 0x0000000f1000820c */ /* 0x080fe60003f26270 */
[--C-:B------:R-:W-:Y:S01]  /*3330*/  FFMA.FTZ R18, R18, UR45, -R13.reuse ;  /* 0x0000002d12127c23 */ /* 0x100fe2000801080d */
[----:B------:R-:W-:Y:S01]  /*3340*/  @!P0 FSEL R19, R92, -INF , !P1 ;  /* 0xff8000005c138808 */ /* 0x000fe20004800000 */
[----:B-1----:R-:W-:Y:S01]  /*3350*/  @!P0 VIADD R17, R0, 0x10 ;  /* 0x0000001000118836 */ /* 0x002fe20000000000 */
[----:B------:R-:W-:Y:S01]  /*3360*/  @!P0 ISETP.GE.AND P1, PT, R16, R14, PT ;  /* 0x0000000e1000820c */ /* 0x000fe20003f26270 */
        /* <DEDUP_REMOVED lines=10> */
[----:B-1----:R-:W-:Y:S01]  /*3410*/  FFMA.FTZ R18, R19, UR45, -R13 ;  /* 0x0000002d13127c23 */ /* 0x002fe2000801080d */
        /* <DEDUP_REMOVED lines=128> */
[----:B------:R-:W-:Y:S01]  /*3c20*/  MOV R6, R202 ;  /* 0x000000ca00067202 */ /* 0x000fe20000000f00 */
[----:B------:R-:W-:Y:S01]  /*3c30*/  FMUL.FTZ R53, R53, UR46 ;  /* 0x0000002e35357c20 */ /* 0x000fe20008410000 */
[----:B------:R-:W-:Y:S03]  /*3c40*/  MOV R7, R201 ;  /* 0x000000c900077202 */ /* 0x000fe60000000f00 */
[----:B------:R-:W4:Y:S01]  /*3c50*/  MUFU.TANH R161, R55 ;  /* 0x0000003700a17308 */ /* 0x000f220000002400 */
[----:B-1----:R-:W-:Y:S01]  /*3c60*/  @!P0 IADD3 R16, R0, 0x21, RZ ;  /* 0x0000002100108810 */ /* 0x002fe20007ffe0ff */
[----:B------:R-:W-:Y:S01]  /*3c70*/  FMUL.FTZ R59, R59, UR46 ;  /* 0x0000002e3b3b7c20 */ /* 0x000fe20008410000 */
[----:B------:R-:W-:Y:S01]  /*3c80*/  FMUL.FTZ R57, R57, UR46 ;  /* 0x0000002e39397c20 */ /* 0x000fe20008410000 */
[----:B------:R-:W-:Y:S01]  /*3c90*/  FMUL.FTZ R54, R54, UR46 ;  /* 0x0000002e36367c20 */ /* 0x000fe20008410000 */
[----:B------:R-:W-:Y:S01]  /*3ca0*/  FMUL.FTZ R60, R60, UR46 ;  /* 0x0000002e3c3c7c20 */ /* 0x000fe20008410000 */
[----:B------:R-:W-:Y:S01]  /*3cb0*/  FMUL.FTZ R61, R61, UR46 ;  /* 0x0000002e3d3d7c20 */ /* 0x000fe20008410000 */
[----:B------:R-:W-:Y:S03]  /*3cc0*/  FMUL.FTZ R62, R62, UR46 ;  /* 0x0000002e3e3e7c20 */ /* 0x000fe60008410000 */
[----:B------:R-:W1:Y:S01]  /*3cd0*/  MUFU.TANH R73, R52 ;  /* 0x0000003400497308 */ /* 0x000e620000002400 */
        /* <DEDUP_REMOVED lines=11> */
[----:B------:R-:W-:Y:S01]  /*3d90*/  @!P0 ISETP.GE.AND P1, PT, R16, R14, PT ;  /* 0x0000000e1000820c */ /* 0x000fe20003f26270 */
[----:B------:R-:W-:Y:S01]  /*3da0*/  FMUL.FTZ R56, R56, UR46 ;  /* 0x0000002e38387c20 */ /* 0x000fe20008410000 */
[----:B------:R-:W-:Y:S01]  /*3db0*/  FFMA.FTZ R4, R4, UR45, -R13 ;  /* 0x0000002d04047c23 */ /* 0x000fe2000801080d */
[----:B------:R-:W-:Y:S03]  /*3dc0*/  MOV R18, R173 ;  /* 0x000000ad00127202 */ /* 0x000fe60000000f00 */
[----:B------:R3:W-:Y:S01]  /*3dd0*/  MUFU.EX2 R85, R5 ;  /* 0x0000000500557308 */ /* 0x0007e20000000800 */
[----:B------:R-:W-:Y:S01]  /*3de0*/  @!P0 FSEL R18, R173, -INF , !P1 ;  /* 0xff800000ad128808 */ /* 0x000fe20004800000 */
[----:B------:R-:W-:Y:S01]  /*3df0*/  FMUL.FTZ R58, R58, UR46 ;  /* 0x0000002e3a3a7c20 */ /* 0x000fe20008410000 */
[CC--:B------:R-:W-:Y:S07]  /*3e00*/  @!P0 ISETP.GE.AND P1, PT, R17.reuse, R11.reuse, PT ;  /* 0x0000000b1100820c */ /* 0x0c0fee0003f26270 */
[----:B------:R2:W-:Y:S10]  /*3e10*/  MUFU.EX2 R84, R4 ;  /* 0x0000000400547308 */ /* 0x0005f40000000800 */
[----:B------:R-:W1:Y:S01]  /*3e20*/  MUFU.TANH R72, R53 ;  /* 0x0000003500487308 */ /* 0x000e620000002400 */
[----:B---3--:R-:W-:Y:S01]  /*3e30*/  IMAD.MOV.U32 R5, RZ, RZ, R174 ;  /* 0x000000ffff057224 */ /* 0x008fe200078e00ae */
[----:B------:R-:W-:Y:S02]  /*3e40*/  @!P0 FSEL R5, R174, -INF , !P2 ;  /* 0xff800000ae058808 */ /* 0x000fe40005000000 */
[----:B------:R-:W-:Y:S01]  /*3e50*/  @!P0 ISETP.GE.AND P2, PT, R17, R10, PT ;  /* 0x0000000a1100820c */ /* 0x000fe20003f46270 */
[----:B------:R-:W-:Y:S05]  /*3e60*/  @!P0 VIADD R17, R0, 0x28 ;  /* 0x0000002800118836 */ /* 0x000fea0000000000 */
[----:B------:R-:W3:Y:S01]  /*3e70*/  MUFU.TANH R164, R54 ;  /* 0x0000003600a47308 */ /* 0x000ee20000002400 */
[----:B--2---:R-:W-:Y:S01]  /*3e80*/  FFMA.FTZ R4, R5, UR45, -R12 ;  /* 0x0000002d05047c23 */ /* 0x004fe2000801080c */
[----:B------:R-:W-:Y:S02]  /*3e90*/  MOV R5, R208 ;  /* 0x000000d000057202 */ /* 0x000fe40000000f00 */
[----:B------:R-:W-:Y:S06]  /*3ea0*/  @!P0 FSEL R5, R208, -INF , !P2 ;  /* 0xff800000d0058808 */ /* 0x000fec0005000000 */
[----:B------:R2:W-:Y:S01]  /*3eb0*/  MUFU.EX2 R189, R4 ;  /* 0x0000000400bd7308 */ /* 0x0005e20000000800 */
[----:B------:R-:W-:Y:S09]  /*3ec0*/  FFMA.FTZ R5, R5, UR45, -R8 ;  /* 0x0000002d05057c23 */ /* 0x000ff20008010808 */
[----:B------:R-:W-:Y:S10]  /*3ed0*/  MUFU.EX2 R246, R5 ;  /* 0x0000000500f67308 */ /* 0x000ff40000000800 */
[----:B------:R-:W3:Y:S01]  /*3ee0*/  MUFU.TANH R175, R56 ;  /* 0x0000003800af7308 */ /* 0x000ee20000002400 */
[----:B--2---:R-:W-:Y:S01]  /*3ef0*/  FFMA.FTZ R4, R18, UR45, -R12 ;  /* 0x0000002d12047c23 */ /* 0x004fe2000801080c */
[----:B------:R-:W-:Y:S08]  /*3f00*/  IMAD.MOV.U32 R18, RZ, RZ, R188 ;  /* 0x000000ffff127224 */ /* 0x000ff000078e00bc */
[----:B------:R2:W-:Y:S10]  /*3f10*/  MUFU.EX2 R185, R4 ;  /* 0x0000000400b97308 */ /* 0x0005f40000000800 */
[----:B------:R-:W-:Y:S10]  /*3f20*/  MUFU.TANH R169, R60 ;  /* 0x0000003c00a97308 */ /* 0x000ff40000002400 */
[----:B------:R-:W3:Y:S01]  /*3f30*/  MUFU.TANH R193, R58 ;  /* 0x0000003a00c17308 */ /* 0x000ee20000002400 */
[----:B--2---:R-:W-:Y:S02]  /*3f40*/  MOV R4, R190 ;  /* 0x000000be00047202 */ /* 0x004fe40000000f00 */
[----:B------:R-:W-:Y:S02]  /*3f50*/  @!P0 FSEL R4, R190, -INF , !P1 ;  /* 0xff800000be048808 */ /* 0x000fe40004800000 */
[----:B------:R-:W-:Y:S03]  /*3f60*/  @!P0 ISETP.GE.AND P1, PT, R16, R11, PT ;  /* 0x0000000b1000820c */ /* 0x000fe60003f26270 */
[--C-:B------:R-:W-:Y:S01]  /*3f70*/  FFMA.FTZ R4, R4, UR45, -R9.reuse ;  /* 0x0000002d04047c23 */ /* 0x100fe20008010809 */
[----:B------:R-:W-:Y:S01]  /*3f80*/  @!P0 FSEL R18, R188, -INF , !P1 ;  /* 0xff800000bc128808 */ /* 0x000fe20004800000 */
[----:B------:R-:W2:Y:S01]  /*3f90*/  MUFU.TANH R192, R59 ;  /* 0x0000003b00c07308 */ /* 0x000ea20000002400 */
[-C--:B------:R-:W-:Y:S03]  /*3fa0*/  @!P0 ISETP.GE.AND P1, PT, R16, R10.reuse, PT ;  /* 0x0000000a1000820c */ /* 0x080fe60003f26270 */
[----:B------:R-:W-:Y:S01]  /*3fb0*/  FFMA.FTZ R16, R18, UR45, -R9 ;  /* 0x0000002d12107c23 */ /* 0x000fe20008010809 */
[----:B------:R-:W-:Y:S05]  /*3fc0*/  IMAD.MOV.U32 R18, RZ, RZ, R179 ;  /* 0x000000ffff127224 */ /* 0x000fea00078e00b3 */
[----:B------:R4:W-:Y:S10]  /*3fd0*/  MUFU.EX2 R218, R4 ;  /* 0x0000000400da7308 */ /* 0x0009f40000000800 */
[----:B------:R1:W-:Y:S10]  /*3fe0*/  MUFU.EX2 R215, R16 ;  /* 0x0000001000d77308 */ /* 0x0003f40000000800 */
[----:B------:R-:W2:Y:S01]  /*3ff0*/  MUFU.TANH R168, R61 ;  /* 0x0000003d00a87308 */ /* 0x000ea20000002400 */
[----:B----4-:R-:W-:Y:S02]  /*4000*/  MOV R4, R207 ;  /* 0x000000cf00047202 */ /* 0x010fe40000000f00 */
[----:B------:R-:W-:Y:S02]  /*4010*/  @!P0 FSEL R4, R207, -INF , !P1 ;  /* 0xff800000cf048808 */ /* 0x000fe40004800000 */
[-C--:B------:R-:W-:Y:S03]  /*4020*/  @!P0 ISETP.GE.AND P1, PT, R17, R11.reuse, PT ;  /* 0x0000000b1100820c */ /* 0x080fe60003f26270 */
[--C-:B------:R-:W-:Y:S01]  /*4030*/  FFMA.FTZ R4, R4, UR45, -R8.reuse ;  /* 0x0000002d04047c23 */ /* 0x100fe20008010808 */
[----:B-1----:R-:W-:Y:S01]  /*4040*/  @!P0 IADD3 R16, R0, 0x29, RZ ;  /* 0x0000002900108810 */ /* 0x002fe20007ffe0ff */
        /* <DEDUP_REMOVED lines=10> */
[----:B----4-:R-:W-:Y:S02]  /*40f0*/  MOV R4, R180 ;  /* 0x000000b400047202 */ /* 0x010fe40000000f00 */
[----:B------:R-:W-:Y:S05]  /*4100*/  @!P0 FSEL R4, R180, -INF , !P1 ;  /* 0xff800000b4048808 */ /* 0x000fea0004800000 */
[----:B------:R-:W-:Y:S01]  /*4110*/  FFMA.FTZ R5, R4, UR45, -R9 ;  /* 0x0000002d04057c23 */ /* 0x000fe20008010809 */
[----:B------:R-:W-:Y:S01]  /*4120*/  IADD3 R4, P1, R70, UR22, RZ ;  /* 0x0000001646047c10 */ /* 0x000fe2000ff3e0ff */
[----:B------:R-:W-:Y:S10]  /*4130*/  MUFU.TANH R112, R67 ;  /* 0x0000004300707308 */ /* 0x000ff40000002400 */
[----:B------:R4:W-:Y:S10]  /*4140*/  MUFU.EX2 R206, R5 ;  /* 0x0000000500ce7308 */ /* 0x0009f40000000800 */
[----:B------:R-:W1:Y:S10]  /*4150*/  MUFU.TANH R70, R65 ;  /* 0x0000004100467308 */ /* 0x000e740000002400 */
[----:B------:R-:W1:Y:S01]  /*4160*/  MUFU.TANH R184, R62 ;  /* 0x0000003e00b87308 */ /* 0x000e620000002400 */
[----:B----4-:R-:W-:Y:S02]  /*4170*/  IADD3.X R5, R27, UR7, RZ, P1, !PT ;  /* 0x000000071b057c10 */ /* 0x010fe40008ffe4ff */
[C---:B------:R-:W-:Y:S03]  /*4180*/  @!P0 ISETP.GE.AND P1, PT, R16.reuse, R10, PT ;  /* 0x0000000a1000820c */ /* 0x040fe60003f26270 */
[----:B------:R-:W4:Y:S01]  /*4190*/  LDG.E R111, desc[UR36][R4.64] ;  /* 0x00000024046f7981 */ /* 0x000f22000c1e1900 */
[----:B------:R-:W-:Y:S03]  /*41a0*/  @!P0 FSEL R7, R201, -INF , !P1 ;  /* 0xff800000c9078808 */ /* 0x000fe60004800000 */
[----:B------:R-:W1:Y:S01]  /*41b0*/  MUFU.TANH R183, R63 ;  /* 0x0000003f00b77308 */ /* 0x000e620000002400 */
[----:B------:R-:W-:Y:S01]  /*41c0*/  @!P0 ISETP.GE.AND P1, PT, R17, R15, PT ;  /* 0x0000000f1100820c */ /* 0x000fe20003f26270 */
[----:B------:R-:W4:Y:S01]  /*41d0*/  LDG.E R110, desc[UR36][R4.64+0x20] ;  /* 0x00002024046e7981 */ /* 0x000f22000c1e1900 */
[----:B------:R-:W-:Y:S01]  /*41e0*/  FFMA.FTZ R6, R7, UR45, -R8 ;  /* 0x0000002d07067c23 */ /* 0x000fe20008010808 */
[----:B------:R-:W-:Y:S02]  /*41f0*/  IMAD.MOV.U32 R7, RZ, RZ, R78 ;  /* 0x000000ffff077224 */ /* 0x000fe400078e004e */
[----:B------:R-:W5:Y:S04]  /*4200*/  LDG.E R109, desc[UR36][R4.64+0x100] ;  /* 0x00010024046d7981 */ /* 0x000f68000c1e1900 */
[----:B------:R3:W1:Y:S01]  /*4210*/  MUFU.EX2 R233, R6 ;  /* 0x0000000600e97308 */ /* 0x0006620000000800 */
[----:B------:R2:W5:Y:S09]  /*4220*/  LDG.E R108, desc[UR36][R4.64+0x120] ;  /* 0x00012024046c7981 */ /* 0x000572000c1e1900 */
[----:B------:R-:W-:Y:S01]  /*4230*/  MUFU.EX2 R205, R18 ;  /* 0x0000001200cd7308 */ /* 0x000fe20000000800 */
[----:B---3--:R-:W-:Y:S02]  /*4240*/  MOV R6, R79 ;  /* 0x0000004f00067202 */ /* 0x008fe40000000f00 */
[----:B------:R-:W-:Y:S02]  /*4250*/  @!P0 FSEL R6, R79, -INF , !P1 ;  /* 0xff8000004f068808 */ /* 0x000fe40004800000 */
[----:B------:R-:W-:Y:S03]  /*4260*/  @!P0 ISETP.GE.AND P1, PT, R16, R15, PT ;  /* 0x0000000f1000820c */ /* 0x000fe60003f26270 */
[----:B------:R-:W-:Y:S01]  /*4270*/  FFMA.FTZ R6, R6, UR45, -R13 ;  /* 0x0000002d06067c23 */ /* 0x000fe2000801080d */
[----:B------:R-:W-:Y:S02]  /*4280*/  @!P0 FSEL R7, R78, -INF , !P1 ;  /* 0xff8000004e078808 */ /* 0x000fe40004800000 */
[----:B------:R-:W-:Y:S01]  /*4290*/  @!P0 ISETP.GE.AND P1, PT, R17, R14, PT ;  /* 0x0000000e1100820c */ /* 0x000fe20003f26270 */
[----:B------:R3:W-:Y:S01]  /*42a0*/  MUFU.EX2 R81, R6 ;  /* 0x0000000600517308 */ /* 0x0007e20000000800 */
[----:B--2---:R-:W-:Y:S02]  /*42b0*/  IMAD.MOV.U32 R5, RZ, RZ, R161 ;  /* 0x000000ffff057224 */ /* 0x004fe400078e00a1 */
[----:B------:R-:W-:Y:S01]  /*42c0*/  FFMA.FTZ R7, R7, UR45, -R13 ;  /* 0x0000002d07077c23 */ /* 0x000fe2000801080d */
[----:B------:R-:W-:Y:S06]  /*42d0*/  IMAD.MOV.U32 R17, RZ, RZ, R73 ;  /* 0x000000ffff117224 */ /* 0x000fec00078e0049 */
[----:B------:R2:W-:Y:S01]  /*42e0*/  MUFU.EX2 R80, R7 ;  /* 0x0000000700507308 */ /* 0x0005e20000000800 */
[----:B---3--:R-:W-:Y:S02]  /*42f0*/  MOV R6, R166 ;  /* 0x000000a600067202 */ /* 0x008fe40000000f00 */
[----:B------:R-:W-:Y:S02]  /*4300*/  @!P0 FSEL R6, R166, -INF , !P1 ;  /* 0xff800000a6068808 */ /* 0x000fe40004800000 */
[----:B------:R-:W-:Y:S02]  /*4310*/  @!P0 ISETP.GE.AND P1, PT, R16, R14, PT ;  /* 0x0000000e1000820c */ /* 0x000fe40003f26270 */
[----:B------:R-:W-:Y:S01]  /*4320*/  MOV R16, R165 ;  /* 0x000000a500107202 */ /* 0x000fe20000000f00 */
[--C-:B------:R-:W-:Y:S01]  /*4330*/  FFMA.FTZ R6, R6, UR45, -R12.reuse ;  /* 0x0000002d06067c23 */ /* 0x100fe2000801080c */
[----:B--2---:R-:W-:Y:S02]  /*4340*/  @!P0 IADD3 R7, R0, 0x30, RZ ;  /* 0x0000003000078810 */ /* 0x004fe40007ffe0ff */
[----:B------:R-:W-:Y:S01]  /*4350*/  @!P0 FSEL R16, R165, -INF , !P1 ;  /* 0xff800000a5108808 */ /* 0x000fe20004800000 */
[----:B------:R2:W-:Y:S01]  /*4360*/  MUFU.EX2 R172, R6 ;  /* 0x0000000600ac7308 */ /* 0x0005e20000000800 */
[C---:B------:R-:W-:Y:S02]  /*4370*/  @!P0 ISETP.GE.AND P1, PT, R7.reuse, R15, PT ;  /* 0x0000000f0700820c */ /* 0x040fe40003f26270 */
[----:B------:R-:W-:Y:S01]  /*4380*/  @!P0 ISETP.GE.AND P4, PT, R7, R10, PT ;  /* 0x0000000a0700820c */ /* 0x000fe20003f86270 */
[--C-:B------:R-:W-:Y:S01]  /*4390*/  FFMA.FTZ R16, R16, UR45, -R12.reuse ;  /* 0x0000002d10107c23 */ /* 0x100fe2000801080c */
[----:B------:R-:W-:Y:S05]  /*43a0*/  @!P0 FSEL R17, R73, -INF , !P1 ;  /* 0xff80000049118808 */ /* 0x000fea0004800000 */
[----:B------:R3:W1:Y:S01]  /*43b0*/  MUFU.EX2 R171, R16 ;  /* 0x0000001000ab7308 */ /* 0x0006620000000800 */
[--C-:B------:R-:W-:Y:S09]  /*43c0*/  FFMA.FTZ R17, R17, UR45, -R13.reuse ;  /* 0x0000002d11117c23 */ /* 0x100ff2000801080d */
[----:B------:R1:W-:Y:S01]  /*43d0*/  MUFU.EX2 R77, R17 ;  /* 0x00000011004d7308 */ /* 0x0003e20000000800 */
[----:B--2---:R-:W-:Y:S04]  /*43e0*/  @!P0 IADD3 R6, R0, 0x31, RZ ;  /* 0x0000003100068810 */ /* 0x004fe80007ffe0ff */
[C---:B------:R-:W-:Y:S02]  /*43f0*/  @!P0 ISETP.GE.AND P2, PT, R6.reuse, R14, PT ;  /* 0x0000000e0600820c */ /* 0x040fe40003f46270 */
[C---:B------:R-:W-:Y:S02]  /*4400*/  @!P0 ISETP.GE.AND P5, PT, R6.reuse, R11, PT ;  /* 0x0000000b0600820c */ /* 0x040fe40003fa6270 */
[----:B------:R-:W-:Y:S02]  /*4410*/  @!P0 FSEL R5, R161, -INF , !P2 ;  /* 0xff800000a1058808 */ /* 0x000fe40005000000 */
[----:B------:R-:W-:Y:S02]  /*4420*/  @!P0 ISETP.GE.AND P1, PT, R6, R15, PT ;  /* 0x0000000f0600820c */ /* 0x000fe40003f26270 */
[----:B---3--:R-:W-:Y:S01]  /*4430*/  MOV R16, R72 ;  /* 0x0000004800107202 */ /* 0x008fe20000000f00 */
[--C-:B------:R-:W-:Y:S01]  /*4440*/  FFMA.FTZ R5, R5, UR45, -R12.reuse ;  /* 0x0000002d05057c23 */ /* 0x100fe2000801080c */
[----:B------:R-:W-:Y:S02]  /*4450*/  @!P0 FSEL R16, R72, -INF , !P1 ;  /* 0xff80000048108808 */ /* 0x000fe40004800000 */
[C---:B------:R-:W-:Y:S01]  /*4460*/  @!P0 ISETP.GE.AND P1, PT, R7.reuse, R14, PT ;  /* 0x0000000e0700820c */ /* 0x040fe20003f26270 */
[----:B------:R2:W-:Y:S01]  /*4470*/  MUFU.EX2 R167, R5 ;  /* 0x0000000500a77308 */ /* 0x0005e20000000800 */
[----:B-1----:R-:W-:Y:S01]  /*4480*/  MOV R17, R164 ;  /* 0x000000a400117202 */ /* 0x002fe20000000f00 */
[----:B------:R-:W-:Y:S01]  /*4490*/  FFMA.FTZ R16, R16, UR45, -R13 ;  /* 0x0000002d10107c23 */ /* 0x000fe2000801080d */
[----:B------:R-:W-:Y:S02]  /*44a0*/  @!P0 FSEL R17, R164, -INF , !P1 ;  /* 0xff800000a4118808 */ /* 0x000fe40004800000 */
[----:B------:R-:W-:Y:S02]  /*44b0*/  @!P0 ISETP.GE.AND P1, PT, R7, R11, PT ;  /* 0x0000000b0700820c */ /* 0x000fe40003f26270 */
[----:B------:R-:W-:Y:S01]  /*44c0*/  @!P0 ISETP.GE.AND P3, PT, R6, R10, PT ;  /* 0x0000000a0600820c */ /* 0x000fe20003f66270 */
[----:B------:R-:W-:Y:S01]  /*44d0*/  FFMA.FTZ R4, R17, UR45, -R12 ;  /* 0x0000002d11047c23 */ /* 0x000fe2000801080c */
[----:B------:R-:W-:Y:S01]  /*44e0*/  MOV R6, R175 ;  /* 0x000000af00067202 */ /* 0x000fe20000000f00 */
[----:B------:R-:W1:Y:S01]  /*44f0*/  MUFU.EX2 R76, R16 ;  /* 0x00000010004c7308 */ /* 0x000e620000000800 */
[----:B------:R-:W-:Y:S05]  /*4500*/  @!P0 FSEL R6, R175, -INF , !P1 ;  /* 0xff800000af068808 */ /* 0x000fea0004800000 */
[--C-:B------:R-:W-:Y:S01]  /*4510*/  FFMA.FTZ R7, R6, UR45, -R9.reuse ;  /* 0x0000002d06077c23 */ /* 0x100fe20008010809 */
[----:B--2---:R-:W-:Y:S01]  /*4520*/  IMAD.MOV.U32 R5, RZ, RZ, R176 ;  /* 0x000000ffff057224 */ /* 0x004fe200078e00b0 */
[----:B------:R-:W-:Y:S02]  /*4530*/  @!P0 FSEL R5, R176, -INF , !P5 ;  /* 0xff800000b0058808 */ /* 0x000fe40006800000 */
[----:B------:R2:W3:Y:S01]  /*4540*/  MUFU.EX2 R170, R4 ;  /* 0x0000000400aa7308 */ /* 0x0004e20000000800 */
[----:B------:R-:W-:Y:S02]  /*4550*/  MOV R6, R193 ;  /* 0x000000c100067202 */ /* 0x000fe40000000f00 */
[----:B------:R-:W-:Y:S01]  /*4560*/  @!P0 FSEL R6, R193, -INF , !P4 ;  /* 0xff800000c1068808 */ /* 0x000fe20006000000 */
[----:B------:R-:W-:Y:S06]  /*4570*/  FFMA.FTZ R5, R5, UR45, -R9 ;  /* 0x0000002d05057c23 */ /* 0x000fec0008010809 */
[----:B------:R1:W-:Y:S01]  /*4580*/  MUFU.EX2 R197, R5 ;  /* 0x0000000500c57308 */ /* 0x0003e20000000800 */
[----:B------:R-:W-:Y:S09]  /*4590*/  FFMA.FTZ R6, R6, UR45, -R8 ;  /* 0x0000002d06067c23 */ /* 0x000ff20008010808 */
[----:B------:R-:W-:Y:S01]  /*45a0*/  MUFU.EX2 R198, R7 ;  /* 0x0000000700c67308 */ /* 0x000fe20000000800 */
[C---:B--2---:R-:W-:Y:S02]  /*45b0*/  @!P0 IADD3 R4, R0.reuse, 0x38, RZ ;  /* 0x0000003800048810 */ /* 0x044fe40007ffe0ff */
[----:B------:R-:W-:Y:S02]  /*45c0*/  @!P0 IADD3 R0, R0, 0x39, RZ ;  /* 0x0000003900008810 */ /* 0x000fe40007ffe0ff */
[-C--:B------:R-:W-:Y:S02]  /*45d0*/  @!P0 ISETP.GE.AND P2, PT, R4, R11.reuse, PT ;  /* 0x0000000b0400820c */ /* 0x080fe40003f46270 */
[----:B------:R-:W-:Y:S03]  /*45e0*/  @!P0 ISETP.GE.AND P1, PT, R0, R11, PT ;  /* 0x0000000b0000820c */ /* 0x000fe60003f26270 */
[----:B------:R2:W-:Y:S01]  /*45f0*/  MUFU.EX2 R226, R6 ;  /* 0x0000000600e27308 */ /* 0x0005e20000000800 */
[----:B-1----:R-:W-:Y:S02]  /*4600*/  F2FP.F16.F32.PACK_AB R5, R98, R99 ;  /* 0x000000636205723e */ /* 0x002fe400000000ff */
[C---:B------:R-:W-:Y:S02]  /*4610*/  @!P0 ISETP.GE.AND P6, PT, R4.reuse, R15, PT ;  /* 0x0000000f0400820c */ /* 0x040fe40003fc6270 */
[C---:B------:R-:W-:Y:S01]  /*4620*/  @!P0 ISETP.GE.AND P4, PT, R4.reuse, R14, PT ;  /* 0x0000000e0400820c */ /* 0x040fe20003f86270 */
[----:B------:R1:W-:Y:S01]  /*4630*/  STS [R242+0x10000], R5 ;  /* 0x01000005f2007388 */ /* 0x0003e20000000800 */
[----:B------:R-:W-:Y:S02]  /*4640*/  MOV R11, R169 ;  /* 0x000000a9000b7202 */ /* 0x000fe40000000f00 */
[----:B------:R-:W-:Y:S02]  /*4650*/  @!P0 FSEL R11, R169, -INF , !P2 ;  /* 0xff800000a90b8808 */ /* 0x000fe40005000000 */
[----:B------:R-:W-:Y:S02]  /*4660*/  @!P0 ISETP.GE.AND P2, PT, R4, R10, PT ;  /* 0x0000000a0400820c */ /* 0x000fe40003f46270 */
[----:B------:R-:W-:Y:S02]  /*4670*/  F2FP.F16.F32.PACK_AB R4, R2, R3 ;  /* 0x000000030204723e */ /* 0x000fe400000000ff */
[----:B------:R-:W-:Y:S02]  /*4680*/  @!P0 ISETP.GE.AND P5, PT, R0, R15, PT ;  /* 0x0000000f0000820c */ /* 0x000fe40003fa6270 */
[----:B--2---:R-:W-:Y:S01]  /*4690*/  F2FP.F16.F32.PACK_AB R6, R251, R252 ;  /* 0x000000fcfb06723e */ /* 0x004fe200000000ff */
[----:B------:R2:W-:Y:S01]  /*46a0*/  STS [R242+0x10400], R4 ;  /* 0x01040004f2007388 */ /* 0x0005e20000000800 */
[----:B------:R-:W-:Y:S02]  /*46b0*/  MOV R7, R192 ;  /* 0x000000c000077202 */ /* 0x000fe40000000f00 */
[----:B------:R-:W-:Y:S02]  /*46c0*/  @!P0 FSEL R7, R192, -INF , !P3 ;  /* 0xff800000c0078808 */ /* 0x000fe40005800000 */
[----:B------:R-:W-:Y:S01]  /*46d0*/  @!P0 ISETP.GE.AND P3, PT, R0, R14, PT ;  /* 0x0000000e0000820c */ /* 0x000fe20003f66270 */
[----:B------:R-:W-:Y:S01]  /*46e0*/  IMAD.MOV.U32 R14, RZ, RZ, R168 ;  /* 0x000000ffff0e7224 */ /* 0x000fe200078e00a8 */
[----:B------:R-:W-:Y:S02]  /*46f0*/  @!P0 FSEL R14, R168, -INF , !P1 ;  /* 0xff800000a80e8808 */ /* 0x000fe40004800000 */
[----:B------:R-:W-:Y:S02]  /*4700*/  @!P0 ISETP.GE.AND P1, PT, R0, R10, PT ;  /* 0x0000000a0000820c */ /* 0x000fe40003f26270 */
[----:B------:R-:W-:Y:S01]  /*4710*/  F2FP.F16.F32.PACK_AB R0, R219, R220 ;  /* 0x000000dcdb00723e */ /* 0x000fe200000000ff */
[----:B-1----:R-:W-:Y:S01]  /*4720*/  FFMA.FTZ R5, R7, UR45, -R8 ;  /* 0x0000002d07057c23 */ /* 0x002fe20008010808 */
[----:B------:R-:W-:Y:S03]  /*4730*/  MOV R7, R71 ;  /* 0x0000004700077202 */ /* 0x000fe60000000f00 */
[----:B------:R1:W-:Y:S01]  /*4740*/  STS [R241+0x10400], R0 ;  /* 0x01040000f1007388 */ /* 0x0003e20000000800 */
[----:B------:R3:W-:Y:S01]  /*4750*/  MUFU.EX2 R225, R5 ;  /* 0x0000000500e17308 */ /* 0x0007e20000000800 */
[----:B------:R-:W-:Y:S05]  /*4760*/  @!P0 FSEL R7, R71, -INF , !P6 ;  /* 0xff80000047078808 */ /* 0x000fea0007000000 */
[----:B------:R-:W-:Y:S01]  /*4770*/  FFMA.FTZ R7, R7, UR45, -R13 ;  /* 0x0000002d07077c23 */ /* 0x000fe2000801080d */
[----:B--2---:R-:W-:Y:S03]  /*4780*/  F2FP.F16.F32.PACK_AB R4, R96, R97 ;  /* 0x000000616004723e */ /* 0x004fe600000000ff */
[----:B------:R2:W-:Y:S02]  /*4790*/  MUFU.EX2 R75, R7 ;  /* 0x00000007004b7308 */ /* 0x0005e40000000800 */
[----:B------:R2:W-:Y:S04]  /*47a0*/  STS [R241+0x10000], R4 ;  /* 0x01000004f1007388 */ /* 0x0005e80000000800 */
[----:B------:R2:W-:Y:S01]  /*47b0*/  STS [R242+0x12000], R6 ;  /* 0x01200006f2007388 */ /* 0x0005e20000000800 */
[----:B---3--:R-:W-:Y:S05]  /*47c0*/  F2FP.F16.F32.PACK_AB R5, R26, R25 ;  /* 0x000000191a05723e */ /* 0x008fea00000000ff */
[----:B------:R3:W-:Y:S01]  /*47d0*/  STS [R242+0x12400], R5 ;  /* 0x01240005f2007388 */ /* 0x0007e20000000800 */
[--C-:B-1----:R-:W-:Y:S01]  /*47e0*/  FFMA.FTZ R0, R11, UR45, -R9.reuse ;  /* 0x0000002d0b007c23 */ /* 0x102fe20008010809 */
[----:B------:R-:W-:Y:S01]  /*47f0*/  FFMA.FTZ R9, R14, UR45, -R9 ;  /* 0x0000002d0e097c23 */ /* 0x000fe20008010809 */
[----:B--2---:R-:W-:Y:S02]  /*4800*/  MOV R7, R113 ;  /* 0x0000007100077202 */ /* 0x004fe40000000f00 */
[----:B------:R1:W-:Y:S01]  /*4810*/  MUFU.EX2 R194, R0 ;  /* 0x0000000000c27308 */ /* 0x0003e20000000800 */
[----:B------:R-:W-:Y:S05]  /*4820*/  @!P0 FSEL R7, R113, -INF , !P4 ;  /* 0xff80000071078808 */ /* 0x000fea0006000000 */
[----:B------:R-:W-:Y:S04]  /*4830*/  FFMA.FTZ R7, R7, UR45, -R12 ;  /* 0x0000002d07077c23 */ /* 0x000fe8000801080c */
[----:B------:R-:W-:Y:S01]  /*4840*/  MUFU.EX2 R191, R9 ;  /* 0x0000000900bf7308 */ /* 0x000fe20000000800 */
[----:B------:R-:W-:Y:S02]  /*4850*/  F2FP.F16.F32.PACK_AB R4, R24, R23 ;  /* 0x000000171804723e */ /* 0x000fe400000000ff */
[----:B------:R-:W-:Y:S03]  /*4860*/  MOV R6, R70 ;  /* 0x0000004600067202 */ /* 0x000fe60000000f00 */
[----:B------:R2:W-:Y:S01]  /*4870*/  STS [R241+0x12400], R4 ;  /* 0x01240004f1007388 */ /* 0x0005e20000000800 */
[----:B------:R-:W-:Y:S03]  /*4880*/  @!P0 FSEL R6, R70, -INF , !P5 ;  /* 0xff80000046068808 */ /* 0x000fe60006800000 */
[----:B------:R2:W-:Y:S01]  /*4890*/  MUFU.EX2 R115, R7 ;  /* 0x0000000700737308 */ /* 0x0005e20000000800 */
[----:B-1----:R-:W-:Y:S02]  /*48a0*/  F2FP.F16.F32.PACK_AB R0, R94, R95 ;  /* 0x0000005f5e00723e */ /* 0x002fe400000000ff */
[----:B---3--:R-:W-:Y:S01]  /*48b0*/  F2FP.F16.F32.PACK_AB R5, R247, R248 ;  /* 0x000000f8f705723e */ /* 0x008fe200000000ff */
[----:B------:R-:W-:Y:S01]  /*48c0*/  FFMA.FTZ R13, R6, UR45, -R13 ;  /* 0x0000002d060d7c23 */ /* 0x000fe2000801080d */
[----:B------:R-:W-:Y:S01]  /*48d0*/  IMAD.MOV.U32 R6, RZ, RZ, R112 ;  /* 0x000000ffff067224 */ /* 0x000fe200078e0070 */
[----:B------:R-:W-:Y:S02]  /*48e0*/  @!P0 FSEL R6, R112, -INF , !P3 ;  /* 0xff80000070068808 */ /* 0x000fe40005800000 */
[----:B------:R1:W-:Y:S02]  /*48f0*/  STS [R241+0x12000], R5 ;  /* 0x01200005f1007388 */ /* 0x0003e40000000800 */
[----:B------:R-:W3:Y:S01]  /*4900*/  MUFU.EX2 R74, R13 ;  /* 0x0000000d004a7308 */ /* 0x000ee20000000800 */
[----:B------:R-:W-:Y:S01]  /*4910*/  FFMA.FTZ R12, R6, UR45, -R12 ;  /* 0x0000002d060c7c23 */ /* 0x000fe2000801080c */
[----:B------:R3:W-:Y:S01]  /*4920*/  STS [R243+0x10000], R0 ;  /* 0x01000000f3007388 */ /* 0x0007e20000000800 */
[----:B------:R-:W-:Y:S02]  /*4930*/  MOV R6, R184 ;  /* 0x000000b800067202 */ /* 0x000fe40000000f00 */
[----:B------:R-:W-:Y:S02]  /*4940*/  @!P0 FSEL R6, R184, -INF , !P2 ;  /* 0xff800000b8068808 */ /* 0x000fe40005000000 */
[----:B--2---:R-:W-:Y:S03]  /*4950*/  MOV R7, R183 ;  /* 0x000000b700077202 */ /* 0x004fe60000000f00 */
[----:B------:R-:W2:Y:S01]  /*4960*/  MUFU.EX2 R114, R12 ;  /* 0x0000000c00727308 */ /* 0x000ea20000000800 */
[----:B------:R-:W-:Y:S01]  /*4970*/  @!P0 FSEL R7, R183, -INF , !P1 ;  /* 0xff800000b7078808 */ /* 0x000fe20004800000 */
[--C-:B------:R-:W-:Y:S01]  /*4980*/  FFMA.FTZ R6, R6, UR45, -R8.reuse ;  /* 0x0000002d06067c23 */ /* 0x100fe20008010808 */
[----:B------:R-:W-:Y:S02]  /*4990*/  PLOP3.LUT P2, PT, PT, PT, UP3, 0x80, 0x0 ;  /* 0x000000000000781c */ /* 0x000fe40003f4f038 */
[----:B------:R-:W-:Y:S01]  /*49a0*/  F2FP.F16.F32.PACK_AB R4, R88, R89 ;  /* 0x000000595804723e */ /* 0x000fe200000000ff */
[----:B------:R-:W-:Y:S01]  /*49b0*/  FFMA.FTZ R8, R7, UR45, -R8 ;  /* 0x0000002d07087c23 */ /* 0x000fe20008010808 */
[----:B------:R-:W-:Y:S03]  /*49c0*/  F2FP.F16.F32.PACK_AB R7, R233, R234 ;  /* 0x000000eae907723e */ /* 0x000fe600000000ff */
[----:B------:R2:W-:Y:S01]  /*49d0*/  MUFU.EX2 R214, R6 ;  /* 0x0000000600d67308 */ /* 0x0005e20000000800 */
[----:B-1----:R-:W-:Y:S09]  /*49e0*/  F2FP.F16.F32.PACK_AB R5, R209, R210 ;  /* 0x000000d2d105723e */ /* 0x002ff200000000ff */
[----:B------:R-:W1:Y:S01]  /*49f0*/  MUFU.EX2 R213, R8 ;  /* 0x0000000800d57308 */ /* 0x000e620000000800 */
[----:B---3--:R-:W-:Y:S01]  /*4a00*/  F2FP.F16.F32.PACK_AB R0, R195, R196 ;  /* 0x000000c4c300723e */ /* 0x008fe200000000ff */
[----:B------:R3:W-:Y:S04]  /*4a10*/  STS [R243+0x10400], R5 ;  /* 0x01040005f3007388 */ /* 0x0007e80000000800 */
[----:B------:R1:W-:Y:S01]  /*4a20*/  STS [R240+0x10000], R4 ;  /* 0x01000004f0007388 */ /* 0x0003e20000000800 */
[----:B--2---:R-:W-:Y:S03]  /*4a30*/  F2FP.F16.F32.PACK_AB R6, R171, R172 ;  /* 0x000000acab06723e */ /* 0x004fe600000000ff */
[----:B------:R2:W-:Y:S01]  /*4a40*/  STS [R240+0x10400], R0 ;  /* 0x01040000f0007388 */ /* 0x0005e20000000800 */
[----:B---3--:R-:W-:Y:S02]  /*4a50*/  F2FP.F16.F32.PACK_AB R5, R235, R244 ;  /* 0x000000f4eb05723e */ /* 0x008fe400000000ff */
[----:B-1----:R-:W-:Y:S03]  /*4a60*/  F2FP.F16.F32.PACK_AB R4, R22, R21 ;  /* 0x000000151604723e */ /* 0x002fe600000000ff */
[----:B------:R1:W-:Y:S01]  /*4a70*/  STS [R243+0x12000], R5 ;  /* 0x01200005f3007388 */ /* 0x0003e20000000800 */
[----:B--2---:R-:W-:Y:S03]  /*4a80*/  F2FP.F16.F32.PACK_AB R0, R227, R228 ;  /* 0x000000e4e300723e */ /* 0x004fe600000000ff */
[----:B------:R2:W-:Y:S04]  /*4a90*/  STS [R243+0x12400], R4 ;  /* 0x01240004f3007388 */ /* 0x0005e80000000800 */
[----:B------:R3:W-:Y:S01]  /*4aa0*/  STS [R240+0x12000], R0 ;  /* 0x01200000f0007388 */ /* 0x0007e20000000800 */
[----:B-1----:R-:W-:Y:S02]  /*4ab0*/  F2FP.F16.F32.PACK_AB R5, R84, R85 ;  /* 0x000000555405723e */ /* 0x002fe400000000ff */
[----:B--2---:R-:W-:Y:S02]  /*4ac0*/  F2FP.F16.F32.PACK_AB R4, R185, R189 ;  /* 0x000000bdb904723e */ /* 0x004fe400000000ff */
[----:B---3--:R-:W-:Y:S05]  /*4ad0*/  F2FP.F16.F32.PACK_AB R0, R249, R250 ;  /* 0x000000faf900723e */ /* 0x008fea00000000ff */
[----:B------:R1:W-:Y:S04]  /*4ae0*/  STS [R240+0x12400], R0 ;  /* 0x01240000f0007388 */ /* 0x0003e80000000800 */
[----:B------:R2:W-:Y:S04]  /*4af0*/  STS [R237+0x10000], R5 ;  /* 0x01000005ed007388 */ /* 0x0005e80000000800 */
[----:B------:R3:W-:Y:S04]  /*4b00*/  STS [R237+0x10400], R4 ;  /* 0x01040004ed007388 */ /* 0x0007e80000000800 */
[----:B------:R4:W-:Y:S01]  /*4b10*/  STS [R236+0x10400], R6 ;  /* 0x01040006ec007388 */ /* 0x0009e20000000800 */
[----:B-1----:R-:W-:Y:S02]  /*4b20*/  F2FP.F16.F32.PACK_AB R0, R80, R81 ;  /* 0x000000515000723e */ /* 0x002fe400000000ff */
[----:B--2---:R-:W-:Y:S03]  /*4b30*/  F2FP.F16.F32.PACK_AB R5, R215, R218 ;  /* 0x000000dad705723e */ /* 0x004fe600000000ff */
[----:B------:R1:W-:Y:S01]  /*4b40*/  STS [R236+0x10000], R0 ;  /* 0x01000000ec007388 */ /* 0x0003e20000000800 */
[----:B---3--:R-:W-:Y:S03]  /*4b50*/  F2FP.F16.F32.PACK_AB R4, R245, R246 ;  /* 0x000000f6f504723e */ /* 0x008fe600000000ff */
[----:B------:R2:W-:Y:S01]  /*4b60*/  STS [R237+0x12000], R5 ;  /* 0x01200005ed007388 */ /* 0x0005e20000000800 */
[----:B----4-:R-:W-:Y:S03]  /*4b70*/  F2FP.F16.F32.PACK_AB R6, R76, R77 ;  /* 0x0000004d4c06723e */ /* 0x010fe600000000ff */
        /* <DEDUP_REMOVED lines=17> */
[----:B------:R-:W-:Y:S04]  /*4c90*/  STS [R238+0x12000], R5 ;  /* 0x01200005ee007388 */ /* 0x000fe80000000800 */
[----:B------:R-:W-:Y:S01]  /*4ca0*/  STS [R238+0x12400], R4 ;  /* 0x01240004ee007388 */ /* 0x000fe20000000800 */
[----:B-1----:R-:W-:Y:S05]  /*4cb0*/  LEA R0, R156, UR5, 0x1 ;  /* 0x000000059c007c11 */ /* 0x002fea000f8e08ff */
[----:B------:R-:W1:Y:S08]  /*4cc0*/  LDSM.16.M88.4 R64, [R0+0x4000] ;  /* 0x004000000040783b */ /* 0x000e700000000200 */
[----:B------:R2:W3:Y:S02]  /*4cd0*/  LDSM.16.M88.4 R60, [R0+0x5000] ;  /* 0x00500000003c783b */ /* 0x0004e40000000200 */
[----:B--2---:R-:W-:Y:S06]  /*4ce0*/  IADD3 R0, R0, R154, RZ ;  /* 0x0000009a00007210 */ /* 0x004fec0007ffe0ff */
[----:B------:R-:W2:Y:S01]  /*4cf0*/  LDSM.16.M88.4 R100, [R0+0x4000] ;  /* 0x004000000064783b */ /* 0x000ea20000000200 */
[-C--:B-1----:R-:W-:Y:S07]  /*4d00*/  HMMA.16816.F32 R4, R64, R116.reuse, RZ ;  /* 0x000000744004723c */ /* 0x082fee00000018ff */
[----:B------:R1:W4:Y:S01]  /*4d10*/  LDSM.16.M88.4 R104, [R0+0x5000] ;  /* 0x005000000068783b */ /* 0x0003220000000200 */
[C---:B---3--:R-:W-:Y:S06]  /*4d20*/  HMMA.16816.F32 R8, R60.reuse, R116, RZ ;  /* 0x000000743c08723c */ /* 0x048fec00000018ff */
[-C--:B------:R-:W-:Y:S06]  /*4d30*/  HMMA.16816.F32 R12, R60, R118.reuse, RZ ;  /* 0x000000763c0c723c */ /* 0x080fec00000018ff */
[C---:B------:R-:W-:Y:S06]  /*4d40*/  HMMA.16816.F32 R16, R64.reuse, R118, RZ ;  /* 0x000000764010723c */ /* 0x040fec00000018ff */
[-C--:B------:R-:W-:Y:S01]  /*4d50*/  HMMA.16816.F32 R20, R64, R120.reuse, RZ ;  /* 0x000000784014723c */ /* 0x080fe200000018ff */
[----:B-1----:R-:W-:Y:S02]  /*4d60*/  FFMA.FTZ R0, -R152, R152, 1 ;  /* 0x3f80000098007423 */ /* 0x002fe40000010198 */
[----:B------:R1:W5:Y:S02]  /*4d70*/  LDL.LU R152, [R1+0xf0] ;  /* 0x0000f00001987983 */ /* 0x0003640000300800 */
[----:B------:R-:W-:Y:S01]  /*4d80*/  FMUL.FTZ R0, R0, UR46 ;  /* 0x0000002e00007c20 */ /* 0x000fe20008410000 */
        /* <DEDUP_REMOVED lines=113> */
[----:B------:R-:W-:Y:S01]  /*54a0*/  FADD.FTZ R5, -R111, R49 ;  /* 0x000000316f057221 */ /* 0x000fe20000010100 */
[----:B------:R1:W5:Y:S01]  /*54b0*/  LDL.LU R81, [R1+0xa0] ;  /* 0x0000a00001517983 */ /* 0x0003620000300800 */
[----:B------:R-:W-:Y:S01]  /*54c0*/  FMUL.FTZ R48, R75, R48 ;  /* 0x000000304b307220 */ /* 0x000fe20000410000 */
[----:B------:R-:W-:Y:S01]  /*54d0*/  FADD.FTZ R49, -R111, R65 ;  /* 0x000000416f317221 */ /* 0x000fe20000010100 */
        /* <DEDUP_REMOVED lines=35> */
[----:B------:R1:W5:Y:S04]  /*5710*/  LDL.LU R69, [R1+0x70] ;  /* 0x0000700001457983 */ /* 0x0003680000300800 */
[----:B------:R1:W5:Y:S04]  /*5720*/  LDL.LU R68, [R1+0x6c] ;  /* 0x00006c0001447983 */ /* 0x0003680000300800 */
[----:B------:R1:W5:Y:S04]  /*5730*/  LDL.LU R3, [R1+0x68] ;  /* 0x0000680001037983 */ /* 0x0003680000300800 */
[----:B------:R1:W5:Y:S01]  /*5740*/  LDL.LU R2, [R1+0x64] ;  /* 0x0000640001027983 */ /* 0x0003620000300800 */
[----:B------:R-:W-:Y:S05]  /*5750*/  @!P2 BRA `(.L_x_245) ;  /* 0x000000000060a947 */ /* 0x000fea0003800000 */
[----:B------:R-:W2:Y:S01]  /*5760*/  LDL.LU.64 R102, [R1+0x8] ;  /* 0x0000080001667983 */ /* 0x000ea20000300a00 */
[----:B------:R-:W3:Y:S01]  /*5770*/  LDC R21, c[0x0][0x240] ;  /* 0x00009000ff157b82 */ /* 0x000ee20000000800 */
[----:B------:R-:W-:Y:S02]  /*5780*/  ULOP3.LUT UR40, UR41, 0x1, URZ, 0xc0, !UPT ;  /* 0x0000000129287892 */ /* 0x000fe4000f8ec03f */
[----:B------:R-:W4:Y:S02]  /*5790*/  LDL.LU R64, [R1+0x28] ;  /* 0x0000280001407983 */ /* 0x000f240000300800 */
[----:B------:R-:W-:Y:S03]  /*57a0*/  UISETP.NE.U32.AND UP0, UPT, UR40, 0x1, UPT ;  /* 0x000000012800788c */ /* 0x000fe6000bf05070 */
[----:B------:R-:W1:Y:S01]  /*57b0*/  LDC R32, c[0x0][0x244] ;  /* 0x00009100ff207b82 */ /* 0x000e620000000800 */
[----:B------:R-:W-:Y:S06]  /*57c0*/  USEL UR40, UR21, 0x2000, !UP0 ;  /* 0x0000200015287887 */ /* 0x000fec000c000000 */
[----:B------:R-:W-:Y:S01]  /*57d0*/  IADD3 R148, R148, UR40, RZ ;  /* 0x0000002894947c10 */ /* 0x000fe2000fffe0ff */
[----:B----4-:R-:W-:Y:S02]  /*57e0*/  VIADD R64, R64, UR40 ;  /* 0x0000002840407c36 */ /* 0x010fe40008000000 */
[C---:B---3--:R-:W-:Y:S05]  /*57f0*/  IMAD.U32 R4, R21.reuse, -0x80, RZ ;  /* 0xffffff8015047824 */ /* 0x048fea00078e00ff */
[C---:B--2---:R-:W-:Y:S04]  /*5800*/  LEA R5, P0, R4.reuse, R102, 0x1 ;  /* 0x0000006604057211 */ /* 0x044fe800078008ff */
        /* <DEDUP_REMOVED lines=8> */
[----:B-1----:R-:W-:Y:S03]  /*5890*/  LEA.HI.X R5, R21, R53, R32, 0x7, P0 ;  /* 0x0000003515057211 */ /* 0x002fe600000f3c20 */
[----:B------:R2:W-:Y:S04]  /*58a0*/  STL.64 [R1+0x8], R52 ;  /* 0x0000083401007387 */ /* 0x0005e80000100a00 */
[----:B------:R2:W-:Y:S04]  /*58b0*/  LDGSTS.E.BYPASS.LTC128B.128 [R64+0x1000], desc[UR36][R4.64] ;  /* 0x0100000004407fae */ /* 0x0005e8000b901d64 */
[----:B------:R2:W-:Y:S04]  /*58c0*/  STL [R1+0x28], R64 ;  /* 0x0000284001007387 */ /* 0x0005e80000100800 */
[----:B------:R-:W0:Y:S02]  /*58d0*/  LDGDEPBAR ;  /* 0x00000000000079af */ /* 0x000e240000000000 */
.L_x_245:
[----:B------:R-:W3:Y:S01]  /*58e0*/  LDL.LU R103, [R1+0x24] ;  /* 0x0000240001677983 */ /* 0x000ee20000300800 */
[----:B------:R-:W-:Y:S01]  /*58f0*/  FMUL.FTZ R7, R7, R6 ;  /* 0x0000000607077220 */ /* 0x000fe20000410000 */
[----:B------:R-:W-:Y:S01]  /*5900*/  FMUL.FTZ R17, R20, R17 ;  /* 0x0000001114117220 */ /* 0x000fe20000410000 */
[----:B-----5:R-:W-:Y:S01]  /*5910*/  FADD.FTZ R25, -R109, R25 ;  /* 0x000000196d197221 */ /* 0x020fe20000010100 */
[----:B------:R-:W4:Y:S01]  /*5920*/  LDL.LU R102, [R1+0x20] ;  /* 0x0000200001667983 */ /* 0x000f220000300800 */
[C---:B------:R-:W-:Y:S01]  /*5930*/  FADD.FTZ R15, -R108.reuse, R15 ;  /* 0x0000000f6c0f7221 */ /* 0x040fe20000010100 */
[----:B------:R-:W-:Y:S01]  /*5940*/  FADD.FTZ R27, -R108, R27 ;  /* 0x0000001b6c1b7221 */ /* 0x000fe20000010100 */
[----:B------:R-:W-:Y:S01]  /*5950*/  FMUL.FTZ R25, R235, R25 ;  /* 0x00000019eb197220 */ /* 0x000fe20000410000 */
[----:B------:R-:W3:Y:S01]  /*5960*/  LDL.LU R65, [R1+0x1c] ;  /* 0x00001c0001417983 */ /* 0x000ee20000300800 */
[----:B--2---:R-:W-:Y:S01]  /*5970*/  FFMA.FTZ R4, -R182, R182, 1 ;  /* 0x3f800000b6047423 */ /* 0x004fe200000101b6 */
[----:B------:R-:W-:Y:S01]  /*5980*/  FADD.FTZ R19, -R110, R19 ;  /* 0x000000136e137221 */ /* 0x000fe20000010100 */
[C---:B------:R-:W-:Y:S01]  /*5990*/  FADD.FTZ R24, -R109.reuse, R24 ;  /* 0x000000186d187221 */ /* 0x040fe20000010100 */
[----:B------:R-:W2:Y:S01]  /*59a0*/  LDL.LU R64, [R1+0x18] ;  /* 0x0000180001407983 */ /* 0x000ea20000300800 */
[----:B------:R-:W-:Y:S01]  /*59b0*/  FADD.FTZ R28, -R109, R28 ;  /* 0x0000001c6d1c7221 */ /* 0x000fe20000010100 */
[----:B------:R-:W-:Y:S01]  /*59c0*/  FMUL.FTZ R19, R219, R19 ;  /* 0x00000013db137220 */ /* 0x000fe20000410000 */
[----:B------:R-:W-:Y:S01]  /*59d0*/  FMUL.FTZ R24, R244, R24 ;  /* 0x00000018f4187220 */ /* 0x000fe20000410000 */
[----:B------:R-:W2:Y:S01]  /*59e0*/  LDL.LU R53, [R1+0x4] ;  /* 0x0000040001357983 */ /* 0x000ea20000300800 */
[----:B------:R-:W-:Y:S01]  /*59f0*/  FMUL.FTZ R28, R228, R28 ;  /* 0x0000001ce41c7220 */ /* 0x000fe20000410000 */
[C---:B------:R-:W-:Y:S01]  /*5a00*/  FADD.FTZ R14, -R108.reuse, R14 ;  /* 0x0000000e6c0e7221 */ /* 0x040fe20000010100 */
[----:B------:R-:W-:Y:S01]  /*5a10*/  FADD.FTZ R26, -R108, R26 ;  /* 0x0000001a6c1a7221 */ /* 0x000fe20000010100 */
[----:B------:R-:W4:Y:S01]  /*5a20*/  LDL.LU R52, [R1] ;  /* 0x0000000001347983 */ /* 0x000f220000300800 */
[----:B------:R-:W-:Y:S01]  /*5a30*/  FFMA.FTZ R6, -R187, R187, 1 ;  /* 0x3f800000bb067423 */ /* 0x000fe200000101bb */
[----:B------:R-:W-:Y:S01]  /*5a40*/  FFMA.FTZ R5, -R186, R186, 1 ;  /* 0x3f800000ba057423 */ /* 0x000fe200000101ba */
[----:B------:R-:W-:Y:S01]  /*5a50*/  FADD.FTZ R23, -R110, R23 ;  /* 0x000000176e177221 */ /* 0x000fe20000010100 */
[----:B------:R1:W-:Y:S01]  /*5a60*/  STS [R242+0x8000], R0 ;  /* 0x00800000f2007388 */ /* 0x0003e20000000800 */
[----:B------:R-:W-:Y:S01]  /*5a70*/  FMUL.FTZ R20, R6, UR46 ;  /* 0x0000002e06147c20 */ /* 0x000fe20008410000 */
[----:B------:R-:W-:Y:S01]  /*5a80*/  FMUL.FTZ R6, R5, UR46 ;  /* 0x0000002e05067c20 */ /* 0x000fe20008410000 */
[----:B------:R-:W-:Y:S01]  /*5a90*/  FMUL.FTZ R5, R4, UR46 ;  /* 0x0000002e04057c20 */ /* 0x000fe20008410000 */
[----:B------:R-:W-:Y:S01]  /*5aa0*/  FMUL.FTZ R23, R209, R23 ;  /* 0x00000017d1177220 */ /* 0x000fe20000410000 */
[C---:B------:R-:W-:Y:S01]  /*5ab0*/  FADD.FTZ R22, -R110.reuse, R22 ;  /* 0x000000166e167221 */ /* 0x040fe20000010100 */
[C---:B------:R-:W-:Y:S01]  /*5ac0*/  FADD.FTZ R18, -R110.reuse, R18 ;  /* 0x000000126e127221 */ /* 0x040fe20000010100 */
[C---:B------:R-:W-:Y:S01]  /*5ad0*/  FADD.FTZ R38, -R110.reuse, R38 ;  /* 0x000000266e267221 */ /* 0x040fe20000010100 */
[----:B------:R-:W-:Y:S01]  /*5ae0*/  FADD.FTZ R39, -R110, R39 ;  /* 0x000000276e277221 */ /* 0x000fe20000010100 */
[----:B------:R-:W-:Y:S01]  /*5af0*/  FMUL.FTZ R22, R210, R22 ;  /* 0x00000016d2167220 */ /* 0x000fe20000410000 */
[----:B------:R-:W-:Y:S01]  /*5b00*/  FMUL.FTZ R18, R220, R18 ;  /* 0x00000012dc127220 */ /* 0x000fe20000410000 */
[----:B------:R-:W-:Y:S01]  /*5b10*/  FMUL.FTZ R38, R189, R38 ;  /* 0x00000026bd267220 */ /* 0x000fe20000410000 */
[----:B------:R-:W-:Y:S01]  /*5b20*/  FADD.FTZ R35, -R110, R35 ;  /* 0x000000236e237221 */ /* 0x000fe20000010100 */
[----:B------:R-:W-:Y:S01]  /*5b30*/  FMUL.FTZ R22, R22, R5 ;  /* 0x0000000516167220 */ /* 0x000fe20000410000 */
[----:B------:R-:W-:Y:S01]  /*5b40*/  FFMA.FTZ R5, -R177, R177, 1 ;  /* 0x3f800000b1057423 */ /* 0x000fe200000101b1 */
[----:B------:R-:W-:Y:S01]  /*5b50*/  FMUL.FTZ R18, R18, R20 ;  /* 0x0000001412127220 */ /* 0x000fe20000410000 */
[C---:B------:R-:W-:Y:S01]  /*5b60*/  FADD.FTZ R50, -R110.reuse, R50 ;  /* 0x000000326e327221 */ /* 0x040fe20000010100 */
[----:B------:R-:W-:Y:S01]  /*5b70*/  FMUL.FTZ R39, R185, R39 ;  /* 0x00000027b9277220 */ /* 0x000fe20000410000 */
[----:B------:R-:W-:Y:S01]  /*5b80*/  FMUL.FTZ R35, R195, R35 ;  /* 0x00000023c3237220 */ /* 0x000fe20000410000 */
[----:B------:R-:W-:Y:S01]  /*5b90*/  FADD.FTZ R51, -R110, R51 ;  /* 0x000000336e337221 */ /* 0x000fe20000010100 */
[----:B------:R-:W-:Y:S01]  /*5ba0*/  FMUL.FTZ R50, R172, R50 ;  /* 0x00000032ac327220 */ /* 0x000fe20000410000 */
[C---:B------:R-:W-:Y:S01]  /*5bb0*/  FADD.FTZ R55, -R110.reuse, R55 ;  /* 0x000000376e377221 */ /* 0x040fe20000010100 */
[C---:B------:R-:W-:Y:S01]  /*5bc0*/  FADD.FTZ R66, -R110.reuse, R66 ;  /* 0x000000426e427221 */ /* 0x040fe20000010100 */
[----:B------:R-:W-:Y:S01]  /*5bd0*/  FMUL.FTZ R51, R171, R51 ;  /* 0x00000033ab337220 */ /* 0x000fe20000410000 */
[C---:B------:R-:W-:Y:S01]  /*5be0*/  FADD.FTZ R34, -R110.reuse, R34 ;  /* 0x000000226e227221 */ /* 0x040fe20000010100 */
[----:B-1----:R-:W-:Y:S01]  /*5bf0*/  FFMA.FTZ R0, -R181, R181, 1 ;  /* 0x3f800000b5007423 */ /* 0x002fe200000101b5 */
[----:B------:R-:W-:Y:S01]  /*5c00*/  FMUL.FTZ R55, R167, R55 ;  /* 0x00000037a7377220 */ /* 0x000fe20000410000 */
[----:B------:R-:W-:Y:S01]  /*5c10*/  FMUL.FTZ R66, R115, R66 ;  /* 0x0000004273427220 */ /* 0x000fe20000410000 */
[----:B------:R-:W-:Y:S01]  /*5c20*/  FADD.FTZ R67, -R110, R67 ;  /* 0x000000436e437221 */ /* 0x000fe20000010100 */
[----:B------:R-:W-:Y:S01]  /*5c30*/  FMUL.FTZ R4, R0, UR46 ;  /* 0x0000002e00047c20 */ /* 0x000fe20008410000 */
[----:B------:R-:W-:Y:S01]  /*5c40*/  FMUL.FTZ R0, R19, R6 ;  /* 0x0000000613007220 */ /* 0x000fe20000410000 */
[----:B------:R-:W-:Y:S01]  /*5c50*/  FFMA.FTZ R6, -R178, R178, 1 ;  /* 0x3f800000b2067423 */ /* 0x000fe200000101b2 */
[----:B------:R-:W-:Y:S01]  /*5c60*/  FADD.FTZ R13, -R109, R13 ;  /* 0x0000000d6d0d7221 */ /* 0x000fe20000010100 */
[----:B------:R-:W-:Y:S01]  /*5c70*/  FMUL.FTZ R23, R23, R4 ;  /* 0x0000000417177220 */ /* 0x000fe20000410000 */
[----:B------:R-:W-:Y:S01]  /*5c80*/  F2FP.F16.F32.PACK_AB R4, R7, R17 ;  /* 0x000000110704723e */ /* 0x000fe200000000ff */
[----:B------:R-:W-:Y:S01]  /*5c90*/  FMUL.FTZ R17, R6, UR46 ;  /* 0x0000002e06117c20 */ /* 0x000fe20008410000 */
[----:B------:R-:W-:Y:S01]  /*5ca0*/  F2FP.F16.F32.PACK_AB R0, R0, R18 ;  /* 0x000000120000723e */ /* 0x000fe200000000ff */
[----:B------:R-:W-:Y:S01]  /*5cb0*/  FMUL.FTZ R7, R5, UR46 ;  /* 0x0000002e05077c20 */ /* 0x000fe20008410000 */
[----:B------:R-:W-:Y:S01]  /*5cc0*/  F2FP.F16.F32.PACK_AB R33, R23, R22 ;  /* 0x000000161721723e */ /* 0x000fe200000000ff */
[----:B------:R1:W-:Y:S01]  /*5cd0*/  STS [R242+0x8400], R4 ;  /* 0x00840004f2007388 */ /* 0x0003e20000000800 */
[----:B------:R-:W-:Y:S01]  /*5ce0*/  FFMA.FTZ R6, -R174, R174, 1 ;  /* 0x3f800000ae067423 */ /* 0x000fe200000101ae */
[----:B------:R-:W-:Y:S01]  /*5cf0*/  FFMA.FTZ R5, -R173, R173, 1 ;  /* 0x3f800000ad057423 */ /* 0x000fe200000101ad */
[----:B------:R-:W-:Y:S01]  /*5d00*/  FMUL.FTZ R32, R35, R7 ;  /* 0x0000000723207220 */ /* 0x000fe20000410000 */
[----:B------:R1:W-:Y:S01]  /*5d10*/  STS [R241+0x8400], R0 ;  /* 0x00840000f1007388 */ /* 0x0003e20000000800 */
[----:B------:R-:W-:Y:S01]  /*5d20*/  FMUL.FTZ R6, R6, UR46 ;  /* 0x0000002e06067c20 */ /* 0x000fe20008410000 */
[----:B------:R-:W-:Y:S01]  /*5d30*/  FMUL.FTZ R5, R5, UR46 ;  /* 0x0000002e05057c20 */ /* 0x000fe20008410000 */
[----:B------:R-:W-:Y:S01]  /*5d40*/  FFMA.FTZ R7, -R161, R161, 1 ;  /* 0x3f800000a1077423 */ /* 0x000fe200000101a1 */
[----:B------:R1:W-:Y:S01]  /*5d50*/  STS [R241+0x8000], R16 ;  /* 0x00800010f1007388 */ /* 0x0003e20000000800 */
[----:B------:R-:W-:Y:S01]  /*5d60*/  FMUL.FTZ R38, R38, R6 ;  /* 0x0000000626267220 */ /* 0x000fe20000410000 */
[----:B------:R-:W-:Y:S01]  /*5d70*/  FFMA.FTZ R6, -R166, R166, 1 ;  /* 0x3f800000a6067423 */ /* 0x000fe200000101a6 */
[----:B------:R-:W-:Y:S01]  /*5d80*/  FMUL.FTZ R23, R39, R5 ;  /* 0x0000000527177220 */ /* 0x000fe20000410000 */
[----:B------:R-:W-:Y:S01]  /*5d90*/  FFMA.FTZ R5, -R165, R165, 1 ;  /* 0x3f800000a5057423 */ /* 0x000fe200000101a5 */
[----:B------:R-:W-:Y:S01]  /*5da0*/  FMUL.FTZ R7, R7, UR46 ;  /* 0x0000002e07077c20 */ /* 0x000fe20008410000 */
[----:B------:R-:W-:Y:S01]  /*5db0*/  FMUL.FTZ R6, R6, UR46 ;  /* 0x0000002e06067c20 */ /* 0x000fe20008410000 */
[----:B------:R-:W-:Y:S01]  /*5dc0*/  FMUL.FTZ R34, R196, R34 ;  /* 0x00000022c4227220 */ /* 0x000fe20000410000 */
[----:B------:R-:W-:Y:S01]  /*5dd0*/  FMUL.FTZ R5, R5, UR46 ;  /* 0x0000002e05057c20 */ /* 0x000fe20008410000 */
[----:B------:R-:W-:Y:S01]  /*5de0*/  FMUL.FTZ R21, R55, R7 ;  /* 0x0000000737157220 */ /* 0x000fe20000410000 */
[----:B------:R-:W-:Y:S01]  /*5df0*/  FMUL.FTZ R50, R50, R6 ;  /* 0x0000000632327220 */ /* 0x000fe20000410000 */
[----:B------:R-:W-:Y:S01]  /*5e00*/  FFMA.FTZ R6, -R113, R113, 1 ;  /* 0x3f80000071067423 */ /* 0x000fe20000010171 */
[----:B------:R-:W-:Y:S01]  /*5e10*/  FMUL.FTZ R22, R51, R5 ;  /* 0x0000000533167220 */ /* 0x000fe20000410000 */
[----:B------:R-:W-:Y:S01]  /*5e20*/  FFMA.FTZ R5, -R112, R112, 1 ;  /* 0x3f80000070057423 */ /* 0x000fe20000010170 */
[C---:B------:R-:W-:Y:S01]  /*5e30*/  FADD.FTZ R8, -R109.reuse, R8 ;  /* 0x000000086d087221 */ /* 0x040fe20000010100 */
[----:B------:R-:W-:Y:S01]  /*5e40*/  FMUL.FTZ R6, R6, UR46 ;  /* 0x0000002e06067c20 */ /* 0x000fe20008410000 */
[----:B------:R-:W-:Y:S01]  /*5e50*/  FADD.FTZ R9, -R109, R9 ;  /* 0x000000096d097221 */ /* 0x000fe20000010100 */
[----:B-1----:R-:W-:Y:S01]  /*5e60*/  FFMA.FTZ R4, -R211, R211, 1 ;  /* 0x3f800000d3047423 */ /* 0x002fe200000101d3 */
[----:B------:R-:W-:Y:S01]  /*5e70*/  FFMA.FTZ R7, -R217, R217, 1 ;  /* 0x3f800000d9077423 */ /* 0x000fe200000101d9 */
[----:B------:R-:W-:Y:S01]  /*5e80*/  FMUL.FTZ R66, R66, R6 ;  /* 0x0000000642427220 */ /* 0x000fe20000410000 */
        /* <DEDUP_REMOVED lines=12> */
[----:B------:R-:W-:Y:S01]  /*5f50*/  FADD.FTZ R54, -R110, R54 ;  /* 0x000000366e367221 */ /* 0x000fe20000010100 */
[----:B------:R-:W-:Y:S01]  /*5f60*/  FFMA.FTZ R17, -R164, R164, 1 ;  /* 0x3f800000a4117423 */ /* 0x000fe200000101a4 */
[C---:B------:R-:W-:Y:S01]  /*5f70*/  FADD.FTZ R12, -R109.reuse, R12 ;  /* 0x0000000c6d0c7221 */ /* 0x040fe20000010100 */
[----:B------:R-:W-:Y:S01]  /*5f80*/  FFMA.FTZ R5, -R212, R212, 1 ;  /* 0x3f800000d4057423 */ /* 0x000fe200000101d4 */
[----:B------:R-:W-:Y:S01]  /*5f90*/  FADD.FTZ R29, -R109, R29 ;  /* 0x0000001d6d1d7221 */ /* 0x000fe20000010100 */
[----:B------:R-:W-:Y:S01]  /*5fa0*/  FFMA.FTZ R4, -R199, R199, 1 ;  /* 0x3f800000c7047423 */ /* 0x000fe200000101c7 */
[----:B------:R-:W-:Y:S01]  /*5fb0*/  FMUL.FTZ R8, R8, R7 ;  /* 0x0000000708087220 */ /* 0x000fe20000410000 */
[----:B------:R-:W-:Y:S01]  /*5fc0*/  FMUL.FTZ R9, R9, R6 ;  /* 0x0000000609097220 */ /* 0x000fe20000410000 */
[----:B------:R-:W-:Y:S01]  /*5fd0*/  FMUL.FTZ R54, R170, R54 ;  /* 0x00000036aa367220 */ /* 0x000fe20000410000 */
[----:B------:R-:W-:Y:S01]  /*5fe0*/  FMUL.FTZ R17, R17, UR46 ;  /* 0x0000002e11117c20 */ /* 0x000fe20008410000 */
[----:B------:R-:W-:Y:S01]  /*5ff0*/  FMUL.FTZ R12, R248, R12 ;  /* 0x0000000cf80c7220 */ /* 0x000fe20000410000 */
[----:B------:R-:W-:Y:S01]  /*6000*/  FMUL.FTZ R5, R5, UR46 ;  /* 0x0000002e05057c20 */ /* 0x000fe20008410000 */
[----:B------:R-:W-:Y:S01]  /*6010*/  FMUL.FTZ R29, R227, R29 ;  /* 0x0000001de31d7220 */ /* 0x000fe20000410000 */
[----:B------:R-:W-:Y:S01]  /*6020*/  FFMA.FTZ R7, -R204, R204, 1 ;  /* 0x3f800000cc077423 */ /* 0x000fe200000101cc */
[----:B------:R-:W-:Y:S01]  /*6030*/  FMUL.FTZ R4, R4, UR46 ;  /* 0x0000002e04047c20 */ /* 0x000fe20008410000 */
[----:B------:R-:W-:Y:S01]  /*6040*/  F2FP.F16.F32.PACK_AB R0, R9, R8 ;  /* 0x000000080900723e */ /* 0x000fe200000000ff */
[----:B------:R-:W-:Y:S01]  /*6050*/  FMUL.FTZ R54, R54, R17 ;  /* 0x0000001136367220 */ /* 0x000fe20000410000 */
[----:B------:R-:W-:Y:S01]  /*6060*/  FMUL.FTZ R12, R12, R5 ;  /* 0x000000050c0c7220 */ /* 0x000fe20000410000 */
[----:B------:R-:W-:Y:S01]  /*6070*/  FMUL.FTZ R7, R7, UR46 ;  /* 0x0000002e07077c20 */ /* 0x000fe20008410000 */
[----:B------:R-:W-:Y:S01]  /*6080*/  FMUL.FTZ R17, R29, R4 ;  /* 0x000000041d117220 */ /* 0x000fe20000410000 */
        /* <DEDUP_REMOVED lines=64> */
[----:B------:R-:W-:Y:S01]  /*6490*/  F2FP.F16.F32.PACK_AB R18, R18, R24 ;  /* 0x000000181212723e */ /* 0x000fe200000000ff */
[----:B------:R-:W-:Y:S01]  /*64a0*/  FMUL.FTZ R58, R226, R58 ;  /* 0x0000003ae23a7220 */ /* 0x000fe20000410000 */
[C---:B------:R-:W-:Y:S01]  /*64b0*/  FADD.FTZ R47, -R108.reuse, R47 ;  /* 0x0000002f6c2f7221 */ /* 0x040fe20000010100 */
[----:B------:R-:W-:Y:S01]  /*64c0*/  FMUL.FTZ R43, R245, R43 ;  /* 0x0000002bf52b7220 */ /* 0x000fe20000410000 */
[C---:B------:R-:W-:Y:S01]  /*64d0*/  FADD.FTZ R46, -R108.reuse, R46 ;  /* 0x0000002e6c2e7221 */ /* 0x040fe20000010100 */
[----:B------:R-:W-:Y:S01]  /*64e0*/  F2FP.F16.F32.PACK_AB R17, R17, R28 ;  /* 0x0000001c1111723e */ /* 0x000fe200000000ff */
[----:B------:R-:W-:Y:S01]  /*64f0*/  FMUL.FTZ R47, R233, R47 ;  /* 0x0000002fe92f7220 */ /* 0x000fe20000410000 */
[----:B------:R-:W-:Y:S01]  /*6500*/  FADD.FTZ R59, -R108, R59 ;  /* 0x0000003b6c3b7221 */ /* 0x000fe20000010100 */
[----:B------:R-:W-:Y:S01]  /*6510*/  FMUL.FTZ R46, R234, R46 ;  /* 0x0000002eea2e7220 */ /* 0x000fe20000410000 */
[----:B------:R-:W-:Y:S01]  /*6520*/  F2FP.F16.F32.PACK_AB R23, R23, R38 ;  /* 0x000000261717723e */ /* 0x000fe200000000ff */
[----:B------:R-:W-:Y:S01]  /*6530*/  FADD.FTZ R62, -R108, R62 ;  /* 0x0000003e6c3e7221 */ /* 0x000fe20000010100 */
[----:B------:R-:W-:Y:S01]  /*6540*/  FMUL.FTZ R59, R225, R59 ;  /* 0x0000003be13b7220 */ /* 0x000fe20000410000 */
[----:B------:R-:W-:Y:S01]  /*6550*/  F2FP.F16.F32.PACK_AB R22, R22, R50 ;  /* 0x000000321616723e */ /* 0x000fe200000000ff */
[----:B------:R-:W-:Y:S01]  /*6560*/  FADD.FTZ R63, -R108, R63 ;  /* 0x0000003f6c3f7221 */ /* 0x000fe20000010100 */
[----:B------:R-:W-:Y:S01]  /*6570*/  FMUL.FTZ R62, R214, R62 ;  /* 0x0000003ed63e7220 */ /* 0x000fe20000410000 */
[----:B------:R-:W-:Y:S01]  /*6580*/  F2FP.F16.F32.PACK_AB R16, R16, R40 ;  /* 0x000000281010723e */ /* 0x000fe200000000ff */
[----:B------:R-:W1:Y:S01]  /*6590*/  LDC R28, c[0x0][0x2dc] ;  /* 0x0000b700ff1c7b82 */ /* 0x000e620000000800 */
[----:B------:R-:W-:Y:S01]  /*65a0*/  F2FP.F16.F32.PACK_AB R13, R13, R44 ;  /* 0x0000002c0d0d723e */ /* 0x000fe200000000ff */
[----:B------:R-:W-:Y:S01]  /*65b0*/  FMUL.FTZ R63, R213, R63 ;  /* 0x0000003fd53f7220 */ /* 0x000fe20000410000 */
[----:B------:R-:W-:Y:S02]  /*65c0*/  F2FP.F16.F32.PACK_AB R21, R21, R54 ;  /* 0x000000361515723e */ /* 0x000fe400000000ff */
[----:B------:R-:W-:Y:S02]  /*65d0*/  F2FP.F16.F32.PACK_AB R20, R20, R66 ;  /* 0x000000421414723e */ /* 0x000fe400000000ff */
[----:B------:R-:W-:Y:S02]  /*65e0*/  F2FP.F16.F32.PACK_AB R12, R12, R56 ;  /* 0x000000380c0c723e */ /* 0x000fe400000000ff */
[----:B------:R-:W-:Y:S01]  /*65f0*/  F2FP.F16.F32.PACK_AB R11, R61, R60 ;  /* 0x0000003c3d0b723e */ /* 0x000fe200000000ff */
[----:B----4-:R-:W-:Y:S01]  /*6600*/  FMUL.FTZ R27, R52, R27 ;  /* 0x0000001b341b7220 */ /* 0x010fe20000410000 */
[----:B------:R-:W-:Y:S01]  /*6610*/  FMUL.FTZ R5, R102, R4 ;  /* 0x0000000466057220 */ /* 0x000fe20000410000 */
[----:B------:R-:W-:Y:S01]  /*6620*/  FFMA.FTZ R4, -R232, R232, 1 ;  /* 0x3f800000e8047423 */ /* 0x000fe200000101e8 */
[----:B---3--:R-:W-:Y:S01]  /*6630*/  FMUL.FTZ R10, R103, R10 ;  /* 0x0000000a670a7220 */ /* 0x008fe20000410000 */
[----:B--2---:R-:W-:Y:S01]  /*6640*/  FMUL.FTZ R15, R64, R15 ;  /* 0x0000000f400f7220 */ /* 0x004fe20000410000 */
[----:B------:R-:W-:Y:S01]  /*6650*/  FMUL.FTZ R14, R65, R14 ;  /* 0x0000000e410e7220 */ /* 0x000fe20000410000 */
[----:B------:R-:W-:Y:S01]  /*6660*/  FMUL.FTZ R7, R4, UR46 ;  /* 0x0000002e04077c20 */ /* 0x000fe20008410000 */
[----:B------:R-:W-:Y:S01]  /*6670*/  FFMA.FTZ R4, -R230, R230, 1 ;  /* 0x3f800000e6047423 */ /* 0x000fe200000101e6 */
[----:B------:R-:W-:Y:S01]  /*6680*/  FMUL.FTZ R6, R5, R6 ;  /* 0x0000000605067220 */ /* 0x000fe20000410000 */
[----:B------:R-:W-:Y:S01]  /*6690*/  FMUL.FTZ R9, R15, R0 ;  /* 0x000000000f097220 */ /* 0x000fe20000410000 */
[----:B------:R-:W-:Y:S01]  /*66a0*/  FMUL.FTZ R10, R10, R7 ;  /* 0x000000070a0a7220 */ /* 0x000fe20000410000 */
[----:B------:R-:W-:Y:S01]  /*66b0*/  FMUL.FTZ R4, R4, UR46 ;  /* 0x0000002e04047c20 */ /* 0x000fe20008410000 */
[----:B------:R-:W-:Y:S01]  /*66c0*/  FFMA.FTZ R0, -R223, R223, 1 ;  /* 0x3f800000df007423 */ /* 0x000fe200000101df */
[----:B------:R-:W-:Y:S02]  /*66d0*/  FMUL.FTZ R26, R53, R26 ;  /* 0x0000001a351a7220 */ /* 0x000fe40000410000 */
[----:B------:R-:W-:Y:S01]  /*66e0*/  FMUL.FTZ R14, R14, R4 ;  /* 0x000000040e0e7220 */ /* 0x000fe20000410000 */
[----:B------:R-:W-:Y:S01]  /*66f0*/  F2FP.F16.F32.PACK_AB R10, R6, R10 ;  /* 0x0000000a060a723e */ /* 0x000fe200000000ff */
[----:B------:R-:W-:Y:S01]  /*6700*/  FFMA.FTZ R4, -R224, R224, 1 ;  /* 0x3f800000e0047423 */ /* 0x000fe200000101e0 */
[----:B------:R-:W-:Y:S01]  /*6710*/  FFMA.FTZ R6, -R208, R208, 1 ;  /* 0x3f800000d0067423 */ /* 0x000fe200000101d0 */
[----:B------:R-:W-:Y:S01]  /*6720*/  FMUL.FTZ R8, R0, UR46 ;  /* 0x0000002e00087c20 */ /* 0x000fe20008410000 */
[----:B------:R-:W-:Y:S01]  /*6730*/  F2FP.F16.F32.PACK_AB R9, R9, R14 ;  /* 0x0000000e0909723e */ /* 0x000fe200000000ff */
        /* <DEDUP_REMOVED lines=9> */
[----:B------:R-:W-:Y:S01]  /*67d0*/  FMUL.FTZ R42, R42, R6 ;  /* 0x000000062a2a7220 */ /* 0x000fe20000410000 */
[----:B------:R-:W-:Y:S01]  /*67e0*/  FMUL.FTZ R4, R4, UR46 ;  /* 0x0000002e04047c20 */ /* 0x000fe20008410000 */
[----:B------:R-:W-:Y:S01]  /*67f0*/  FMUL.FTZ R0, R0, UR46 ;  /* 0x0000002e00007c20 */ /* 0x000fe20008410000 */
[----:B------:R-:W-:Y:S01]  /*6800*/  STS [R243+0x8000], R101 ;  /* 0x00800065f3007388 */ /* 0x000fe20000000800 */
[----:B------:R-:W-:Y:S01]  /*6810*/  FFMA.FTZ R6, -R193, R193, 1 ;  /* 0x3f800000c1067423 */ /* 0x000fe200000101c1 */
[----:B------:R-:W-:Y:S01]  /*6820*/  F2FP.F16.F32.PACK_AB R8, R8, R26 ;  /* 0x0000001a0808723e */ /* 0x000fe200000000ff */
[----:B------:R-:W-:Y:S01]  /*6830*/  FMUL.FTZ R30, R30, R4 ;  /* 0x000000041e1e7220 */ /* 0x000fe20000410000 */
[----:B------:R-:W-:Y:S01]  /*6840*/  STS [R243+0x8400], R33 ;  /* 0x00840021f3007388 */ /* 0x000fe20000000800 */
[----:B------:R-:W-:Y:S01]  /*6850*/  FFMA.FTZ R5, -R207, R207, 1 ;  /* 0x3f800000cf057423 */ /* 0x000fe200000101cf */
[----:B------:R-:W-:Y:S01]  /*6860*/  FMUL.FTZ R31, R31, R0 ;  /* 0x000000001f1f7220 */ /* 0x000fe20000410000 */
[----:B------:R-:W-:Y:S01]  /*6870*/  FMUL.FTZ R6, R6, UR46 ;  /* 0x0000002e06067c20 */ /* 0x000fe20008410000 */
[----:B------:R-:W-:Y:S01]  /*6880*/  STS [R240+0x8000], R100 ;  /* 0x00800064f0007388 */ /* 0x000fe20000000800 */
[----:B------:R-:W-:Y:S01]  /*6890*/  FMUL.FTZ R5, R5, UR46 ;  /* 0x0000002e05057c20 */ /* 0x000fe20008410000 */
[----:B------:R-:W-:Y:S01]  /*68a0*/  FFMA.FTZ R0, -R201, R201, 1 ;  /* 0x3f800000c9007423 */ /* 0x000fe200000101c9 */
[----:B------:R-:W-:Y:S01]  /*68b0*/  FMUL.FTZ R58, R58, R6 ;  /* 0x000000063a3a7220 */ /* 0x000fe20000410000 */
[----:B------:R-:W-:Y:S01]  /*68c0*/  STS [R240+0x8400], R32 ;  /* 0x00840020f0007388 */ /* 0x000fe20000000800 */
[----:B------:R-:W-:Y:S01]  /*68d0*/  FFMA.FTZ R4, -R202, R202, 1 ;  /* 0x3f800000ca047423 */ /* 0x000fe200000101ca */
[----:B------:R-:W-:Y:S01]  /*68e0*/  F2FP.F16.F32.PACK_AB R6, R31, R30 ;  /* 0x0000001e1f06723e */ /* 0x000fe200000000ff */
[----:B------:R-:W-:Y:S01]  /*68f0*/  FMUL.FTZ R0, R0, UR46 ;  /* 0x0000002e00007c20 */ /* 0x000fe20008410000 */
[----:B------:R-:W-:Y:S01]  /*6900*/  STS [R243+0xa000], R18 ;  /* 0x00a00012f3007388 */ /* 0x000fe20000000800 */
[----:B------:R-:W-:Y:S01]  /*6910*/  FMUL.FTZ R43, R43, R5 ;  /* 0x000000052b2b7220 */ /* 0x000fe20000410000 */
[----:B------:R-:W-:Y:S01]  /*6920*/  FMUL.FTZ R4, R4, UR46 ;  /* 0x0000002e04047c20 */ /* 0x000fe20008410000 */
[----:B------:R-:W-:Y:S01]  /*6930*/  FFMA.FTZ R5, -R192, R192, 1 ;  /* 0x3f800000c0057423 */ /* 0x000fe200000101c0 */
[----:B------:R-:W-:Y:S01]  /*6940*/  STS [R243+0xa400], R8 ;  /* 0x00a40008f3007388 */ /* 0x000fe20000000800 */
[----:B------:R-:W-:Y:S01]  /*6950*/  FMUL.FTZ R47, R47, R0 ;  /* 0x000000002f2f7220 */ /* 0x000fe20000410000 */
[----:B------:R-:W-:Y:S01]  /*6960*/  FMUL.FTZ R46, R46, R4 ;  /* 0x000000042e2e7220 */ /* 0x000fe20000410000 */
[----:B------:R-:W-:Y:S01]  /*6970*/  FFMA.FTZ R0, -R183, R183, 1 ;  /* 0x3f800000b7007423 */ /* 0x000fe200000101b7 */
[----:B------:R-:W-:Y:S01]  /*6980*/  STS [R240+0xa000], R17 ;  /* 0x00a00011f0007388 */ /* 0x000fe20000000800 */
[----:B------:R-:W-:Y:S01]  /*6990*/  FMUL.FTZ R5, R5, UR46 ;  /* 0x0000002e05057c20 */ /* 0x000fe20008410000 */
[----:B------:R-:W-:Y:S01]  /*69a0*/  FFMA.FTZ R4, -R184, R184, 1 ;  /* 0x3f800000b8047423 */ /* 0x000fe200000101b8 */
[----:B------:R-:W-:Y:S01]  /*69b0*/  FMUL.FTZ R7, R0, UR46 ;  /* 0x0000002e00077c20 */ /* 0x000fe20008410000 */
[----:B------:R-:W-:Y:S01]  /*69c0*/  STS [R240+0xa400], R6 ;  /* 0x00a40006f0007388 */ /* 0x000fe20000000800 */
[----:B------:R-:W-:Y:S01]  /*69d0*/  FMUL.FTZ R0, R59, R5 ;  /* 0x000000053b007220 */ /* 0x000fe20000410000 */
[----:B------:R-:W-:Y:S01]  /*69e0*/  FMUL.FTZ R4, R4, UR46 ;  /* 0x0000002e04047c20 */ /* 0x000fe20008410000 */
[----:B------:R-:W-:Y:S01]  /*69f0*/  F2FP.F16.F32.PACK_AB R5, R43, R42 ;  /* 0x0000002a2b05723e */ /* 0x000fe200000000ff */
[----:B------:R-:W-:Y:S01]  /*6a00*/  STS [R237+0x8000], R49 ;  /* 0x00800031ed007388 */ /* 0x000fe20000000800 */
[----:B------:R-:W-:Y:S01]  /*6a10*/  FMUL.FTZ R7, R63, R7 ;  /* 0x000000073f077220 */ /* 0x000fe20000410000 */
[----:B------:R-:W-:Y:S01]  /*6a20*/  FMUL.FTZ R62, R62, R4 ;  /* 0x000000043e3e7220 */ /* 0x000fe20000410000 */
[----:B------:R-:W-:Y:S01]  /*6a30*/  F2FP.F16.F32.PACK_AB R4, R47, R46 ;  /* 0x0000002e2f04723e */ /* 0x000fe200000000ff */
[----:B------:R-:W-:Y:S01]  /*6a40*/  STS [R237+0x8400], R23 ;  /* 0x00840017ed007388 */ /* 0x000fe20000000800 */
[----:B------:R-:W-:Y:S02]  /*6a50*/  F2FP.F16.F32.PACK_AB R0, R0, R58 ;  /* 0x0000003a0000723e */ /* 0x000fe400000000ff */
[----:B------:R-:W-:Y:S01]  /*6a60*/  F2FP.F16.F32.PACK_AB R7, R7, R62 ;  /* 0x0000003e0707723e */ /* 0x000fe200000000ff */
        /* <DEDUP_REMOVED lines=15> */
[----:B--2---:R-:W-:Y:S05]  /*6b60*/  LEA R0, R155, UR5, 0x1 ;  /* 0x000000059b007c11 */ /* 0x004fea000f8e08ff */
        /* <DEDUP_REMOVED lines=63> */
[----:B------:R-:W2:Y:S01]  /*6f60*/  LDL.LU.64 R34, [R1+0x10] ;  /* 0x0000100001227983 */ /* 0x000ea20000300a00 */
[----:B------:R-:W1:Y:S03]  /*6f70*/  LDC R7, c[0x0][0x420] ;  /* 0x00010800ff077b82 */ /* 0x000e660000000800 */
[----:B------:R-:W3:Y:S05]  /*6f80*/  LDL R28, [R1+0x4c] ;  /* 0x00004c00011c7983 */ /* 0x000eea0000100800 */
[----:B------:R-:W4:Y:S01]  /*6f90*/  LDC R8, c[0x0][0x424] ;  /* 0x00010900ff087b82 */ /* 0x000f220000000800 */
[----:B---3--:R-:W-:Y:S01]  /*6fa0*/  LEA R6, R28, UR5, 0x1 ;  /* 0x000000051c067c11 */ /* 0x008fe2000f8e08ff */
[C---:B-1----:R-:W-:Y:S05]  /*6fb0*/  IMAD.U32 R4, R7.reuse, -0x80, RZ ;  /* 0xffffff8007047824 */ /* 0x042fea00078e00ff */
[C---:B--2---:R-:W-:Y:S04]  /*6fc0*/  LEA R5, P0, R4.reuse, R34, 0x1 ;  /* 0x0000002204057211 */ /* 0x044fe800078008ff */
        /* <DEDUP_REMOVED lines=8> */
[----:B----4-:R-:W-:Y:S03]  /*7050*/  LEA.HI.X R5, R7, R11, R8, 0x7, P0 ;  /* 0x0000000b07057211 */ /* 0x010fe600000f3c08 */
[----:B------:R1:W-:Y:S04]  /*7060*/  STL.64 [R1+0x10], R10 ;  /* 0x0000100a01007387 */ /* 0x0003e80000100a00 */
[----:B------:R1:W-:Y:S04]  /*7070*/  LDGSTS.E.BYPASS.LTC128B.128 [R6+0x5000], desc[UR36][R4.64] ;  /* 0x0500000004067fae */ /* 0x0003e8000b901d64 */
[----:B------:R-:W0:Y:S02]  /*7080*/  LDGDEPBAR ;  /* 0x00000000000079af */ /* 0x000e240000000000 */
.L_x_246:
[----:B------:R-:W2:Y:S01]  /*7090*/  LDL R57, [R1+0x3c] ;  /* 0x00003c0001397983 */ /* 0x000ea20000100800 */
[----:B------:R-:W-:Y:S02]  /*70a0*/  ULOP3.LUT UR40, UR41, 0x1, URZ, 0xc0, !UPT ;  /* 0x0000000129287892 */ /* 0x000fe4000f8ec03f */
[----:B------:R-:W-:Y:S01]  /*70b0*/  UISETP.GT.AND UP2, UPT, UR41, UR6, UPT ;  /* 0x000000062900728c */ /* 0x000fe2000bf44270 */
[----:B------:R-:W3:Y:S01]  /*70c0*/  LDL R56, [R1+0x40] ;  /* 0x0000400001387983 */ /* 0x000ee20000100800 */
[----:B------:R-:W-:Y:S02]  /*70d0*/  UISETP.NE.U32.AND UP0, UPT, UR40, 0x1, UPT ;  /* 0x000000012800788c */ /* 0x000fe4000bf05070 */
[----:B------:R-:W-:Y:S01]  /*70e0*/  UIADD3 UR41, UR41, -0x1, URZ ;  /* 0xffffffff29297890 */ /* 0x000fe2000fffe03f */
[----:B------:R-:W4:Y:S04]  /*70f0*/  LDL R52, [R1+0x2c] ;  /* 0x00002c0001347983 */ /* 0x000f280000100800 */
[----:B------:R-:W5:Y:S04]  /*7100*/  LDL R53, [R1+0x30] ;  /* 0x0000300001357983 */ /* 0x000f680000100800 */
[----:B------:R-:W5:Y:S04]  /*7110*/  LDL R54, [R1+0x34] ;  /* 0x0000340001367983 */ /* 0x000f680000100800 */
[----:B------:R-:W5:Y:S04]  /*7120*/  LDL R55, [R1+0x38] ;  /* 0x0000380001377983 */ /* 0x000f680000100800 */
[----:B------:R-:W-:Y:S04]  /*7130*/  LDSM.16.M88.4 R16, [R151] ;  /* 0x000000009710783b */ /* 0x000fe80000000200 */
[----:B------:R-:W1:Y:S04]  /*7140*/  LDSM.16.MT88.4 R20, [R0+0x6000] ;  /* 0x006000000014783b */ /* 0x000e680000004200 */
        /* <DEDUP_REMOVED lines=8> */
[-C--:B-1----:R-:W-:Y:S06]  /*71d0*/  HMMA.16816.F32 R4, R16, R20.reuse, RZ ;  /* 0x000000141004723c */ /* 0x082fec00000018ff */
[C---:B------:R-:W-:Y:S06]  /*71e0*/  HMMA.16816.F32 R8, R12.reuse, R20, RZ ;  /* 0x000000140c08723c */ /* 0x040fec00000018ff */
[-C--:B------:R-:W-:Y:S06]  /*71f0*/  HMMA.16816.F32 R12, R12, R22.reuse, RZ ;  /* 0x000000160c0c723c */ /* 0x080fec00000018ff */
[----:B------:R-:W-:Y:S01]  /*7200*/  HMMA.16816.F32 R16, R16, R22, RZ ;  /* 0x000000161010723c */ /* 0x000fe200000018ff */
[----:B------:R-:W1:Y:S05]  /*7210*/  LDSM.16.M88.4 R20, [R152] ;  /* 0x000000009814783b */ /* 0x000e6a0000000200 */
[-C--:B------:R-:W-:Y:S06]  /*7220*/  HMMA.16816.F32 R4, R24, R28.reuse, R4 ;  /* 0x0000001c1804723c */ /* 0x080fec0000001804 */
[C---:B------:R-:W-:Y:S06]  /*7230*/  HMMA.16816.F32 R8, R32.reuse, R28, R8 ;  /* 0x0000001c2008723c */ /* 0x040fec0000001808 */
[-C--:B------:R-:W-:Y:S01]  /*7240*/  HMMA.16816.F32 R12, R32, R30.reuse, R12 ;  /* 0x0000001e200c723c */ /* 0x080fe2000000180c */
[----:B------:R-:W1:Y:S05]  /*7250*/  LDSM.16.M88.4 R32, [R152+0x2000] ;  /* 0x002000009820783b */ /* 0x000e6a0000000200 */
[----:B------:R-:W-:Y:S01]  /*7260*/  HMMA.16816.F32 R16, R24, R30, R16 ;  /* 0x0000001e1810723c */ /* 0x000fe20000001810 */
[----:B------:R-:W-:Y:S04]  /*7270*/  LDSM.16.M88.4 R24, [R151+0x4000] ;  /* 0x004000009718783b */ /* 0x000fe80000000200 */
[----:B------:R-:W1:Y:S01]  /*7280*/  LDSM.16.MT88.4 R28, [R0+0x7000] ;  /* 0x00700000001c783b */ /* 0x000e620000004200 */
[-C--:B------:R-:W-:Y:S06]  /*7290*/  HMMA.16816.F32 R4, R36, R40.reuse, R4 ;  /* 0x000000282404723c */ /* 0x080fec0000001804 */
[C---:B------:R-:W-:Y:S06]  /*72a0*/  HMMA.16816.F32 R8, R44.reuse, R40, R8 ;  /* 0x000000282c08723c */ /* 0x040fec0000001808 */
[-C--:B------:R-:W-:Y:S01]  /*72b0*/  HMMA.16816.F32 R12, R44, R42.reuse, R12 ;  /* 0x0000002a2c0c723c */ /* 0x080fe2000000180c */
[----:B------:R-:W1:Y:S05]  /*72c0*/  LDSM.16.M88.4 R44, [R151+0x6000] ;  /* 0x00600000972c783b */ /* 0x000e6a0000000200 */
[----:B------:R-:W-:Y:S01]  /*72d0*/  HMMA.16816.F32 R16, R36, R42, R16 ;  /* 0x0000002a2410723c */ /* 0x000fe20000001810 */
[----:B------:R-:W-:Y:S04]  /*72e0*/  LDSM.16.M88.4 R36, [R159] ;  /* 0x000000009f24783b */ /* 0x000fe80000000200 */
[----:B------:R-:W1:Y:S02]  /*72f0*/  LDSM.16.MT88.4 R40, [R0+0x7400] ;  /* 0x007400000028783b */ /* 0x000e640000004200 */
[-C--:B-1----:R-:W-:Y:S06]  /*7300*/  HMMA.16816.F32 R4, R20, R48.reuse, R4 ;  /* 0x000000301404723c */ /* 0x082fec0000001804 */
[C---:B------:R-:W-:Y:S06]  /*7310*/  HMMA.16816.F32 R8, R32.reuse, R48, R8 ;  /* 0x000000302008723c */ /* 0x040fec0000001808 */
[-C--:B------:R-:W-:Y:S01]  /*7320*/  HMMA.16816.F32 R12, R32, R50.reuse, R12 ;  /* 0x00000032200c723c */ /* 0x080fe2000000180c */
[----:B------:R-:W1:Y:S05]  /*7330*/  LDSM.16.M88.4 R32, [R158] ;  /* 0x000000009e20783b */ /* 0x000e6a0000000200 */
        /* <DEDUP_REMOVED lines=8> */
[----:B------:R1:W-:Y:S04]  /*73c0*/  LDSM.16.MT88.4 R28, [R0+0x7c00] ;  /* 0x007c0000001c783b */ /* 0x0003e80000004200 */
[----:B------:R-:W1:Y:S01]  /*73d0*/  LDSM.16.M88.4 R24, [R152+0x4000] ;  /* 0x004000009818783b */ /* 0x000e620000000200 */
[-C--:B------:R-:W-:Y:S06]  /*73e0*/  HMMA.16816.F32 R4, R36, R40.reuse, R4 ;  /* 0x000000282404723c */ /* 0x080fec0000001804 */
[C---:B-1----:R-:W-:Y:S06]  /*73f0*/  HMMA.16816.F32 R8, R32.reuse, R40, R8 ;  /* 0x000000282008723c */ /* 0x042fec0000001808 */
[-C--:B------:R-:W-:Y:S01]  /*7400*/  HMMA.16816.F32 R12, R32, R42.reuse, R12 ;  /* 0x0000002a200c723c */ /* 0x080fe2000000180c */
[----:B------:R-:W1:Y:S05]  /*7410*/  LDSM.16.M88.4 R32, [R152+0x6000] ;  /* 0x006000009820783b */ /* 0x000e6a0000000200 */
[----:B------:R-:W-:Y:S01]  /*7420*/  HMMA.16816.F32 R16, R36, R42, R16 ;  /* 0x0000002a2410723c */ /* 0x000fe20000001810 */
[----:B------:R-:W-:Y:S05]  /*7430*/  IMAD.U32 R0, RZ, RZ, UR39 ;  /* 0x00000027ff007e24 */ /* 0x000fea000f8e00ff */
[-C--:B------:R-:W-:Y:S06]  /*7440*/  HMMA.16816.F32 R4, R20, R48.reuse, R4 ;  /* 0x000000301404723c */ /* 0x080fec0000001804 */
[C---:B------:R-:W-:Y:S06]  /*7450*/  HMMA.16816.F32 R8, R44.reuse, R48, R8 ;  /* 0x000000302c08723c */ /* 0x040fec0000001808 */
[-C--:B------:R-:W-:Y:S06]  /*7460*/  HMMA.16816.F32 R12, R44, R50.reuse, R12 ;  /* 0x000000322c0c723c */ /* 0x080fec000000180c */
[----:B------:R-:W-:Y:S06]  /*7470*/  HMMA.16816.F32 R16, R20, R50, R16 ;  /* 0x000000321410723c */ /* 0x000fec0000001810 */
[-C--:B------:R-:W-:Y:S01]  /*7480*/  HMMA.16816.F32 R4, R24, R28.reuse, R4 ;  /* 0x0000001c1804723c */ /* 0x080fe20000001804 */
[----:B------:R-:W-:Y:S04]  /*7490*/  IMAD.U32 R22, RZ, RZ, UR42 ;  /* 0x0000002aff167e24 */ /* 0x000fe8000f8e00ff */
[----:B------:R-:W-:Y:S01]  /*74a0*/  IMAD.U32 R23, RZ, RZ, UR42 ;  /* 0x0000002aff177e24 */ /* 0x000fe2000f8e00ff */
[C---:B-1----:R-:W-:Y:S05]  /*74b0*/  HMMA.16816.F32 R8, R32.reuse, R28, R8 ;  /* 0x0000001c2008723c */ /* 0x042fea0000001808 */
[-C--:B------:R-:W-:Y:S01]  /*74c0*/  LEA R22, P1, R22, R162.reuse, 0x2 ;  /* 0x000000a216167211 */ /* 0x080fe200078210ff */
[-C--:B------:R-:W-:Y:S01]  /*74d0*/  HMMA.16816.F32 R12, R32, R30.reuse, R12 ;  /* 0x0000001e200c723c */ /* 0x080fe2000000180c */
[----:B------:R-:W-:Y:S04]  /*74e0*/  IMAD.U32 R28, RZ, RZ, UR39 ;  /* 0x00000027ff1c7e24 */ /* 0x000fe8000f8e00ff */
[-C--:B------:R-:W-:Y:S01]  /*74f0*/  LEA.HI.X.SX32 R23, R23, R163.reuse, 0x2, P1 ;  /* 0x000000a317177211 */ /* 0x080fe200008f16ff */
[----:B------:R-:W-:Y:S07]  /*7500*/  HMMA.16816.F32 R16, R24, R30, R16 ;  /* 0x0000001e1810723c */ /* 0x000fee0000001810 */
[----:B------:R-:W-:Y:S01]  /*7510*/  IMAD.U32 R24, RZ, RZ, UR38 ;  /* 0x00000026ff187e24 */ /* 0x000fe2000f8e00ff */
[----:B--2---:R-:W-:Y:S01]  /*7520*/  @P2 IADD3 R20, P0, R57, UR8, RZ ;  /* 0x0000000839142c10 */ /* 0x004fe2000ff1e0ff */
[----:B------:R-:W-:Y:S03]  /*7530*/  @UP3 UIADD3 UR8, UP1, UR8, -0x200, URZ ;  /* 0xfffffe0008083890 */ /* 0x000fe6000ff3e03f */
[----:B---3--:R-:W-:Y:S01]  /*7540*/  @P2 IADD3.X R21, R56, UR9, RZ, P0, !PT ;  /* 0x0000000938152c10 */ /* 0x008fe200087fe4ff */
[----:B------:R-:W-:Y:S01]  /*7550*/  @UP3 UIADD3.X UR9, UR9, -0x1, URZ, UP1, !UPT ;  /* 0xffffffff09093890 */ /* 0x000fe20008ffe43f */
[-C--:B------:R-:W-:Y:S03]  /*7560*/  LEA R28, P0, R28, R162.reuse, 0x2 ;  /* 0x000000a21c1c7211 */ /* 0x080fe600078010ff */
[----:B----4-:R-:W2:Y:S01]  /*7570*/  @P2 LDG.E R52, desc[UR36][R20.64+0x120] ;  /* 0x0001202414342981 */ /* 0x010ea2000c1e1900 */
[-C--:B------:R-:W-:Y:S01]  /*7580*/  LEA.HI.X.SX32 R29, R0, R163.reuse, 0x2, P0 ;  /* 0x000000a3001d7211 */ /* 0x080fe200000f16ff */
[----:B------:R-:W-:Y:S01]  /*7590*/  IMAD.U32 R0, RZ, RZ, UR38 ;  /* 0x00000026ff007e24 */ /* 0x000fe2000f8e00ff */
[-C--:B------:R-:W-:Y:S01]  /*75a0*/  LEA R24, P0, R24, R162.reuse, 0x2 ;  /* 0x000000a218187211 */ /* 0x080fe200078010ff */
[----:B-----5:R-:W3:Y:S03]  /*75b0*/  @P2 LDG.E R53, desc[UR36][R20.64+0x100] ;  /* 0x0001002414352981 */ /* 0x020ee6000c1e1900 */
[-C--:B------:R-:W-:Y:S01]  /*75c0*/  LEA.HI.X.SX32 R25, R0, R163.reuse, 0x2, P0 ;  /* 0x000000a300197211 */ /* 0x080fe200000f16ff */
[----:B------:R-:W4:Y:S01]  /*75d0*/  @P2 LDG.E R54, desc[UR36][R20.64+0x20] ;  /* 0x0000202414362981 */ /* 0x000f22000c1e1900 */
[----:B------:R-:W-:Y:S03]  /*75e0*/  IMAD.U32 R0, RZ, RZ, UR33 ;  /* 0x00000021ff007e24 */ /* 0x000fe6000f8e00ff */
[----:B------:R1:W5:Y:S04]  /*75f0*/  @P2 LDG.E R55, desc[UR36][R20.64] ;  /* 0x0000002414372981 */ /* 0x000368000c1e1900 */
[----:B------:R1:W-:Y:S04]  /*7600*/  REDG.E.ADD.F32.FTZ.RN.STRONG.GPU desc[UR36][R162.64], R4 ;  /* 0x00000004a20079a6 */ /* 0x0003e8000c10f3a4 */
[----:B------:R1:W-:Y:S04]  /*7610*/  REDG.E.ADD.F32.FTZ.RN.STRONG.GPU desc[UR36][R22.64], R5 ;  /* 0x00000005160079a6 */ /* 0x0003e8000c10f3a4 */
[----:B------:R1:W-:Y:S04]  /*7620*/  REDG.E.ADD.F32.FTZ.RN.STRONG.GPU desc[UR36][R28.64], R6 ;  /* 0x000000061c0079a6 */ /* 0x0003e8000c10f3a4 */
[----:B------:R1:W-:Y:S04]  /*7630*/  REDG.E.ADD.F32.FTZ.RN.STRONG.GPU desc[UR36][R24.64], R7 ;  /* 0x00000007180079a6 */ /* 0x0003e8000c10f3a4 */
[----:B------:R-:W-:Y:S04]  /*7640*/  LDSM.16.MT88.4 R24, [R2+0xc800] ;  /* 0x00c800000218783b */ /* 0x000fe80000004200 */
[----:B------:R-:W-:Y:S01]  /*7650*/  LDSM.16.MT88.4 R28, [R3+0x800] ;  /* 0x00080000031c783b */ /* 0x000fe20000004200 */
[----:B-1----:R-:W-:Y:S05]  /*7660*/  IMAD.U32 R20, RZ, RZ, UR34 ;  /* 0x00000022ff147e24 */ /* 0x002fea000f8e00ff */
[-C--:B------:R-:W-:Y:S01]  /*7670*/  LEA R20, P1, R20, R162.reuse, 0x2 ;  /* 0x000000a214147211 */ /* 0x080fe200078210ff */
[----:B------:R-:W-:Y:S02]  /*7680*/  IMAD.U32 R4, RZ, RZ, UR33 ;  /* 0x00000021ff047e24 */ /* 0x000fe4000f8e00ff */
[----:B------:R-:W-:Y:S03]  /*7690*/  IMAD.U32 R22, RZ, RZ, UR35 ;  /* 0x00000023ff167e24 */ /* 0x000fe6000f8e00ff */
[-C--:B------:R-:W-:Y:S01]  /*76a0*/  LEA R4, P0, R4, R162.reuse, 0x2 ;  /* 0x000000a204047211 */ /* 0x080fe200078010ff */
[----:B------:R-:W-:Y:S02]  /*76b0*/  IMAD.U32 R5, RZ, RZ, UR34 ;  /* 0x00000022ff057e24 */ /* 0x000fe4000f8e00ff */
[----:B------:R-:W-:Y:S03]  /*76c0*/  IMAD.U32 R6, RZ, RZ, UR35 ;  /* 0x00000023ff067e24 */ /* 0x000fe6000f8e00ff */
[-C--:B------:R-:W-:Y:S01]  /*76d0*/  LEA.HI.X.SX32 R21, R5, R163.reuse, 0x2, P1 ;  /* 0x000000a305157211 */ /* 0x080fe200008f16ff */
[----:B------:R-:W-:Y:S01]  /*76e0*/  IMAD.U32 R7, RZ, RZ, UR31 ;  /* 0x0000001fff077e24 */ /* 0x000fe2000f8e00ff */
[-C--:B------:R-:W-:Y:S01]  /*76f0*/  LEA.HI.X.SX32 R5, R0, R163.reuse, 0x2, P0 ;  /* 0x000000a300057211 */ /* 0x080fe200000f16ff */
[----:B------:R-:W-:Y:S01]  /*7700*/  IMAD.U32 R0, RZ, RZ, UR32 ;  /* 0x00000020ff007e24 */ /* 0x000fe2000f8e00ff */
[----:B--2---:R-:W-:Y:S04]  /*7710*/  @P2 STL [R1+0x2c], R52 ;  /* 0x00002c3401002387 */ /* 0x004fe80000100800 */
[----:B---3--:R-:W-:Y:S04]  /*7720*/  @P2 STL [R1+0x30], R53 ;  /* 0x0000303501002387 */ /* 0x008fe80000100800 */
[----:B----4-:R-:W-:Y:S04]  /*7730*/  @P2 STL [R1+0x34], R54 ;  /* 0x0000343601002387 */ /* 0x010fe80000100800 */
[----:B-----5:R-:W-:Y:S01]  /*7740*/  @P2 STL [R1+0x38], R55 ;  /* 0x0000383701002387 */ /* 0x020fe20000100800 */
[-C--:B------:R-:W-:Y:S04]  /*7750*/  LEA R22, P2, R22, R162.reuse, 0x2 ;  /* 0x000000a216167211 */ /* 0x080fe800078410ff */
[-C--:B------:R-:W-:Y:S01]  /*7760*/  LEA.HI.X.SX32 R23, R6, R163.reuse, 0x2, P2 ;  /* 0x000000a306177211 */ /* 0x080fe200010f16ff */
[----:B------:R-:W-:Y:S04]  /*7770*/  IMAD.U32 R6, RZ, RZ, UR30 ;  /* 0x0000001eff067e24 */ /* 0x000fe8000f8e00ff */
[----:B------:R1:W-:Y:S01]  /*7780*/  REDG.E.ADD.F32.FTZ.RN.STRONG.GPU desc[UR36][R22.64], R8 ;  /* 0x00000008160079a6 */ /* 0x0003e2000c10f3a4 */
[-C--:B------:R-:W-:Y:S03]  /*7790*/  LEA R6, P1, R6, R162.reuse, 0x2 ;  /* 0x000000a206067211 */ /* 0x080fe600078210ff */
[----:B------:R2:W-:Y:S04]  /*77a0*/  REDG.E.ADD.F32.FTZ.RN.STRONG.GPU desc[UR36][R20.64], R9 ;  /* 0x00000009140079a6 */ /* 0x0005e8000c10f3a4 */
[----:B------:R3:W-:Y:S01]  /*77b0*/  REDG.E.ADD.F32.FTZ.RN.STRONG.GPU desc[UR36][R4.64], R10 ;  /* 0x0000000a040079a6 */ /* 0x0007e2000c10f3a4 */
[----:B-1----:R-:W-:Y:S02]  /*77c0*/  IMAD.U32 R8, RZ, RZ, UR31 ;  /* 0x0000001fff087e24 */ /* 0x002fe4000f8e00ff */
[----:B--2---:R-:W-:Y:S03]  /*77d0*/  IMAD.U32 R20, RZ, RZ, UR32 ;  /* 0x00000020ff147e24 */ /* 0x004fe6000f8e00ff */
[-C--:B------:R-:W-:Y:S01]  /*77e0*/  LEA R8, P2, R8, R162.reuse, 0x2 ;  /* 0x000000a208087211 */ /* 0x080fe200078410ff */
[----:B---3--:R-:W-:Y:S01]  /*77f0*/  IMAD.U32 R5, RZ, RZ, UR30 ;  /* 0x0000001eff057e24 */ /* 0x008fe2000f8e00ff */
[-C--:B------:R-:W-:Y:S01]  /*7800*/  LEA R20, P0, R20, R162.reuse, 0x2 ;  /* 0x000000a214147211 */ /* 0x080fe200078010ff */
[----:B------:R-:W-:Y:S01]  /*7810*/  IMAD.U32 R4, RZ, RZ, UR29 ;  /* 0x0000001dff047e24 */ /* 0x000fe2000f8e00ff */
[-C--:B------:R-:W-:Y:S01]  /*7820*/  LEA.HI.X.SX32 R9, R7, R163.reuse, 0x2, P2 ;  /* 0x000000a307097211 */ /* 0x080fe200010f16ff */
[----:B------:R-:W-:Y:S01]  /*7830*/  IMAD.U32 R10, RZ, RZ, UR26 ;  /* 0x0000001aff0a7e24 */ /* 0x000fe2000f8e00ff */
[-C--:B------:R-:W-:Y:S01]  /*7840*/  LEA.HI.X.SX32 R21, R0, R163.reuse, 0x2, P0 ;  /* 0x000000a300157211 */ /* 0x080fe200000f16ff */
[----:B------:R-:W-:Y:S01]  /*7850*/  IMAD.U32 R0, RZ, RZ, UR29 ;  /* 0x0000001dff007e24 */ /* 0x000fe2000f8e00ff */
[-C--:B------:R-:W-:Y:S02]  /*7860*/  LEA.HI.X.SX32 R7, R5, R163.reuse, 0x2, P1 ;  /* 0x000000a305077211 */ /* 0x080fe400008f16ff */
[-C--:B------:R-:W-:Y:S01]  /*7870*/  LEA R4, P0, R4, R162.reuse, 0x2 ;  /* 0x000000a204047211 */ /* 0x080fe200078010ff */
[----:B------:R1:W-:Y:S01]  /*7880*/  REDG.E.ADD.F32.FTZ.RN.STRONG.GPU desc[UR36][R20.64], R11 ;  /* 0x0000000b140079a6 */ /* 0x0003e2000c10f3a4 */
[-C--:B------:R-:W-:Y:S02]  /*7890*/  LEA R10, P3, R10, R162.reuse, 0x2 ;  /* 0x000000a20a0a7211 */ /* 0x080fe400078610ff */
[-C--:B------:R-:W-:Y:S01]  /*78a0*/  LEA.HI.X.SX32 R5, R0, R163.reuse, 0x2, P0 ;  /* 0x000000a300057211 */ /* 0x080fe200000f16ff */
[----:B------:R2:W-:Y:S01]  /*78b0*/  REDG.E.ADD.F32.FTZ.RN.STRONG.GPU desc[UR36][R8.64], R16 ;  /* 0x00000010080079a6 */ /* 0x0005e2000c10f3a4 */
[----:B------:R-:W-:Y:S03]  /*78c0*/  IMAD.U32 R0, RZ, RZ, UR28 ;  /* 0x0000001cff007e24 */ /* 0x000fe6000f8e00ff */
[----:B------:R3:W-:Y:S04]  /*78d0*/  REDG.E.ADD.F32.FTZ.RN.STRONG.GPU desc[UR36][R6.64], R17 ;  /* 0x00000011060079a6 */ /* 0x0007e8000c10f3a4 */
[----:B------:R4:W-:Y:S04]  /*78e0*/  REDG.E.ADD.F32.FTZ.RN.STRONG.GPU desc[UR36][R4.64], R18 ;  /* 0x00000012040079a6 */ /* 0x0009e8000c10f3a4 */
[----:B------:R-:W-:Y:S01]  /*78f0*/  LDSM.16.MT88.4 R20, [R3+0x400] ;  /* 0x000400000314783b */ /* 0x000fe20000004200 */
[----:B-1----:R-:W-:Y:S02]  /*7900*/  IMAD.U32 R11, RZ, RZ, UR26 ;  /* 0x0000001aff0b7e24 */ /* 0x002fe4000f8e00ff */
[----:B--2---:R-:W-:Y:S03]  /*7910*/  IMAD.U32 R16, RZ, RZ, UR28 ;  /* 0x0000001cff107e24 */ /* 0x004fe6000f8e00ff */
[-C--:B------:R-:W-:Y:S01]  /*7920*/  LEA.HI.X.SX32 R11, R11, R163.reuse, 0x2, P3 ;  /* 0x000000a30b0b7211 */ /* 0x080fe200018f16ff */
[----:B------:R-:W-:Y:S02]  /*7930*/  IMAD.U32 R8, RZ, RZ, UR23 ;  /* 0x00000017ff087e24 */ /* 0x000fe4000f8e00ff */
[----:B---3--:R-:W-:Y:S01]  /*7940*/  IMAD.U32 R6, RZ, RZ, UR4 ;  /* 0x00000004ff067e24 */ /* 0x008fe2000f8e00ff */
[-C--:B------:R-:W-:Y:S01]  /*7950*/  LEA R16, P0, R16, R162.reuse, 0x2 ;  /* 0x000000a210107211 */ /* 0x080fe200078010ff */
[----:B------:R-:W-:Y:S01]  /*7960*/  IMAD.U32 R9, RZ, RZ, UR23 ;  /* 0x00000017ff097e24 */ /* 0x000fe2000f8e00ff */
[-C--:B------:R-:W-:Y:S01]  /*7970*/  LEA R8, P2, R8, R162.reuse, 0x2 ;  /* 0x000000a208087211 */ /* 0x080fe200078410ff */
[----:B----4-:R-:W-:Y:S01]  /*7980*/  IMAD.U32 R4, RZ, RZ, UR47 ;  /* 0x0000002fff047e24 */ /* 0x010fe2000f8e00ff */
[-C--:B------:R-:W-:Y:S01]  /*7990*/  LEA.HI.X.SX32 R17, R0, R163.reuse, 0x2, P0 ;  /* 0x000000a300117211 */ /* 0x080fe200000f16ff */
[----:B------:R-:W-:Y:S01]  /*79a0*/  IMAD.U32 R7, RZ, RZ, UR4 ;  /* 0x00000004ff077e24 */ /* 0x000fe2000f8e00ff */
[-C--:B------:R-:W-:Y:S01]  /*79b0*/  LEA R6, P1, R6, R162.reuse, 0x2 ;  /* 0x000000a206067211 */ /* 0x080fe200078210ff */
[----:B------:R-:W-:Y:S01]  /*79c0*/  IMAD.U32 R5, RZ, RZ, UR47 ;  /* 0x0000002fff057e24 */ /* 0x000fe2000f8e00ff */
[-C--:B------:R-:W-:Y:S01]  /*79d0*/  LEA.HI.X.SX32 R9, R9, R163.reuse, 0x2, P2 ;  /* 0x000000a309097211 */ /* 0x080fe200010f16ff */
[----:B------:R-:W-:Y:S01]  /*79e0*/  REDG.E.ADD.F32.FTZ.RN.STRONG.GPU desc[UR36][R16.64], R19 ;  /* 0x00000013100079a6 */ /* 0x000fe2000c10f3a4 */
[----:B------:R-:W-:Y:S01]  /*79f0*/  LEA R4, P0, R4, R162, 0x2 ;  /* 0x000000a204047211 */ /* 0x000fe200078010ff */
[----:B------:R-:W-:Y:S01]  /*7a00*/  VIADD R0, R3, 0xffffe000 ;  /* 0xffffe00003007836 */ /* 0x000fe20000000000 */
        /* <DEDUP_REMOVED lines=10> */
[----:B------:R-:W-:Y:S01]  /*7ab0*/  LDSM.16.MT88.4 R4, [R2+0x8000] ;  /* 0x008000000204783b */ /* 0x000fe20000004200 */
[----:B------:R-:W-:Y:S03]  /*7ac0*/  @P1 VIADD R0, R3, 0x2000 ;  /* 0x0000200003001836 */ /* 0x000fe60000000000 */
[----:B------:R-:W1:Y:S04]  /*7ad0*/  LDSM.16.MT88.4 R8, [R3] ;  /* 0x000000000308783b */ /* 0x000e680000004200 */
[----:B------:R-:W2:Y:S04]  /*7ae0*/  LDSM.16.MT88.4 R12, [R2+0xc000] ;  /* 0x00c00000020c783b */ /* 0x000ea80000004200 */
[----:B------:R-:W3:Y:S01]  /*7af0*/  LDSM.16.MT88.4 R16, [R2+0x8800] ;  /* 0x008800000210783b */ /* 0x000ee20000004200 */
        /* <DEDUP_REMOVED lines=8> */
[C---:B------:R-:W-:Y:S06]  /*7b80*/  HMMA.16816.F32 R88, R24.reuse, R20, R88 ;  /* 0x000000141858723c */ /* 0x040fec0000001858 */
        /* <DEDUP_REMOVED lines=44> */
.L_x_244:
[----:B------:R-:W-:Y:S01]  /*7e50*/  @!UPT UIADD3 URZ, URZ, URZ, URZ ;  /* 0x0000003f3f3ff290 */ /* 0x000fe2000fffe03f */
[----:B------:R-:W2:Y:S01]  /*7e60*/  LDL R22, [R1+0x58] ;  /* 0x0000580001167983 */ /* 0x000ea20000100800 */
[----:B------:R-:W-:Y:S01]  /*7e70*/  ULDC UR4, c[0x0][0x390] ;  /* 0x0000e40000047ab9 */ /* 0x000fe20000000800 */
[----:B-----5:R-:W3:Y:S02]  /*7e80*/  LDC.64 R10, c[0x0][0x438] ;  /* 0x00010e00ff0a7b82 */ /* 0x020ee40000000a00 */
[----:B------:R-:W4:Y:S04]  /*7e90*/  LDL R19, [R1+0x5c] ;  /* 0x00005c0001137983 */ /* 0x000f280000100800 */
[----:B------:R-:W3:Y:S01]  /*7ea0*/  LDL R24, [R1+0x4c] ;  /* 0x00004c0001187983 */ /* 0x000ee20000100800 */
[----:B------:R-:W1:Y:S01]  /*7eb0*/  S2R R14, SR_TID.X ;  /* 0x00000000000e7919 */ /* 0x000e620000002100 */
        /* <DEDUP_REMOVED lines=19> */
[----:B------:R-:W-:-:S02]  /*7ff0*/  F2FP.F16.F32.PACK_AB R5, R5, R96 ;  /* 0x000000600505723e */ /* 0x000fc400000000ff */
[----:B------:R-:W1:Y:S01]  /*8000*/  LDC.64 R12, c[0x0][0x468] ;  /* 0x00011a00ff0c7b82 */ /* 0x000e620000000a00 */
[----:B------:R-:W-:Y:S01]  /*8010*/  F2FP.F16.F32.PACK_AB R4, R4, R98 ;  /* 0x000000620404723e */ /* 0x000fe200000000ff */
[----:B------:R-:W-:Y:S01]  /*8020*/  ULDC.64 UR8, c[0x0][0x3f0] ;  /* 0x0000fc0000087ab9 */ /* 0x000fe20000000a00 */
[----:B------:R-:W-:Y:S01]  /*8030*/  F2FP.F16.F32.PACK_AB R7, R7, R88 ;  /* 0x000000580707723e */ /* 0x000fe200000000ff */
[----:B------:R-:W-:Y:S01]  /*8040*/  ULDC.64 UR6, c[0x0][0x3f8] ;  /* 0x0000fe0000067ab9 */ /* 0x000fe20000000a00 */
[----:B------:R-:W-:Y:S02]  /*8050*/  F2FP.F16.F32.PACK_AB R6, R6, R90 ;  /* 0x0000005a0606723e */ /* 0x000fe400000000ff */
[----:B------:R-:W-:Y:S01]  /*8060*/  F2FP.F16.F32.PACK_AB R3, R3, R92 ;  /* 0x0000005c0303723e */ /* 0x000fe200000000ff */
[----:B------:R-:W3:Y:S01]  /*8070*/  LDC.64 R16, c[0x0][0x450] ;  /* 0x00011400ff107b82 */ /* 0x000ee20000000a00 */
[----:B-1----:R-:W-:Y:S02]  /*8080*/  SHF.R.S32.HI R18, RZ, 0x1f, R14 ;  /* 0x0000001fff127819 */ /* 0x002fe4000001140e */
[----:B------:R-:W-:-:S02]  /*8090*/  F2FP.F16.F32.PACK_AB R0, R0, R94 ;  /* 0x0000005e0000723e */ /* 0x000fc400000000ff */
[----:B------:R-:W-:-:S03]  /*80a0*/  LEA.HI R18, R18, R14, RZ, 0x2 ;  /* 0x0000000e12127211 */ /* 0x000fc600078f10ff */
[----:B------:R-:W1:Y:S01]  /*80b0*/  LDC.64 R20, c[0x0][0x440] ;  /* 0x00011000ff147b82 */ /* 0x000e620000000a00 */
[----:B------:R-:W-:Y:S02]  /*80c0*/  F2FP.F16.F32.PACK_AB R68, R69, R68 ;  /* 0x000000444544723e */ /* 0x000fe400000000ff */
[----:B------:R-:W-:Y:S02]  /*80d0*/  F2FP.F16.F32.PACK_AB R70, R71, R70 ;  /* 0x000000464746723e */ /* 0x000fe400000000ff */
[----:B------:R-:W-:Y:S02]  /*80e0*/  F2FP.F16.F32.PACK_AB R80, R81, R80 ;  /* 0x000000505150723e */ /* 0x000fe400000000ff */
[----:B------:R-:W-:Y:S02]  /*80f0*/  F2FP.F16.F32.PACK_AB R82, R83, R82 ;  /* 0x000000525352723e */ /* 0x000fe400000000ff */
[----:B------:R-:W-:Y:S02]  /*8100*/  F2FP.F16.F32.PACK_AB R72, R73, R72 ;  /* 0x000000484948723e */ /* 0x000fe400000000ff */
[----:B------:R-:W-:-:S02]  /*8110*/  F2FP.F16.F32.PACK_AB R74, R75, R74 ;  /* 0x0000004a4b4a723e */ /* 0x000fc400000000ff */
[----:B------:R-:W-:Y:S02]  /*8120*/  F2FP.F16.F32.PACK_AB R76, R77, R76 ;  /* 0x0000004c4d4c723e */ /* 0x000fe400000000ff */
[----:B------:R-:W-:Y:S01]  /*8130*/  F2FP.F16.F32.PACK_AB R78, R79, R78 ;  /* 0x0000004e4f4e723e */ /* 0x000fe200000000ff */
[----:B------:R-:W-:-:S04]  /*8140*/  IMAD R40, R12, UR16, RZ ;  /* 0x000000100c287c24 */ /* 0x000fc8000f8e02ff */
[----:B------:R-:W-:Y:S01]  /*8150*/  IMAD R40, R13, UR11, R40 ;  /* 0x0000000b0d287c24 */ /* 0x000fe2000f8e0228 */
[----:B--2---:R-:W-:Y:S04]  /*8160*/  STS [R22], R9 ;  /* 0x0000000916007388 */ /* 0x004fe80000000800 */
[----:B------:R-:W-:Y:S04]  /*8170*/  STS [R22+0x200], R8 ;  /* 0x0002000816007388 */ /* 0x000fe80000000800 */
[----:B----4-:R2:W-:Y:S04]  /*8180*/  STS [R19], R5 ;  /* 0x0000000513007388 */ /* 0x0105e80000000800 */
[----:B------:R4:W-:Y:S04]  /*8190*/  STS [R19+0x200], R4 ;  /* 0x0002000413007388 */ /* 0x0009e80000000800 */
[----:B------:R-:W-:Y:S04]  /*81a0*/  STS [R22+0x1000], R7 ;  /* 0x0010000716007388 */ /* 0x000fe80000000800 */
[----:B------:R-:W-:Y:S04]  /*81b0*/  STS [R22+0x1200], R6 ;  /* 0x0012000616007388 */ /* 0x000fe80000000800 */
[----:B------:R3:W-:Y:S04]  /*81c0*/  STS [R19+0x1000], R3 ;  /* 0x0010000313007388 */ /* 0x0007e80000000800 */
[----:B------:R1:W-:Y:S01]  /*81d0*/  STS [R19+0x1200], R0 ;  /* 0x0012000013007388 */ /* 0x0003e20000000800 */
[----:B--2---:R-:W-:-:S03]  /*81e0*/  LOP3.LUT R5, R18, 0xfffffffc, RZ, 0xc0, !PT ;  /* 0xfffffffc12057812 */ /* 0x004fc600078ec0ff */
[----:B------:R-:W-:Y:S01]  /*81f0*/  STS [R22+0x2000], R68 ;  /* 0x0020004416007388 */ /* 0x000fe20000000800 */
[----:B----4-:R-:W-:-:S03]  /*8200*/  IADD3 R4, -R5, R14, RZ ;  /* 0x0000000e05047210 */ /* 0x010fc60007ffe1ff */
[----:B------:R-:W-:Y:S01]  /*8210*/  STS [R22+0x2200], R70 ;  /* 0x0022004616007388 */ /* 0x000fe20000000800 */
[----:B------:R-:W2:Y:S03]  /*8220*/  LDC.64 R14, c[0x0][0x458] ;  /* 0x00011600ff0e7b82 */ /* 0x000ea60000000a00 */
[----:B------:R-:W-:Y:S01]  /*8230*/  STS [R19+0x2000], R80 ;  /* 0x0020005013007388 */ /* 0x000fe20000000800 */
[----:B------:R-:W-:-:S03]  /*8240*/  SHF.L.U32 R4, R4, 0x3, RZ ;  /* 0x0000000304047819 */ /* 0x000fc600000006ff */
[----:B------:R-:W-:Y:S04]  /*8250*/  STS [R19+0x2200], R82 ;  /* 0x0022005213007388 */ /* 0x000fe80000000800 */
[----:B------:R-:W-:Y:S04]  /*8260*/  STS [R22+0x3000], R72 ;  /* 0x0030004816007388 */ /* 0x000fe80000000800 */
[----:B------:R4:W-:Y:S04]  /*8270*/  STS [R22+0x3200], R74 ;  /* 0x0032004a16007388 */ /* 0x0009e80000000800 */
[----:B------:R-:W-:Y:S01]  /*8280*/  STS [R19+0x3000], R76 ;  /* 0x0030004c13007388 */ /* 0x000fe20000000800 */
[----:B------:R-:W-:-:S03]  /*8290*/  SHF.R.S32.HI R5, RZ, 0x1f, R4 ;  /* 0x0000001fff057819 */ /* 0x000fc60000011404 */
[----:B------:R2:W-:Y:S01]  /*82a0*/  STS [R19+0x3200], R78 ;  /* 0x0032004e13007388 */ /* 0x0005e20000000800 */
[C---:B---3--:R-:W-:Y:S01]  /*82b0*/  IMAD R3, R10.reuse, UR15, RZ ;  /* 0x0000000f0a037c24 */ /* 0x048fe2000f8e02ff */
[----:B-1----:R-:W-:Y:S01]  /*82c0*/  SHF.R.S32.HI R0, RZ, 0x2, R18 ;  /* 0x00000002ff007819 */ /* 0x002fe20000011412 */
[----:B------:R-:W-:-:S04]  /*82d0*/  IMAD.WIDE.U32 R6, R10, UR10, R4 ;  /* 0x0000000a0a067c25 */ /* 0x000fc8000f8e0004 */
[----:B------:R-:W-:Y:S01]  /*82e0*/  IMAD R11, R11, UR10, R3 ;  /* 0x0000000a0b0b7c24 */ /* 0x000fe2000f8e0203 */
[----:B------:R-:W-:-:S04]  /*82f0*/  SHF.R.S32.HI R3, RZ, 0x1f, R0 ;  /* 0x0000001fff037819 */ /* 0x000fc80000011400 */
[----:B------:R-:W-:Y:S01]  /*8300*/  IADD3 R7, R7, R11, RZ ;  /* 0x0000000b07077210 */ /* 0x000fe20007ffe0ff */
[----:B------:R-:W-:Y:S01]  /*8310*/  IMAD R8, R3, R16, RZ ;  /* 0x0000001003087224 */ /* 0x000fe200078e02ff */
[----:B----4-:R-:W1:Y:S01]  /*8320*/  LDC.64 R22, c[0x0][0x470] ;  /* 0x00011c00ff167b82 */ /* 0x010e620000000a00 */
[----:B------:R-:W-:-:S04]  /*8330*/  IMAD.WIDE.U32 R12, R12, UR11, R6 ;  /* 0x0000000b0c0c7c25 */ /* 0x000fc8000f8e0006 */
[----:B--2---:R-:W-:Y:S01]  /*8340*/  IMAD R6, R3, R14, RZ ;  /* 0x0000000e03067224 */ /* 0x004fe200078e02ff */
[----:B------:R-:W-:Y:S02]  /*8350*/  LEA R3, R24, UR5, 0x1 ;  /* 0x0000000518037c11 */ /* 0x000fe4000f8e08ff */
[----:B------:R-:W-:Y:S01]  /*8360*/  BAR.SYNC.DEFER_BLOCKING 0x0 ;  /* 0x0000000000007b1d */ /* 0x000fe20000010000 */
[----:B------:R-:W-:-:S04]  /*8370*/  IMAD.WIDE.U32 R10, R0, R16, RZ ;  /* 0x00000010000a7225 */ /* 0x000fc800078e00ff */
[----:B------:R-:W-:-:S05]  /*8380*/  IMAD R8, R0, R17, R8 ;  /* 0x0000001100087224 */ /* 0x000fca00078e0208 */
[----:B------:R-:W-:Y:S01]  /*8390*/  IADD3 R9, R11, R8, RZ ;  /* 0x000000080b097210 */ /* 0x000fe20007ffe0ff */
[----:B------:R-:W-:Y:S02]  /*83a0*/  IMAD.MOV.U32 R8, RZ, RZ, R10 ;  /* 0x000000ffff087224 */ /* 0x000fe400078e000a */
[----:B------:R-:W-:Y:S02]  /*83b0*/  IMAD R19, R20, UR15, RZ ;  /* 0x0000000f14137c24 */ /* 0x000fe4000f8e02ff */
[----:B------:R-:W-:Y:S01]  /*83c0*/  IMAD.WIDE.U32 R8, R16, UR20, R8 ;  /* 0x0000001410087c25 */ /* 0x000fe2000f8e0008 */
[----:B------:R-:W2:Y:S04]  /*83d0*/  LDS.128 R36, [R3+0x6000] ;  /* 0x0060000003247984 */ /* 0x000ea80000000c00 */
[----:B------:R-:W3:Y:S04]  /*83e0*/  LDS.128 R32, [R3+0x7000] ;  /* 0x0070000003207984 */ /* 0x000ee80000000c00 */
[----:B------:R-:W4:Y:S04]  /*83f0*/  LDS.128 R28, [R3+0x8000] ;  /* 0x00800000031c7984 */ /* 0x000f280000000c00 */
[----:B------:R1:W4:Y:S01]  /*8400*/  LDS.128 R24, [R3+0x9000] ;  /* 0x0090000003187984 */ /* 0x0003220000000c00 */
[----:B------:R-:W-:-:S02]  /*8410*/  IMAD R18, R0, R15, R6 ;  /* 0x0000000f00127224 */ /* 0x000fc400078e0206 */
[----:B------:R-:W-:Y:S02]  /*8420*/  IMAD R19, R21, UR10, R19 ;  /* 0x0000000a15137c24 */ /* 0x000fe4000f8e0213 */
[----:B------:R-:W-:-:S04]  /*8430*/  IMAD.WIDE.U32 R10, R0, R14, RZ ;  /* 0x0000000e000a7225 */ /* 0x000fc800078e00ff */
[----:B------:R-:W-:Y:S01]  /*8440*/  IMAD.WIDE.U32 R6, R20, UR10, R4 ;  /* 0x0000000a14067c25 */ /* 0x000fe2000f8e0004 */
[----:B------:R-:W-:Y:S02]  /*8450*/  IADD3 R5, R11, R18, RZ ;  /* 0x000000120b057210 */ /* 0x000fe40007ffe0ff */
[----:B------:R-:W-:Y:S01]  /*8460*/  MOV R4, R10 ;  /* 0x0000000a00047202 */ /* 0x000fe20000000f00 */
[----:B------:R-:W-:Y:S01]  /*8470*/  IMAD R0, R16, UR19, RZ ;  /* 0x0000001310007c24 */ /* 0x000fe2000f8e02ff */
[----:B------:R-:W-:Y:S01]  /*8480*/  IADD3 R7, R7, R19, RZ ;  /* 0x0000001307077210 */ /* 0x000fe20007ffe0ff */
[----:B------:R-:W-:Y:S01]  /*8490*/  IMAD.IADD R11, R13, 0x1, R40 ;  /* 0x000000010d0b7824 */ /* 0x000fe200078e0228 */
[----:B-1----:R-:W-:Y:S01]  /*84a0*/  IADD3 R3, P0, R12, R8, RZ ;  /* 0x000000080c037210 */ /* 0x002fe20007f1e0ff */
[----:B------:R-:W-:-:S04]  /*84b0*/  IMAD R8, R22, UR16, RZ ;  /* 0x0000001016087c24 */ /* 0x000fc8000f8e02ff */
[----:B------:R-:W-:Y:S02]  /*84c0*/  IMAD R10, R23, UR11, R8 ;  /* 0x0000000b170a7c24 */ /* 0x000fe4000f8e0208 */
[----:B------:R-:W-:Y:S02]  /*84d0*/  IMAD R8, R17, UR20, R0 ;  /* 0x0000001411087c24 */ /* 0x000fe4000f8e0200 */
[----:B------:R-:W-:-:S04]  /*84e0*/  IMAD.WIDE.U32 R6, R22, UR11, R6 ;  /* 0x0000000b16067c25 */ /* 0x000fc8000f8e0006 */
[C---:B------:R-:W-:Y:S02]  /*84f0*/  IMAD R0, R14.reuse, UR19, RZ ;  /* 0x000000130e007c24 */ /* 0x040fe4000f8e02ff */
[----:B------:R-:W-:Y:S01]  /*8500*/  IMAD.WIDE.U32 R4, R14, UR20, R4 ;  /* 0x000000140e047c25 */ /* 0x000fe2000f8e0004 */
[----:B------:R-:W-:Y:S02]  /*8510*/  IADD3.X R9, R11, R9, R8, P0, !PT ;  /* 0x000000090b097210 */ /* 0x000fe400007fe408 */
[----:B------:R-:W-:Y:S01]  /*8520*/  IADD3 R7, R7, R10, RZ ;  /* 0x0000000a07077210 */ /* 0x000fe20007ffe0ff */
[----:B------:R-:W-:Y:S01]  /*8530*/  IMAD R8, R15, UR20, R0 ;  /* 0x000000140f087c24 */ /* 0x000fe2000f8e0200 */
[----:B------:R-:W-:Y:S02]  /*8540*/  IADD3 R0, P0, R6, R4, RZ ;  /* 0x0000000406007210 */ /* 0x000fe40007f1e0ff */
[----:B------:R-:W-:Y:S02]  /*8550*/  LEA R6, P1, R3, UR8, 0x1 ;  /* 0x0000000803067c11 */ /* 0x000fe4000f8208ff */
[----:B------:R-:W-:-:S02]  /*8560*/  IADD3.X R5, R7, R5, R8, P0, !PT ;  /* 0x0000000507057210 */ /* 0x000fc400007fe408 */
[----:B------:R-:W-:Y:S02]  /*8570*/  LEA R4, P0, R0, UR6, 0x1 ;  /* 0x0000000600047c11 */ /* 0x000fe4000f8008ff */
[----:B------:R-:W-:Y:S02]  /*8580*/  LEA.HI.X R7, R3, UR9, R9, 0x1, P1 ;  /* 0x0000000903077c11 */ /* 0x000fe400088f0c09 */
[----:B------:R-:W-:Y:S02]  /*8590*/  LEA R10, P1, R16, R6, 0x7 ;  /* 0x00000006100a7211 */ /* 0x000fe400078238ff */
[----:B------:R-:W-:Y:S02]  /*85a0*/  LEA.HI.X R5, R0, UR7, R5, 0x1, P0 ;  /* 0x0000000700057c11 */ /* 0x000fe400080f0c05 */
[----:B------:R-:W-:Y:S02]  /*85b0*/  LEA R8, P0, R14, R4, 0x7 ;  /* 0x000000040e087211 */ /* 0x000fe400078038ff */
[----:B------:R-:W-:-:S02]  /*85c0*/  LEA.HI.X R11, R16, R7, R17, 0x7, P1 ;  /* 0x00000007100b7211 */ /* 0x000fc400008f3c11 */
[----:B------:R-:W-:Y:S01]  /*85d0*/  LEA.HI.X R9, R14, R5, R15, 0x7, P0 ;  /* 0x000000050e097211 */ /* 0x000fe200000f3c0f */
[----:B--2---:R1:W-:Y:S04]  /*85e0*/  STG.E.128 desc[UR36][R6.64], R36 ;  /* 0x0000002406007986 */ /* 0x0043e8000c101d24 */
[----:B---3--:R1:W-:Y:S04]  /*85f0*/  STG.E.128 desc[UR36][R10.64], R32 ;  /* 0x000000200a007986 */ /* 0x0083e8000c101d24 */
[----:B----4-:R1:W-:Y:S04]  /*8600*/  STG.E.128 desc[UR36][R4.64], R28 ;  /* 0x0000001c04007986 */ /* 0x0103e8000c101d24 */
[----:B------:R1:W-:Y:S02]  /*8610*/  STG.E.128 desc[UR36][R8.64], R24 ;  /* 0x0000001808007986 */ /* 0x0003e4000c101d24 */
.L_x_241:
        /* <DEDUP_REMOVED lines=11> */
.L_x_248:
[----:B------:R-:W-:Y:S05]  /*86d0*/  EXIT ;  /* 0x000000000000794d */ /* 0x000fea0003800000 */
.L_x_250:
        /* <DEDUP_REMOVED lines=10> */
.L_x_696:


//--------------------- .text._ZN5flash44flash_bwd_dq_dk_dv_loop_seqk_parallel_kernelI23Flash_bwd_kernel_traitsILi32ELi128ELi128ELi8ELi4ELi4ELi4ELb1ELb0EN7cutlass6half_tE19Flash_kernel_traitsILi32ELi128ELi128ELi8ES3_EELb1ELb1ELb0ELb0ELb0ELb1ELb0EEEvNS_16Flash_bwd_paramsE --------------------------
	.section	.text._ZN5flash44flash_bwd_dq_dk_dv_loop_seqk_parallel_kernelI23Flash_bwd_kernel_traitsILi32ELi128ELi128ELi8ELi4ELi4ELi4ELb1ELb0EN7cutlass6half_tE19Flash_kernel_traitsILi32ELi128ELi128ELi8ES3_EELb1ELb1ELb0ELb0ELb0ELb1ELb0EEEvNS_16Flash_bwd_paramsE,"ax",@progbits
	.align	128
        .global         _ZN5flash44flash_bwd_dq_dk_dv_loop_seqk_parallel_kernelI23Flash_bwd_kernel_traitsILi32ELi128ELi128ELi8ELi4ELi4ELi4ELb1ELb0EN7cutlass6half_tE19Flash_kernel_traitsILi32ELi128ELi128ELi8ES3_EELb1ELb1ELb0ELb0ELb0ELb1ELb0EEEvNS_16Flash_bwd_paramsE
        .type           _ZN5flash44flash_bwd_dq_dk_dv_loop_seqk_parallel_kernelI23Flash_bwd_kernel_traitsILi32ELi128ELi128ELi8ELi4ELi4ELi4ELb1ELb0EN7cutlass6half_tE19Flash_kernel_traitsILi32ELi128ELi128ELi8ES3_EELb1ELb1ELb0ELb0ELb0ELb1ELb0EEEvNS_16Flash_bwd_paramsE,@function
        .size           _ZN5flash44flash_bwd_dq_dk_dv_loop_seqk_parallel_kernelI23Flash_bwd_kernel_traitsILi32ELi128ELi128ELi8ELi4ELi4ELi4ELb1ELb0EN7cutlass6half_tE19Flash_kernel_traitsILi32ELi128ELi128ELi8ES3_EELb1ELb1ELb0ELb0ELb0ELb1ELb0EEEvNS_16Flash_bwd_paramsE,(.L_x_697 - _ZN5flash44flash_bwd_dq_dk_dv_loop_seqk_parallel_kernelI23Flash_bwd_kernel_traitsILi32ELi128ELi128ELi8ELi4ELi4ELi4ELb1ELb0EN7cutlass6half_tE19Flash_kernel_traitsILi32ELi128ELi128ELi8ES3_EELb1ELb1ELb0ELb0ELb0ELb1ELb0EEEvNS_16Flash_bwd_paramsE)
        .other          _ZN5flash44flash_bwd_dq_dk_dv_loop_seqk_parallel_kernelI23Flash_bwd_kernel_traitsILi32ELi128ELi128ELi8ELi4ELi4ELi4ELb1ELb0EN7cutlass6half_tE19Flash_kernel_traitsILi32ELi128ELi128ELi8ES3_EELb1ELb1ELb0ELb0ELb0ELb1ELb0EEEvNS_16Flash_bwd_paramsE,@"STO_CUDA_ENTRY STV_DEFAULT"
_ZN5flash44flash_bwd_dq_dk_dv_loop_seqk_parallel_kernelI23Flash_bwd_kernel_traitsILi32ELi128ELi128ELi8ELi4ELi4ELi4ELb1ELb0EN7cutlass6half_tE19Flash_kernel_traitsILi32ELi128ELi128ELi8ES3_EELb1ELb1ELb0ELb0ELb0ELb1ELb0EEEvNS_16Flash_bwd_paramsE:
.text._ZN5flash44flash_bwd_dq_dk_dv_loop_seqk_parallel_kernelI23Flash_bwd_kernel_traitsILi32ELi128ELi128ELi8ELi4ELi4ELi4ELb1ELb0EN7cutlass6half_tE19Flash_kernel_traitsILi32ELi128ELi128ELi8ES3_EELb1ELb1ELb0ELb0ELb0ELb1ELb0EEEvNS_16Flash_bwd_paramsE:
[----:B------:R-:W-:Y:S08]  /*0000*/  LDC R1, c[0x0][0x28] ;  /* 0x00000a00ff017b82 */ /* 0x000ff00000000800 */
[----:B------:R-:W1:Y:S01]  /*0010*/  S2UR UR20, SR_CTAID.X ;  /* 0x00000000001479c3 */ /* 0x000e620000002500 */
[----:B------:R-:W-:Y:S02]  /*0020*/  ULDC UR4, c[0x0][0x2c8] ;  /* 0x0000b20000047ab9 */ /* 0x000fe40000000800 */
[----:B------:R-:W-:-:S04]  /*0030*/  UIADD3 UR5, UR4, 0x7f, URZ ;  /* 0x0000007f04057890 */ /* 0x000fc8000fffe03f */
[----:B------:R-:W-:-:S04]  /*0040*/  USHF.R.S32.HI UR4, URZ, 0x1f, UR5 ;  /* 0x0000001f3f047899 */ /* 0x000fc80008011405 */
[----:B------:R-:W-:-:S04]  /*0050*/  ULEA.HI UR4, UR4, UR5, URZ, 0x7 ;  /* 0x0000000504047291 */ /* 0x000fc8000f8f383f */
[----:B------:R-:W-:-:S06]  /*0060*/  USHF.R.S32.HI UR6, URZ, 0x7, UR4 ;  /* 0x000000073f067899 */ /* 0x000fcc0008011404 */
[----:B------:R-:W-:Y:S01]  /*0070*/  MOV R248, UR6 ;  /* 0x0000000600f87c02 */ /* 0x000fe20008000f00 */
        /* <DEDUP_REMOVED lines=8> */
[----:B------:R-:W-:Y:S02]  /*0100*/  IMAD.MOV.U32 R222, RZ, RZ, -0x10 ;  /* 0xfffffff0ffde7424 */ /* 0x000fe400078e00ff */
        /* <DEDUP_REMOVED lines=9> */
[CC--:B------:R-:W-:Y:S01]  /*01a0*/  LEA.HI R4, R5.reuse, R11.reuse, RZ, 0x5 ;  /* 0x0000000b05047211 */ /* 0x0c0fe200078f28ff */
[----:B----4-:R-:W-:Y:S01]  /*01b0*/  USHF.L.U32 UR7, UR50, 0x7, URZ ;  /* 0x0000000732077899 */ /* 0x010fe2000800063f */
[----:B------:R-:W-:Y:S02]  /*01c0*/  LEA.HI R242, R5, R11, RZ, 0x7 ;  /* 0x0000000b05f27211 */ /* 0x000fe400078f38ff */
[--C-:B------:R-:W-:Y:S02]  /*01d0*/  SHF.R.S32.HI R0, RZ, 0x2, R3.reuse ;  /* 0x00000002ff007819 */ /* 0x100fe40000011403 */
[----:B------:R-:W-:-:S02]  /*01e0*/  SHF.R.S32.HI R2, RZ, 0x1f, R3 ;  /* 0x0000001fff027819 */ /* 0x000fc40000011403 */
[----:B------:R-:W-:Y:S02]  /*01f0*/  LEA.HI R5, R5, R11, RZ, 0x4 ;  /* 0x0000000b05057211 */ /* 0x000fe400078f20ff */
[C---:B------:R-:W-:Y:S02]  /*0200*/  LOP3.LUT R6, R3.reuse, 0xfffffffc, RZ, 0xc0, !PT ;  /* 0xfffffffc03067812 */ /* 0x040fe400078ec0ff */
[-C--:B------:R-:W-:Y:S02]  /*0210*/  LEA.HI R3, R3, R0.reuse, RZ, 0x1 ;  /* 0x0000000003037211 */ /* 0x080fe400078f08ff */
[----:B------:R-:W-:Y:S01]  /*0220*/  LEA.HI R2, R2, R0, RZ, 0x3 ;  /* 0x0000000002027211 */ /* 0x000fe200078f18ff */
[----:B------:R-:W-:Y:S01]  /*0230*/  IMAD.IADD R18, R11, 0x1, -R6 ;  /* 0x000000010b127824 */ /* 0x000fe200078e0a06 */
[----:B------:R-:W-:Y:S02]  /*0240*/  LOP3.LUT R10, R4, 0xffffffe0, RZ, 0xc0, !PT ;  /* 0xffffffe0040a7812 */ /* 0x000fe400078ec0ff */
[----:B------:R-:W-:-:S02]  /*0250*/  LOP3.LUT R8, R5, 0xfffffff0, RZ, 0xc0, !PT ;  /* 0xfffffff005087812 */ /* 0x000fc400078ec0ff */
[----:B------:R-:W-:Y:S01]  /*0260*/  LOP3.LUT R7, R15, 0xfffffff8, RZ, 0xc0, !PT ;  /* 0xfffffff80f077812 */ /* 0x000fe200078ec0ff */
[----:B------:R-:W-:Y:S01]  /*0270*/  IMAD.IADD R10, R11, 0x1, -R10 ;  /* 0x000000010b0a7824 */ /* 0x000fe200078e0a0a */
[----:B------:R-:W-:Y:S01]  /*0280*/  LOP3.LUT R3, R3, 0x7fffffe, RZ, 0xc0, !PT ;  /* 0x07fffffe03037812 */ /* 0x000fe200078ec0ff */
[C---:B------:R-:W-:Y:S01]  /*0290*/  IMAD.IADD R8, R11.reuse, 0x1, -R8 ;  /* 0x000000010b087824 */ /* 0x040fe200078e0a08 */
[----:B------:R-:W-:Y:S01]  /*02a0*/  LOP3.LUT R2, R2, 0xfffffff8, RZ, 0xc0, !PT ;  /* 0xfffffff802027812 */ /* 0x000fe200078ec0ff */
[----:B------:R-:W-:Y:S01]  /*02b0*/  IMAD.IADD R11, R11, 0x1, -R7 ;  /* 0x000000010b0b7824 */ /* 0x000fe200078e0a07 */
[----:B------:R-:W-:Y:S01]  /*02c0*/  SHF.R.S32.HI R6, RZ, 0x3, R15 ;  /* 0x00000003ff067819 */ /* 0x000fe2000001140f */
[C---:B------:R-:W-:Y:S01]  /*02d0*/  IMAD.IADD R13, R0.reuse, 0x1, -R3 ;  /* 0x00000001000d7824 */ /* 0x040fe200078e0a03 */
[----:B------:R-:W-:Y:S01]  /*02e0*/  SHF.R.S32.HI R7, RZ, 0x4, R5 ;  /* 0x00000004ff077819 */ /* 0x000fe20000011405 */
[----:B------:R-:W-:Y:S01]  /*02f0*/  IMAD.IADD R9, R0, 0x1, -R2 ;  /* 0x0000000100097824 */ /* 0x000fe200078e0a02 */
[--C-:B------:R-:W-:Y:S01]  /*0300*/  SHF.R.S32.HI R0, RZ, 0x5, R4.reuse ;  /* 0x00000005ff007819 */ /* 0x100fe20000011404 */
[----:B------:R-:W-:Y:S01]  /*0310*/  IMAD.SHL.U32 R2, R6, 0x40, RZ ;  /* 0x0000004006027824 */ /* 0x000fe200078e00ff */
[----:B------:R-:W-:Y:S01]  /*0320*/  SHF.R.S32.HI R4, RZ, 0x1f, R4 ;  /* 0x0000001fff047819 */ /* 0x000fe20000011404 */
[----:B------:R-:W-:Y:S01]  /*0330*/  IMAD.SHL.U32 R6, R18, 0x8, RZ ;  /* 0x0000000812067824 */ /* 0x000fe200078e00ff */
[----:B------:R-:W-:-:S02]  /*0340*/  LEA.HI R3, R5, R7, RZ, 0x1 ;  /* 0x0000000705037211 */ /* 0x000fc400078f08ff */
[----:B------:R-:W-:Y:S02]  /*0350*/  LOP3.LUT R2, R2, 0xc0, RZ, 0xc0, !PT ;  /* 0x000000c002027812 */ /* 0x000fe400078ec0ff */
[----:B------:R-:W-:Y:S02]  /*0360*/  LEA.HI R5, R4, R0, RZ, 0x2 ;  /* 0x0000000004057211 */ /* 0x000fe400078f10ff */
[----:B------:R-:W-:Y:S02]  /*0370*/  SHF.R.S32.HI R12, RZ, 0x1f, R10 ;  /* 0x0000001fff0c7819 */ /* 0x000fe4000001140a */
[----:B------:R-:W-:Y:S02]  /*0380*/  LOP3.LUT R4, R3, 0xfffffffe, RZ, 0xc0, !PT ;  /* 0xfffffffe03047812 */ /* 0x000fe400078ec0ff */
[----:B------:R-:W-:Y:S02]  /*0390*/  LOP3.LUT R6, R2, 0x18, R6, 0xf8, !PT ;  /* 0x0000001802067812 */ /* 0x000fe400078ef806 */
[----:B------:R-:W-:-:S02]  /*03a0*/  SHF.R.U32.HI R3, RZ, 0x3, R2 ;  /* 0x00000003ff037819 */ /* 0x000fc40000011602 */
[----:B------:R-:W-:Y:S01]  /*03b0*/  LEA.HI R235, R12, R10, RZ, 0x2 ;  /* 0x0000000a0ceb7211 */ /* 0x000fe200078f10ff */
[----:B------:R-:W-:Y:S01]  /*03c0*/  IMAD.IADD R12, R7, 0x1, -R4 ;  /* 0x00000001070c7824 */ /* 0x000fe200078e0a04 */
[----:B------:R-:W-:Y:S01]  /*03d0*/  LOP3.LUT R2, R5, 0xfffffffc, RZ, 0xc0, !PT ;  /* 0xfffffffc05027812 */ /* 0x000fe200078ec0ff */
[C---:B------:R-:W-:Y:S01]  /*03e0*/  IMAD R4, R0.reuse, 0x8, R13 ;  /* 0x0000000800047824 */ /* 0x040fe200078e020d */
[----:B------:R-:W-:Y:S02]  /*03f0*/  LEA.HI R7, R11, R11, RZ, 0x1 ;  /* 0x0000000b0b077211 */ /* 0x000fe400078f08ff */
[----:B------:R-:W-:Y:S01]  /*0400*/  SHF.R.S32.HI R14, RZ, 0x1f, R8 ;  /* 0x0000001fff0e7819 */ /* 0x000fe20000011408 */
[----:B------:R-:W-:Y:S01]  /*0410*/  IMAD.IADD R245, R0, 0x1, -R2 ;  /* 0x0000000100f57824 */ /* 0x000fe200078e0a02 */
[----:B------:R-:W-:Y:S02]  /*0420*/  LOP3.LUT R10, R6, R3, RZ, 0x3c, !PT ;  /* 0x00000003060a7212 */ /* 0x000fe400078e3cff */
[----:B------:R-:W-:-:S02]  /*0430*/  LOP3.LUT R0, R7, 0x7fffffe, RZ, 0xc0, !PT ;  /* 0x07fffffe07007812 */ /* 0x000fc400078ec0ff */
[----:B------:R-:W-:Y:S01]  /*0440*/  SHF.R.S32.HI R242, RZ, 0x7, R242 ;  /* 0x00000007fff27819 */ /* 0x000fe200000114f2 */
[----:B------:R-:W-:Y:S01]  /*0450*/  IMAD.U32 R244, R4, 0x20, R10 ;  /* 0x0000002004f47824 */ /* 0x000fe200078e000a */
[-C--:B------:R-:W-:Y:S01]  /*0460*/  LEA.HI R2, R8, R8.reuse, RZ, 0x1 ;  /* 0x0000000808027211 */ /* 0x080fe200078f08ff */
[----:B------:R-:W-:Y:S01]  /*0470*/  IMAD.IADD R3, R11, 0x1, -R0 ;  /* 0x000000010b037824 */ /* 0x000fe200078e0a00 */
[----:B------:R-:W-:Y:S01]  /*0480*/  LEA.HI R14, R14, R8, RZ, 0x3 ;  /* 0x000000080e0e7211 */ /* 0x000fe200078f18ff */
[----:B------:R-:W-:Y:S01]  /*0490*/  IMAD R0, R242, 0x8, R12 ;  /* 0x00000008f2007824 */ /* 0x000fe200078e020c */
[--C-:B------:R-:W-:Y:S01]  /*04a0*/  SHF.R.S32.HI R6, RZ, 0x1, R2.reuse ;  /* 0x00000001ff067819 */ /* 0x100fe20000011402 */
[----:B------:R-:W-:Y:S01]  /*04b0*/  IMAD.SHL.U32 R10, R18, 0x2, RZ ;  /* 0x00000002120a7824 */ /* 0x000fe200078e00ff */
[----:B------:R-:W-:Y:S01]  /*04c0*/  SHF.R.S32.HI R5, RZ, 0x1f, R2 ;  /* 0x0000001fff057819 */ /* 0x000fe20000011402 */
[----:B------:R-:W-:Y:S01]  /*04d0*/  IMAD R0, R0, 0x8, R3 ;  /* 0x0000000800007824 */ /* 0x000fe200078e0203 */
[----:B------:R-:W-:-:S02]  /*04e0*/  LOP3.LUT R4, R2, 0x7fffffe, RZ, 0xc0, !PT ;  /* 0x07fffffe02047812 */ /* 0x000fc400078ec0ff */
[----:B------:R-:W-:Y:S02]  /*04f0*/  LOP3.LUT R2, R14, 0xfffffff8, RZ, 0xc0, !PT ;  /* 0xfffffff80e027812 */ /* 0x000fe400078ec0ff */
[----:B------:R-:W-:Y:S01]  /*0500*/  LOP3.LUT R3, R9, 0x1, RZ, 0xc0, !PT ;  /* 0x0000000109037812 */ /* 0x000fe200078ec0ff */
[C---:B------:R-:W-:Y:S01]  /*0510*/  IMAD.IADD R19, R8.reuse, 0x1, -R4 ;  /* 0x0000000108137824 */ /* 0x040fe200078e0a04 */
[----:B------:R-:W-:Y:S01]  /*0520*/  LEA.HI R5, R5, R6, RZ, 0x2 ;  /* 0x0000000605057211 */ /* 0x000fe200078f10ff */
[----:B------:R-:W-:Y:S01]  /*0530*/  IMAD.IADD R17, R8, 0x1, -R2 ;  /* 0x0000000108117824 */ /* 0x000fe200078e0a02 */
[----:B------:R-:W-:Y:S01]  /*0540*/  ISETP.NE.U32.AND P6, PT, R3, 0x1, PT ;  /* 0x000000010300780c */ /* 0x000fe20003fc5070 */
[----:B------:R-:W-:Y:S01]  /*0550*/  IMAD.SHL.U32 R2, R11, 0x40, RZ ;  /* 0x000000400b027824 */ /* 0x000fe200078e00ff */
[----:B------:R-:W-:Y:S01]  /*0560*/  SHF.R.S32.HI R3, RZ, 0x1, R7 ;  /* 0x00000001ff037819 */ /* 0x000fe20000011407 */
[----:B------:R-:W-:Y:S01]  /*0570*/  IMAD R8, R242, 0x2000, R10 ;  /* 0x00002000f2087824 */ /* 0x000fe200078e020a */
[----:B------:R-:W-:-:S02]  /*0580*/  LOP3.LUT R5, R5, 0xfffffffc, RZ, 0xc0, !PT ;  /* 0xfffffffc05057812 */ /* 0x000fc400078ec0ff */
[----:B------:R-:W-:Y:S01]  /*0590*/  LOP3.LUT R7, R2, 0x1c0, RZ, 0xc0, !PT ;  /* 0x000001c002077812 */ /* 0x000fe200078ec0ff */
[----:B------:R-:W-:Y:S01]  /*05a0*/  IMAD.SHL.U32 R2, R245, 0x10, RZ ;  /* 0x00000010f5027824 */ /* 0x000fe200078e00ff */
[C---:B------:R-:W-:Y:S01]  /*05b0*/  LOP3.LUT P0, RZ, R3.reuse, 0x2, RZ, 0xc0, !PT ;  /* 0x0000000203ff7812 */ /* 0x040fe2000780c0ff */
[----:B------:R-:W-:Y:S01]  /*05c0*/  IMAD.SHL.U32 R4, R3, 0x40, RZ ;  /* 0x0000004003047824 */ /* 0x000fe200078e00ff */
[----:B------:R-:W-:Y:S01]  /*05d0*/  LEA.HI R11, R9, R9, RZ, 0x1 ;  /* 0x00000009090b7211 */ /* 0x000fe200078f08ff */
[----:B------:R-:W-:Y:S01]  /*05e0*/  IMAD.IADD R16, R6, 0x1, -R5 ;  /* 0x0000000106107824 */ /* 0x000fe200078e0a05 */
[----:B------:R-:W-:Y:S02]  /*05f0*/  LOP3.LUT R3, R7, 0x30, R2, 0xf8, !PT ;  /* 0x0000003007037812 */ /* 0x000fe400078ef802 */
[----:B------:R-:W-:Y:S02]  /*0600*/  LEA.HI.SX32 R235, R235, R2, 0x1e ;  /* 0x00000002ebeb7211 */ /* 0x000fe400078ff2ff */
[----:B------:R-:W-:-:S02]  /*0610*/  LOP3.LUT R2, R4, 0xc0, RZ, 0xc0, !PT ;  /* 0x000000c004027812 */ /* 0x000fc400078ec0ff */
[----:B------:R-:W-:Y:S02]  /*0620*/  LOP3.LUT R5, R11, 0x3fffffe, RZ, 0xc0, !PT ;  /* 0x03fffffe0b057812 */ /* 0x000fe400078ec0ff */
[--C-:B------:R-:W-:Y:S01]  /*0630*/  LOP3.LUT R13, R3, 0x8, R15.reuse, 0xf8, !PT ;  /* 0x00000008030d7812 */ /* 0x100fe200078ef80f */
[C---:B------:R-:W-:Y:S01]  /*0640*/  IMAD.SHL.U32 R3, R9.reuse, 0x40, RZ ;  /* 0x0000004009037824 */ /* 0x040fe200078e00ff */
[----:B------:R-:W-:Y:S02]  /*0650*/  LOP3.LUT R4, R2, 0x8, R15, 0xf8, !PT ;  /* 0x0000000802047812 */ /* 0x000fe400078ef80f */
[----:B------:R-:W-:Y:S02]  /*0660*/  SHF.R.U32.HI R2, RZ, 0x3, R2 ;  /* 0x00000003ff027819 */ /* 0x000fe40000011602 */
[C---:B------:R-:W-:Y:S02]  /*0670*/  LOP3.LUT P5, RZ, R9.reuse, 0x2, RZ, 0xc0, !PT ;  /* 0x0000000209ff7812 */ /* 0x040fe400078ac0ff */
[C---:B------:R-:W-:Y:S01]  /*0680*/  LOP3.LUT P4, RZ, R9.reuse, 0x4, RZ, 0xc0, !PT ;  /* 0x0000000409ff7812 */ /* 0x040fe2000788c0ff */
[----:B------:R-:W-:Y:S01]  /*0690*/  IMAD.IADD R9, R9, 0x1, -R5 ;  /* 0x0000000109097824 */ /* 0x000fe200078e0a05 */
[----:B------:R-:W-:Y:S01]  /*06a0*/  LOP3.LUT R5, R3, 0x1c0, RZ, 0xc0, !PT ;  /* 0x000001c003057812 */ /* 0x000fe200078ec0ff */
[----:B------:R-:W-:Y:S01]  /*06b0*/  IMAD.SHL.U32 R3, R245, 0x400, RZ ;  /* 0x00000400f5037824 */ /* 0x000fe200078e00ff */
[----:B------:R-:W-:-:S02]  /*06c0*/  LOP3.LUT R2, R4, R2, RZ, 0x3c, !PT ;  /* 0x0000000204027212 */ /* 0x000fc400078e3cff */
        /* <DEDUP_REMOVED lines=75> */
.L_x_279:
        /* <DEDUP_REMOVED lines=52> */
[----:B------:R-:W-:-:S03]  /*0ec0*/  @!UP3 ULDC UR6, c[0x0][0x2cc] ;  /* 0x0000b3000006bab9 */ /* 0x000fc60000000800 */
[----:B------:R-:W-:Y:S01]  /*0ed0*/  ISETP.NE.AND.EX P0, PT, RZ, UR7, PT, P0 ;  /* 0x00000007ff007c0c */ /* 0x000fe2000bf05300 */
[----:B------:R-:W-:-:S03]  /*0ee0*/  @!UP3 USEL UR7, UR6, URZ, UP0 ;  /* 0x0000003f0607b287 */ /* 0x000fc60008000000 */
[----:B------:R-:W-:-:S03]  /*0ef0*/  ULDC UR6, c[0x0][0x2c8] ;  /* 0x0000b20000067ab9 */ /* 0x000fc60000000800 */
        /* <DEDUP_REMOVED lines=11> */
.L_x_251:
[----:B------:R-:W-:Y:S02]  /*0fb0*/  @!UP3 UIADD3 UR12, UR7, UR6, -UR41 ;  /* 0x00000006070cb290 */ /* 0x000fe4000fffe829 */
[----:B------:R-:W-:Y:S02]  /*0fc0*/  @UP2 UIADD3 UR23, UR23, -UR5, URZ ;  /* 0x8000000517172290 */ /* 0x000fe4000fffe03f */
[----:B------:R-:W-:-:S05]  /*0fd0*/  UISETP.GT.AND UP0, UPT, UR12, UR25, UPT ;  /* 0x000000190c00728c */ /* 0x000fca000bf04270 */
[----:B------:R-:W-:Y:S01]  /*0fe0*/  @!UP2 ULDC UR23, c[0x0][0x2c4] ;  /* 0x0000b1000017aab9 */ /* 0x000fe20000000800 */
[----:B------:R-:W-:-:S13]  /*0ff0*/  PLOP3.LUT P0, PT, PT, PT, UP0, 0x80, 0x0 ;  /* 0x000000000000781c */ /* 0x000fda0003f0f008 */
[----:B------:R-:W-:Y:S05]  /*1000*/  @!P0 BRA `(.L_x_252) ;  /* 0x0000008c00548947 */ /* 0x000fea0003800000 */
[----:B------:R-:W1:Y:S01]  /*1010*/  LDC R8, c[0x0][0x278] ;  /* 0x00009e00ff087b82 */ /* 0x000e620000000800 */
[----:B------:R-:W-:Y:S01]  /*1020*/  IABS R6, UR59 ;  /* 0x0000003b00067c13 */ /* 0x000fe20008000000 */
[----:B------:R-:W-:Y:S01]  /*1030*/  ULDC.64 UR8, c[0x0][0x488] ;  /* 0x0001220000087ab9 */ /* 0x000fe20000000a00 */
[----:B------:R-:W-:Y:S01]  /*1040*/  UISETP.NE.AND UP0, UPT, UR5, -0x1, UPT ;  /* 0xffffffff0500788c */ /* 0x000fe2000bf05270 */
[----:B------:R-:W-:Y:S01]  /*1050*/  ULDC.64 UR6, c[0x0][0x228] ;  /* 0x00008a0000067ab9 */ /* 0x000fe20000000a00 */
[----:B------:R-:W-:-:S03]  /*1060*/  UIADD3 UR13, UR23, 0x7f, URZ ;  /* 0x0000007f170d7890 */ /* 0x000fc6000fffe03f */
[----:B------:R-:W2:Y:S01]  /*1070*/  S2UR UR10, SR_CTAID.X ;  /* 0x00000000000a79c3 */ /* 0x000ea20000002500 */
[----:B------:R-:W-:Y:S02]  /*1080*/  UIMAD.WIDE.U32 UR16, UR50, UR6, URZ ;  /* 0x00000006321072a5 */ /* 0x000fe4000f8e003f */
[----:B------:R-:W-:Y:S01]  /*1090*/  UIMAD UR6, UR60, UR6, URZ ;  /* 0x000000063c0672a4 */ /* 0x000fe2000f8e023f */
[----:B------:R-:W-:Y:S01]  /*10a0*/  ULDC.64 UR44, c[0x0][0x240] ;  /* 0x00009000002c7ab9 */ /* 0x000fe20000000a00 */
[----:B------:R-:W-:Y:S02]  /*10b0*/  ULDC UR61, c[0x0][0x2d4] ;  /* 0x0000b500003d7ab9 */ /* 0x000fe40000000800 */
[----:B------:R-:W-:Y:S02]  /*10c0*/  UIMAD UR32, UR50, UR7, UR6 ;  /* 0x00000007322072a4 */ /* 0x000fe4000f8e0206 */
[----:B------:R-:W-:Y:S01]  /*10d0*/  USHF.R.S32.HI UR40, URZ, 0x1f, UR61 ;  /* 0x0000001f3f287899 */ /* 0x000fe2000801143d */
[----:B------:R-:W-:Y:S01]  /*10e0*/  @!UP0 ULDC.64 UR6, c[0x0][0x418] ;  /* 0x0001060000068ab9 */ /* 0x000fe20000000a00 */
[----:B------:R-:W-:-:S02]  /*10f0*/  USHF.R.S32.HI UR19, URZ, 0x1f, UR13 ;  /* 0x0000001f3f137899 */ /* 0x000fc4000801140d */
[----:B------:R-:W-:Y:S01]  /*1100*/  UIMAD UR22, UR5, UR45, URZ ;  /* 0x0000002d051672a4 */ /* 0x000fe2000f8e023f */
[----:B-1----:R-:W-:Y:S01]  /*1110*/  IABS R7, R8 ;  /* 0x0000000800077213 */ /* 0x002fe20000000000 */
[----:B------:R-:W-:Y:S01]  /*1120*/  ULDC UR28, c[0x0][0x2dc] ;  /* 0x0000b700001c7ab9 */ /* 0x000fe20000000800 */
[----:B------:R-:W-:Y:S01]  /*1130*/  ULDC UR48, c[0x0][0x270] ;  /* 0x00009c0000307ab9 */ /* 0x000fe20000000800 */
[----:B------:R-:W-:Y:S01]  /*1140*/  @!UP0 UIMAD.WIDE.U32 UR36, UR50, UR6, URZ ;  /* 0x00000006322482a5 */ /* 0x000fe2000f8e003f */
[----:B------:R-:W1:Y:S01]  /*1150*/  I2F.RP R4, R7 ;  /* 0x0000000700047306 */ /* 0x000e620000209400 */
[----:B------:R-:W-:Y:S01]  /*1160*/  UIADD3 UR32, UR17, UR32, URZ ;  /* 0x0000002011207290 */ /* 0x000fe2000fffe03f */
[----:B------:R-:W-:Y:S01]  /*1170*/  ISETP.NE.AND P3, PT, R8, RZ, PT ;  /* 0x000000ff0800720c */ /* 0x000fe20003f65270 */
[----:B------:R-:W-:Y:S02]  /*1180*/  USHF.L.U64.HI UR18, UR50, 0x7, UR60 ;  /* 0x0000000732127899 */ /* 0x000fe4000801023c */
[----:B--2---:R-:W-:-:S02]  /*1190*/  UIMAD.WIDE.U32 UR30, UR10, UR8, URZ ;  /* 0x000000080a1e72a5 */ /* 0x004fc4000f8e003f */
[----:B------:R-:W-:Y:S02]  /*11a0*/  USEL UR34, UR18, URZ, UP2 ;  /* 0x0000003f12227287 */ /* 0x000fe40009000000 */
[----:B------:R-:W-:Y:S02]  /*11b0*/  UIMAD UR43, UR10, UR9, UR31 ;  /* 0x000000090a2b72a4 */ /* 0x000fe4000f8e021f */
[----:B------:R-:W-:Y:S01]  /*11c0*/  USHF.L.U32 UR10, UR50, 0x7, URZ ;  /* 0x00000007320a7899 */ /* 0x000fe2000800063f */
[----:B------:R-:W-:Y:S01]  /*11d0*/  @UP0 ULDC.64 UR8, c[0x0][0x420] ;  /* 0x0001080000080ab9 */ /* 0x000fe20000000a00 */
[----:B------:R-:W-:Y:S01]  /*11e0*/  ULEA.HI UR31, UR19, UR13, URZ, 0x7 ;  /* 0x0000000d131f7291 */ /* 0x000fe2000f8f383f */
[----:B-1----:R-:W1:Y:S01]  /*11f0*/  MUFU.RCP R4, R4 ;  /* 0x0000000400047308 */ /* 0x002e620000001000 */
[----:B------:R-:W-:Y:S02]  /*1200*/  USEL UR33, UR10, URZ, UP2 ;  /* 0x0000003f0a217287 */ /* 0x000fe40009000000 */
[----:B------:R-:W-:-:S02]  /*1210*/  UIMAD.WIDE.U32 UR10, UR5, UR44, URZ ;  /* 0x0000002c050a72a5 */ /* 0x000fc4000f8e003f */
[----:B------:R-:W-:Y:S02]  /*1220*/  @UP0 UIMAD.WIDE.U32 UR38, UR5, UR8, URZ ;  /* 0x00000008052602a5 */ /* 0x000fe4000f8e003f */
[----:B------:R-:W-:Y:S02]  /*1230*/  @!UP0 UIMAD UR8, UR60, UR6, URZ ;  /* 0x000000063c0882a4 */ /* 0x000fe4000f8e023f */
[----:B------:R-:W-:Y:S02]  /*1240*/  USEL UR57, UR16, UR10, !UP0 ;  /* 0x0000000a10397287 */ /* 0x000fe4000c000000 */
[----:B------:R-:W-:Y:S02]  /*1250*/  UIMAD UR10, UR40, UR50, URZ ;  /* 0x00000032280a72a4 */ /* 0x000fe4000f8e023f */
[----:B------:R-:W-:Y:S02]  /*1260*/  @UP0 UIMAD UR53, UR5, UR9, UR39 ;  /* 0x00000009053502a4 */ /* 0x000fe4000f8e0227 */
[----:B------:R-:W-:Y:S01]  /*1270*/  @!UP0 UIMAD UR35, UR50, UR7, UR8 ;  /* 0x00000007322382a4 */ /* 0x000fe2000f8e0208 */
[----:B-1----:R-:W-:Y:S01]  /*1280*/  VIADD R4, R4, 0xffffffe ;  /* 0x0ffffffe04047836 */ /* 0x002fe20000000000 */
[----:B------:R-:W-:-:S02]  /*1290*/  UIMAD.WIDE UR6, UR28, UR48, URZ ;  /* 0x000000301c0672a5 */ /* 0x000fc4000f8e023f */
[----:B------:R-:W-:Y:S01]  /*12a0*/  UIMAD.WIDE.U32 UR8, UR50, UR61, URZ ;  /* 0x0000003d320872a5 */ /* 0x000fe2000f8e003f */
[----:B------:R-:W1:Y:S01]  /*12b0*/  F2I.FTZ.U32.TRUNC.NTZ R5, R4 ;  /* 0x0000000400057305 */ /* 0x000e62000021f000 */
[----:B------:R-:W-:Y:S02]  /*12c0*/  UIMAD UR10, UR60, UR61, UR10 ;  /* 0x0000003d3c0a72a4 */ /* 0x000fe4000f8e020a */
[----:B------:R-:W-:Y:S02]  /*12d0*/  @UP0 UIADD3 UR32, UR11, UR22, URZ ;  /* 0x000000160b200290 */ /* 0x000fe4000fffe03f */
[----:B------:R-:W-:Y:S02]  /*12e0*/  ULOP3.LUT UR11, UR31, 0xffffff80, URZ, 0xc0, !UPT ;  /* 0xffffff801f0b7892 */ /* 0x000fe4000f8ec03f */
[----:B------:R-:W-:Y:S02]  /*12f0*/  UIMAD UR13, UR7, UR8, URZ ;  /* 0x00000008070d72a4 */ /* 0x000fe4000f8e023f */
[----:B------:R-:W-:Y:S01]  /*1300*/  UIADD3 UR10, UR9, UR10, URZ ;  /* 0x0000000a090a7290 */ /* 0x000fe2000fffe03f */
[----:B------:R-:W-:Y:S01]  /*1310*/  ULDC.U8 UR26, c[0x0][0x3d8] ;  /* 0x0000f600001a7ab9 */ /* 0x000fe20000000000 */
[----:B------:R-:W-:-:S02]  /*1320*/  UIADD3 UR18, UR11, -0x80, URZ ;  /* 0xffffff800b127890 */ /* 0x000fc4000fffe03f */
[----:B------:R-:W-:Y:S01]  /*1330*/  UISETP.NE.AND UP3, UPT, UR26, URZ, UPT ;  /* 0x0000003f1a00728c */ /* 0x000fe2000bf65270 */
[--C-:B-1----:R-:W-:Y:S01]  /*1340*/  IMAD.MOV R0, RZ, RZ, -R5.reuse ;  /* 0x000000ffff007224 */ /* 0x102fe200078e0a05 */
[----:B------:R-:W-:Y:S01]  /*1350*/  UIMAD.WIDE.U32 UR16, UR6, UR8, URZ ;  /* 0x00000008061072a5 */ /* 0x000fe2000f8e003f */
[----:B------:R-:W-:Y:S01]  /*1360*/  IMAD.MOV.U32 R4, RZ, RZ, RZ ;  /* 0x000000ffff047224 */ /* 0x000fe200078e00ff */
[----:B------:R-:W-:Y:S01]  /*1370*/  UIMAD.WIDE.U32 UR8, UR6, UR5, URZ ;  /* 0x00000005060872a5 */ /* 0x000fe2000f8e003f */
[----:B------:R-:W-:Y:S01]  /*1380*/  IMAD R3, R0, R7, RZ ;  /* 0x0000000700037224 */ /* 0x000fe200078e02ff */
[----:B------:R-:W-:Y:S01]  /*1390*/  MOV R0, R6 ;  /* 0x0000000600007202 */ /* 0x000fe20000000f00 */
[----:B------:R-:W-:Y:S02]  /*13a0*/  UIMAD UR10, UR6, UR10, UR13 ;  /* 0x0000000a060a72a4 */ /* 0x000fe4000f8e020d */
[----:B------:R-:W-:Y:S01]  /*13b0*/  IMAD.HI.U32 R3, R5, R3, R4 ;  /* 0x0000000305037227 */ /* 0x000fe200078e0004 */
[----:B------:R-:W-:-:S02]  /*13c0*/  USHF.R.S32.HI UR22, URZ, 0x1f, UR18 ;  /* 0x0000001f3f167899 */ /* 0x000fc40008011412 */
[----:B------:R-:W-:Y:S02]  /*13d0*/  UIADD3 UR13, UP2, UR18, UR33, URZ ;  /* 0x00000021120d7290 */ /* 0x000fe4000ff5e03f */
[----:B------:R-:W-:Y:S01]  /*13e0*/  UISETP.NE.AND UP1, UPT, UR42, -0x1, UPT ;  /* 0xffffffff2a00788c */ /* 0x000fe2000bf25270 */
[----:B------:R-:W-:Y:S01]  /*13f0*/  IMAD.HI.U32 R3, R3, R0, RZ ;  /* 0x0000000003037227 */ /* 0x000fe200078e00ff */
[----:B------:R-:W-:Y:S02]  /*1400*/  UIMAD UR19, UR7, UR5, URZ ;  /* 0x00000005071372a4 */ /* 0x000fe4000f8e023f */
[----:B------:R-:W-:Y:S01]  /*1410*/  USEL UR58, UR16, UR8, !UP0 ;  /* 0x00000008103a7287 */ /* 0x000fe2000c000000 */
[----:B------:R-:W-:Y:S01]  /*1420*/  IMAD.MOV R4, RZ, RZ, -R3 ;  /* 0x000000ffff047224 */ /* 0x000fe200078e0a03 */
[----:B------:R-:W-:Y:S02]  /*1430*/  UIADD3.X UR8, UR22, UR34, URZ, UP2, !UPT ;  /* 0x0000002216087290 */ /* 0x000fe400097fe43f */
[----:B------:R-:W-:Y:S01]  /*1440*/  UIMAD UR7, UR7, UR13, URZ ;  /* 0x0000000d070772a4 */ /* 0x000fe2000f8e023f */
[----:B------:R-:W-:Y:S01]  /*1450*/  IMAD R0, R7, R4, R0 ;  /* 0x0000000407007224 */ /* 0x000fe200078e0200 */
[----:B------:R-:W-:Y:S01]  /*1460*/  ULDC UR47, c[0x0][0x2c4] ;  /* 0x0000b100002f7ab9 */ /* 0x000fe20000000800 */
[----:B------:R-:W-:-:S02]  /*1470*/  @!UP0 UIADD3 UR53, UR37, UR35, URZ ;  /* 0x0000002325358290 */ /* 0x000fc4000fffe03f */
[----:B------:R-:W-:Y:S01]  /*1480*/  UIMAD UR16, UR6, UR8, UR7 ;  /* 0x00000008061072a4 */ /* 0x000fe2000f8e0207 */
[----:B------:R-:W-:Y:S01]  /*1490*/  ISETP.GT.U32.AND P1, PT, R7, R0, PT ;  /* 0x000000000700720c */ /* 0x000fe20003f24070 */
[----:B------:R-:W-:Y:S02]  /*14a0*/  UIMAD.WIDE.U32 UR34, UR6, UR13, URZ ;  /* 0x0000000d062272a5 */ /* 0x000fe4000f8e003f */
[----:B------:R-:W-:Y:S01]  /*14b0*/  @UP3 UIMAD UR6, UR50, UR47, URZ ;  /* 0x0000002f320632a4 */ /* 0x000fe2000f8e023f */
[----:B------:R-:W-:Y:S01]  /*14c0*/  ULDC.U8 UR27, c[0x0][0x480] ;  /* 0x00012000001b7ab9 */ /* 0x000fe20000000000 */
[----:B------:R-:W-:Y:S02]  /*14d0*/  @UP1 UIADD3 UR21, UR41, UR42, URZ ;  /* 0x0000002a29151290 */ /* 0x000fe4000fffe03f */
[----:B------:R-:W-:Y:S02]  /*14e0*/  @UP1 UIADD3 UR24, UR41, UR42, URZ ;  /* 0x0000002a29181290 */ /* 0x000fe4000fffe03f */
[----:B------:R-:W-:-:S02]  /*14f0*/  UIMAD UR52, UR59, UR28, URZ ;  /* 0x0000001c3b3472a4 */ /* 0x000fc4000f8e023f */
[----:B------:R-:W-:Y:S02]  /*1500*/  UISETP.NE.AND UP4, UPT, UR27, URZ, UPT ;  /* 0x0000003f1b00728c */ /* 0x000fe4000bf85270 */
[----:B------:R-:W-:Y:S01]  /*1510*/  @!P1 IMAD.IADD R0, R0, 0x1, -R7 ;  /* 0x0000000100009824 */ /* 0x000fe200078e0a07 */
[----:B------:R-:W-:Y:S01]  /*1520*/  @!P1 IADD3 R3, R3, 0x1, RZ ;  /* 0x0000000103039810 */ /* 0x000fe20007ffe0ff */
[----:B------:R-:W-:Y:S01]  /*1530*/  @UP3 USEL UR7, UR6, UR5, !UP0 ;  /* 0x0000000506073287 */ /* 0x000fe2000c000000 */
[----:B------:R-:W-:Y:S01]  /*1540*/  PLOP3.LUT P1, PT, PT, PT, UP1, 0x80, 0x0 ;  /* 0x000000000000781c */ /* 0x000fe20003f2f018 */
[----:B------:R-:W-:Y:S01]  /*1550*/  @UP1 ULDC.64 UR28, c[0x0][0x248] ;  /* 0x00009200001c1ab9 */ /* 0x000fe20000000a00 */
[----:B------:R-:W-:Y:S01]  /*1560*/  ISETP.GE.U32.AND P0, PT, R0, R7, PT ;  /* 0x000000070000720c */ /* 0x000fe20003f06070 */
[----:B------:R-:W-:Y:S01]  /*1570*/  @UP1 ULDC.64 UR26, c[0x0][0x250] ;  /* 0x00009400001a1ab9 */ /* 0x000fe20000000a00 */
[----:B------:R-:W-:Y:S01]  /*1580*/  LOP3.LUT R0, R8, UR59, RZ, 0x3c, !PT ;  /* 0x0000003b08007c12 */ /* 0x000fe2000f8e3cff */
[----:B------:R-:W-:-:S02]  /*1590*/  UIADD3 UR51, UR17, UR10, URZ ;  /* 0x0000000a11337290 */ /* 0x000fc4000fffe03f */
[----:B------:R-:W-:Y:S01]  /*15a0*/  @UP0 UIADD3 UR51, UR9, UR19, URZ ;  /* 0x0000001309330290 */ /* 0x000fe2000fffe03f */
[----:B------:R-:W-:Y:S01]  /*15b0*/  ISETP.GE.AND P2, PT, R0, RZ, PT ;  /* 0x000000ff0000720c */ /* 0x000fe20003f46270 */
[----:B------:R-:W-:Y:S01]  /*15c0*/  @UP3 ULDC UR6, c[0x0][0x2e4] ;  /* 0x0000b90000063ab9 */ /* 0x000fe20000000800 */
[----:B------:R-:W-:Y:S02]  /*15d0*/  @UP1 UIMAD.WIDE.U32 UR10, UR21, UR28, URZ ;  /* 0x0000001c150a12a5 */ /* 0x000fe4000f8e003f */
[----:B------:R-:W-:Y:S02]  /*15e0*/  @UP1 UIMAD.WIDE.U32 UR8, UR24, UR26, URZ ;  /* 0x0000001a180812a5 */ /* 0x000fe4000f8e003f */
[----:B------:R-:W-:Y:S01]  /*15f0*/  @UP3 UIMAD UR17, UR59, UR6, UR7 ;  /* 0x000000063b1132a4 */ /* 0x000fe2000f8e0207 */
[----:B------:R-:W-:Y:S01]  /*1600*/  @P0 VIADD R3, R3, 0x1 ;  /* 0x0000000103030836 */ /* 0x000fe20000000000 */
[----:B------:R-:W-:Y:S01]  /*1610*/  @!UP3 UIMAD UR6, UR50, UR48, UR59 ;  /* 0x000000303206b2a4 */ /* 0x000fe2000f8e023b */
[----:B------:R-:W-:Y:S01]  /*1620*/  PLOP3.LUT P0, PT, PT, PT, UP3, 0x80, 0x0 ;  /* 0x000000000000781c */ /* 0x000fe20003f0f038 */
[----:B------:R-:W-:-:S02]  /*1630*/  @UP1 UIMAD UR21, UR21, UR29, URZ ;  /* 0x0000001d151512a4 */ /* 0x000fc4000f8e023f */
[----:B------:R-:W-:Y:S01]  /*1640*/  @UP1 UIMAD UR13, UR24, UR27, URZ ;  /* 0x0000001b180d12a4 */ /* 0x000fe2000f8e023f */
[----:B------:R-:W-:Y:S01]  /*1650*/  @!P2 IADD3 R3, -R3, RZ, RZ ;  /* 0x000000ff0303a210 */ /* 0x000fe20007ffe1ff */
[----:B------:R-:W-:Y:S01]  /*1660*/  USEL UR54, UR43, URZ, UP4 ;  /* 0x0000003f2b367287 */ /* 0x000fe2000a000000 */
[----:B------:R-:W-:Y:S01]  /*1670*/  @!P3 LOP3.LUT R3, RZ, R8, RZ, 0x33, !PT ;  /* 0x00000008ff03b212 */ /* 0x000fe200078e33ff */
[----:B------:R-:W-:Y:S02]  /*1680*/  @!UP3 UIMAD UR17, UR6, UR47, URZ ;  /* 0x0000002f0611b2a4 */ /* 0x000fe4000f8e023f */
[----:B------:R-:W-:Y:S02]  /*1690*/  USHF.R.S32.HI UR46, URZ, 0x1f, UR25 ;  /* 0x0000001f3f2e7899 */ /* 0x000fe40008011419 */
[----:B------:R-:W-:Y:S02]  /*16a0*/  USHF.R.S32.HI UR55, URZ, 0x1f, UR52 ;  /* 0x0000001f3f377899 */ /* 0x000fe40008011434 */
[----:B------:R-:W-:-:S02]  /*16b0*/  USEL UR56, UR30, URZ, UP4 ;  /* 0x0000003f1e387287 */ /* 0x000fc4000a000000 */
        /* <DEDUP_REMOVED lines=8> */
[----:B------:R-:W-:-:S03]  /*1740*/  ULDC.64 UR28, c[0x0][0x248] ;  /* 0x00009200001c7ab9 */ /* 0x000fc60000000a00 */
[----:B------:R-:W-:Y:S02]  /*1750*/  UIMAD UR8, UR6, UR28, URZ ;  /* 0x0000001c060872a4 */ /* 0x000fe4000f8e023f */
[----:B------:R-:W-:Y:S02]  /*1760*/  UIMAD.WIDE.U32 UR6, UR41, UR28, URZ ;  /* 0x0000001c290672a5 */ /* 0x000fe4000f8e003f */
[----:B------:R-:W-:-:S03]  /*1770*/  UIMAD UR10, UR41, UR29, UR8 ;  /* 0x0000001d290a72a4 */ /* 0x000fc6000f8e0208 */
[----:B------:R-:W-:Y:S01]  /*1780*/  ULDC.64 UR8, c[0x0][0x230] ;  /* 0x00008c0000087ab9 */ /* 0x000fe20000000a00 */
[----:B------:R-:W-:Y:S02]  /*1790*/  UIADD3 UR7, UR7, UR10, URZ ;  /* 0x0000000a07077290 */ /* 0x000fe4000fffe03f */
[----:B------:R-:W-:Y:S02]  /*17a0*/  UIMAD UR10, UR60, UR8, URZ ;  /* 0x000000083c0a72a4 */ /* 0x000fe4000f8e023f */
[----:B------:R-:W-:Y:S02]  /*17b0*/  UIMAD.WIDE.U32 UR6, UR50, UR8, UR6 ;  /* 0x00000008320672a5 */ /* 0x000fe4000f8e0006 */
[----:B------:R-:W-:-:S04]  /*17c0*/  UIMAD UR9, UR50, UR9, UR10 ;  /* 0x00000009320972a4 */ /* 0x000fc8000f8e020a */
[----:B------:R-:W-:Y:S01]  /*17d0*/  UIADD3 UR47, UR7, UR9, URZ ;  /* 0x00000009072f7290 */ /* 0x000fe2000fffe03f */
[----:B------:R-:W-:-:S11]  /*17e0*/  UMOV UR43, UR6 ;  /* 0x00000006002b7c82 */ /* 0x000fd60008000000 */
.L_x_253:
[----:B------:R-:W-:Y:S05]  /*17f0*/  @P1 BRA `(.L_x_254) ;  /* 0x0000000000301947 */ /* 0x000fea0003800000 */
        /* <DEDUP_REMOVED lines=12> */
.L_x_254:
        /* <DEDUP_REMOVED lines=11> */
.L_x_255:
[----:B------:R-:W-:Y:S02]  /*1970*/  ULDC UR5, c[0x0][0x270] ;  /* 0x00009c0000057ab9 */ /* 0x000fe40000000800 */
[----:B------:R-:W-:-:S04]  /*1980*/  UIMAD UR5, UR50, UR5, UR59 ;  /* 0x00000005320572a4 */ /* 0x000fc8000f8e023b */
[----:B------:R-:W-:-:S12]  /*1990*/  UIMAD UR5, UR5, UR61, URZ ;  /* 0x0000003d050572a4 */ /* 0x000fd8000f8e023f */
.L_x_256:
[----:B------:R-:W1:Y:S01]  /*19a0*/  S2R R16, SR_TID.X ;  /* 0x0000000000107919 */ /* 0x000e620000002100 */
[----:B------:R-:W2:Y:S01]  /*19b0*/  LDC.64 R12, c[0x0][0x420] ;  /* 0x00010800ff0c7b82 */ /* 0x000ea20000000a00 */
[----:B------:R-:W-:Y:S01]  /*19c0*/  ULDC UR6, c[0x0][0x2dc] ;  /* 0x0000b70000067ab9 */ /* 0x000fe20000000800 */
[----:B------:R-:W-:Y:S01]  /*19d0*/  ULDC UR8, c[0x0][0x270] ;  /* 0x00009c0000087ab9 */ /* 0x000fe20000000800 */
[----:B------:R-:W-:Y:S01]  /*19e0*/  UIADD3 UR21, UR18, UR5, URZ ;  /* 0x0000000512157290 */ /* 0x000fe2000fffe03f */
[----:B------:R-:W-:Y:S01]  /*19f0*/  BSSY B1, `(.L_x_252) ;  /* 0x0000836000017945 */ /* 0x000fe20003800000 */
[----:B------:R-:W-:Y:S02]  /*1a00*/  UIMAD UR5, UR6, UR8, URZ ;  /* 0x00000008060572a4 */ /* 0x000fe4000f8e023f */
[----:B------:R-:W-:Y:S01]  /*1a10*/  UIADD3 UR6, -UR12, UR23, UR25 ;  /* 0x000000170c067290 */ /* 0x000fe2000fffe119 */
[----:B------:R-:W-:Y:S01]  /*1a20*/  ULDC UR10, c[0x0][0x398] ;  /* 0x0000e600000a7ab9 */ /* 0x000fe20000000800 */
[----:B------:R-:W-:Y:S01]  /*1a30*/  USHF.R.S32.HI UR61, URZ, 0x1f, UR59 ;  /* 0x0000001f3f3d7899 */ /* 0x000fe2000801143b */
[----:B------:R-:W-:Y:S01]  /*1a40*/  ULDC.64 UR8, c[0x0][0x428] ;  /* 0x00010a0000087ab9 */ /* 0x000fe20000000a00 */
[----:B------:R-:W-:Y:S01]  /*1a50*/  UIADD3 UR6, UR6, -UR10, URZ ;  /* 0x8000000a06067290 */ /* 0x000fe2000fffe03f */
[----:B------:R-:W-:Y:S01]  /*1a60*/  IMAD.U32 R14, RZ, RZ, UR8 ;  /* 0x00000008ff0e7e24 */ /* 0x000fe2000f8e00ff */
[----:B------:R-:W-:-:S02]  /*1a70*/  UIMAD UR11, UR61, UR8, URZ ;  /* 0x000000083d0b72a4 */ /* 0x000fc4000f8e023f */
[----:B------:R-:W-:Y:S02]  /*1a80*/  USHF.R.S32.HI UR24, URZ, 0x1f, UR6 ;  /* 0x0000001f3f187899 */ /* 0x000fe40008011406 */
[----:B------:R-:W-:Y:S02]  /*1a90*/  UIMAD UR13, UR59, UR9, UR11 ;  /* 0x000000093b0d72a4 */ /* 0x000fe4000f8e020b */
[----:B------:R-:W-:Y:S02]  /*1aa0*/  USHF.L.U32 UR11, UR5, 0x7, URZ ;  /* 0x00000007050b7899 */ /* 0x000fe4000800063f */
[----:B------:R-:W-:Y:S01]  /*1ab0*/  ULEA.HI UR24, UR24, UR6, URZ, 0x7 ;  /* 0x0000000618187291 */ /* 0x000fe2000f8f383f */
[----:B--2---:R-:W-:Y:S01]  /*1ac0*/  IMAD R10, R12, UR22, RZ ;  /* 0x000000160c0a7c24 */ /* 0x004fe2000f8e02ff */
[----:B------:R-:W-:Y:S02]  /*1ad0*/  UIADD3 UR9, UP2, UP0, UR34, UR11, UR52 ;  /* 0x0000000b22097290 */ /* 0x000fe4000f85e034 */
[----:B------:R-:W-:Y:S01]  /*1ae0*/  USHF.R.S32.HI UR24, URZ, 0x7, UR24 ;  /* 0x000000073f187899 */ /* 0x000fe20008011418 */
[----:B------:R-:W-:Y:S01]  /*1af0*/  IMAD R10, R13, UR18, R10 ;  /* 0x000000120d0a7c24 */ /* 0x000fe2000f8e020a */
[----:B------:R-:W-:Y:S01]  /*1b00*/  UIADD3 UR35, UR18, UR17, URZ ;  /* 0x0000001112237290 */ /* 0x000fe2000fffe03f */
[----:B-1----:R-:W-:-:S02]  /*1b10*/  SHF.R.S32.HI R11, RZ, 0x1f, R16 ;  /* 0x0000001fff0b7819 */ /* 0x002fc40000011410 */
[----:B------:R-:W-:Y:S01]  /*1b20*/  ULDC.64 UR16, c[0x0][0x258] ;  /* 0x0000960000107ab9 */ /* 0x000fe20000000a00 */
[----:B------:R-:W-:Y:S01]  /*1b30*/  ULDC.64 UR36, c[0x0][0x478] ;  /* 0x00011e0000247ab9 */ /* 0x000fe20000000a00 */
[----:B------:R-:W-:Y:S01]  /*1b40*/  ULDC.64 UR30, c[0x0][0x3e0] ;  /* 0x0000f800001e7ab9 */ /* 0x000fe20000000a00 */
[CC--:B------:R-:W-:Y:S01]  /*1b50*/  LEA.HI R0, R11.reuse, R16.reuse, RZ, 0x2 ;  /* 0x000000100b007211 */ /* 0x0c0fe200078f10ff */
[----:B------:R-:W-:Y:S01]  /*1b60*/  ULDC.64 UR38, c[0x0][0x2b0] ;  /* 0x0000ac0000267ab9 */ /* 0x000fe20000000a00 */
[----:B------:R-:W-:Y:S01]  /*1b70*/  LEA.HI R11, R11, R16, RZ, 0x5 ;  /* 0x000000100b0b7211 */ /* 0x000fe200078f28ff */
[----:B------:R-:W-:Y:S01]  /*1b80*/  UIADD3 UR10, UR48, -0x1, URZ ;  /* 0xffffffff300a7890 */ /* 0x000fe2000fffe03f */
[----:B------:R-:W-:Y:S02]  /*1b90*/  LOP3.LUT R4, R0, 0xfffffffc, RZ, 0xc0, !PT ;  /* 0xfffffffc00047812 */ /* 0x000fe400078ec0ff */
[----:B------:R-:W-:Y:S02]  /*1ba0*/  SHF.R.S32.HI R0, RZ, 0x2, R0 ;  /* 0x00000002ff007819 */ /* 0x000fe40000011400 */
[----:B------:R-:W-:Y:S01]  /*1bb0*/  LOP3.LUT R22, R11, 0xffffffe0, RZ, 0xc0, !PT ;  /* 0xffffffe00b167812 */ /* 0x000fe200078ec0ff */
[----:B------:R-:W-:Y:S01]  /*1bc0*/  IMAD.IADD R4, R16, 0x1, -R4 ;  /* 0x0000000110047824 */ /* 0x000fe200078e0a04 */
[----:B------:R-:W-:-:S02]  /*1bd0*/  SHF.R.S32.HI R19, RZ, 0x1f, R0 ;  /* 0x0000001fff137819 */ /* 0x000fc40000011400 */
[----:B------:R-:W-:Y:S01]  /*1be0*/  IADD3 R8, P0, R0, UR18, RZ ;  /* 0x0000001200087c10 */ /* 0x000fe2000ff1e0ff */
[----:B------:R-:W-:Y:S01]  /*1bf0*/  IMAD.SHL.U32 R4, R4, 0x8, RZ ;  /* 0x0000000804047824 */ /* 0x000fe200078e00ff */
[----:B------:R-:W-:Y:S01]  /*1c00*/  SHF.R.S32.HI R11, RZ, 0x5, R11 ;  /* 0x00000005ff0b7819 */ /* 0x000fe2000001140b */
[----:B------:R-:W-:Y:S01]  /*1c10*/  IMAD.IADD R22, R16, 0x1, -R22 ;  /* 0x0000000110167824 */ /* 0x000fe200078e0a16 */
[----:B------:R-:W-:Y:S02]  /*1c20*/  IADD3.X R6, R19, UR22, RZ, P0, !PT ;  /* 0x0000001613067c10 */ /* 0x000fe400087fe4ff */
[----:B------:R-:W-:Y:S01]  /*1c30*/  SHF.R.S32.HI R5, RZ, 0x1f, R4 ;  /* 0x0000001fff057819 */ /* 0x000fe20000011404 */
[----:B------:R-:W-:Y:S02]  /*1c40*/  IMAD R11, R11, UR5, R22 ;  /* 0x000000050b0b7c24 */ /* 0x000fe4000f8e0216 */
[----:B------:R-:W-:Y:S02]  /*1c50*/  IMAD R9, R6, UR44, RZ ;  /* 0x0000002c06097c24 */ /* 0x000fe4000f8e02ff */
[----:B------:R-:W-:-:S04]  /*1c60*/  IMAD.WIDE.U32 R6, R8, UR44, R4 ;  /* 0x0000002c08067c25 */ /* 0x000fc8000f8e0004 */
[----:B------:R-:W-:Y:S01]  /*1c70*/  IMAD R9, R8, UR45, R9 ;  /* 0x0000002d08097c24 */ /* 0x000fe2000f8e0209 */
[----:B------:R-:W-:-:S04]  /*1c80*/  IADD3 R8, P0, R6, UR57, RZ ;  /* 0x0000003906087c10 */ /* 0x000fc8000ff1e0ff */
[----:B------:R-:W-:Y:S01]  /*1c90*/  IADD3.X R9, R7, UR32, R9, P0, !PT ;  /* 0x0000002007097c10 */ /* 0x000fe200087fe409 */
[----:B------:R-:W-:Y:S01]  /*1ca0*/  ULDC.64 UR32, c[0x0][0x210] ;  /* 0x0000840000207ab9 */ /* 0x000fe20000000a00 */
[----:B------:R-:W-:Y:S01]  /*1cb0*/  IADD3 R6, P0, R4, UR7, RZ ;  /* 0x0000000704067c10 */ /* 0x000fe2000ff1e0ff */
[----:B------:R-:W-:-:S03]  /*1cc0*/  USHF.R.S32.HI UR7, URZ, 0x1f, UR11 ;  /* 0x0000001f3f077899 */ /* 0x000fc6000801140b */
[----:B------:R-:W-:Y:S01]  /*1cd0*/  IADD3.X R7, R5, UR53, RZ, P0, !PT ;  /* 0x0000003505077c10 */ /* 0x000fe200087fe4ff */
[----:B------:R-:W-:Y:S02]  /*1ce0*/  UIADD3.X UR8, UR19, UR7, UR55, UP2, UP0 ;  /* 0x0000000713087290 */ /* 0x000fe400097e0437 */
[----:B------:R-:W-:Y:S01]  /*1cf0*/  UISETP.LT.AND UP0, UPT, URZ, UR24, UPT ;  /* 0x000000183f00728c */ /* 0x000fe2000bf01270 */
[----:B------:R-:W-:Y:S01]  /*1d00*/  IMAD.WIDE.U32 R6, R12, UR18, R6 ;  /* 0x000000120c067c25 */ /* 0x000fe2000f8e0006 */
[----:B------:R-:W-:Y:S02]  /*1d10*/  UIADD3 UR9, UP3, UP2, UR56, UR9, UR58 ;  /* 0x0000000938097290 */ /* 0x000fe4000fa7e03a */
[----:B------:R-:W-:Y:S01]  /*1d20*/  USEL UR24, URZ, UR24, !UP0 ;  /* 0x000000183f187287 */ /* 0x000fe2000c000000 */
[----:B------:R-:W-:Y:S01]  /*1d30*/  IMAD.IADD R7, R7, 0x1, R10 ;  /* 0x0000000107077824 */ /* 0x000fe200078e020a */
[----:B------:R-:W-:Y:S01]  /*1d40*/  UIADD3.X UR8, UR54, UR8, UR51, UP3, UP2 ;  /* 0x0000000836087290 */ /* 0x000fe20009fe4433 */
[----:B------:R-:W-:Y:S01]  /*1d50*/  IMAD.U32 R10, RZ, RZ, UR16 ;  /* 0x00000010ff0a7e24 */ /* 0x000fe2000f8e00ff */
[----:B------:R-:W-:Y:S01]  /*1d60*/  UISETP.GT.AND UP0, UPT, UR48, UR24, UPT ;  /* 0x000000183000728c */ /* 0x000fe2000bf04270 */
[----:B------:R-:W-:Y:S01]  /*1d70*/  IMAD.WIDE.U32 R6, R14, UR59, R6 ;  /* 0x0000003b0e067c25 */ /* 0x000fe2000f8e0006 */
[----:B------:R-:W-:Y:S01]  /*1d80*/  UIMAD UR7, UR61, UR16, URZ ;  /* 0x000000103d0772a4 */ /* 0x000fe2000f8e023f */
[----:B------:R-:W-:-:S02]  /*1d90*/  ULDC.64 UR18, c[0x0][0x400] ;  /* 0x0001000000127ab9 */ /* 0x000fc40000000a00 */
[----:B------:R-:W-:Y:S01]  /*1da0*/  IMAD.WIDE.U32 R8, R10, UR59, R8 ;  /* 0x0000003b0a087c25 */ /* 0x000fe2000f8e0008 */
[----:B------:R-:W-:Y:S01]  /*1db0*/  IADD3 R10, P0, R11, UR9, RZ ;  /* 0x000000090b0a7c10 */ /* 0x000fe2000ff1e0ff */
[----:B------:R-:W-:Y:S02]  /*1dc0*/  UIMAD UR17, UR59, UR17, UR7 ;  /* 0x000000113b1172a4 */ /* 0x000fe4000f8e0207 */
[----:B------:R-:W-:Y:S01]  /*1dd0*/  VIADD R7, R7, UR13 ;  /* 0x0000000d07077c36 */ /* 0x000fe20008000000 */
[----:B------:R-:W-:Y:S01]  /*1de0*/  LEA.HI.X.SX32 R11, R11, UR8, 0x1, P0 ;  /* 0x000000080b0b7c11 */ /* 0x000fe200080f0eff */
[-C--:B------:R-:W-:Y:S01]  /*1df0*/  IMAD R14, R19, R12.reuse, RZ ;  /* 0x0000000c130e7224 */ /* 0x080fe200078e02ff */
[----:B------:R-:W-:Y:S01]  /*1e00*/  PLOP3.LUT P0, PT, PT, PT, UP0, 0x80, 0x0 ;  /* 0x000000000000781c */ /* 0x000fe20003f0f008 */
[----:B------:R-:W-:Y:S01]  /*1e10*/  IMAD.WIDE.U32 R6, R0, R12, R6 ;  /* 0x0000000c00067225 */ /* 0x000fe200078e0006 */
[----:B------:R-:W-:Y:S01]  /*1e20*/  UIMAD.WIDE UR6, UR21, 0x4, UR36 ;  /* 0x00000004150678a5 */ /* 0x000fe2000f8e0224 */
[----:B------:R-:W-:-:S02]  /*1e30*/  LEA R234, P2, R10, UR18, 0x2 ;  /* 0x000000120aea7c11 */ /* 0x000fc4000f8410ff */
[----:B------:R-:W-:Y:S01]  /*1e40*/  IMAD R14, R0, R13, R14 ;  /* 0x0000000d000e7224 */ /* 0x000fe200078e020e */
[----:B------:R-:W-:Y:S01]  /*1e50*/  LEA R230, P4, R8, UR32, 0x1 ;  /* 0x0000002008e67c11 */ /* 0x000fe2000f8808ff */
[----:B------:R-:W-:Y:S01]  /*1e60*/  VIADD R9, R9, UR17 ;  /* 0x0000001109097c36 */ /* 0x000fe20008000000 */
[----:B------:R-:W-:Y:S01]  /*1e70*/  LEA R228, P3, R6, UR30, 0x1 ;  /* 0x0000001e06e47c11 */ /* 0x000fe2000f8608ff */
[----:B------:R-:W-:Y:S01]  /*1e80*/  IMAD.IADD R7, R7, 0x1, R14 ;  /* 0x0000000107077824 */ /* 0x000fe200078e020e */
[----:B------:R-:W-:Y:S01]  /*1e90*/  UIMAD.WIDE UR16, UR35, 0x4, UR38 ;  /* 0x00000004231078a5 */ /* 0x000fe2000f8e0226 */
[----:B------:R-:W-:Y:S01]  /*1ea0*/  LEA.HI.X R233, R10, UR19, R11, 0x2, P2 ;  /* 0x000000130ae97c11 */ /* 0x000fe200090f140b */
[----:B------:R-:W-:Y:S01]  /*1eb0*/  UMOV UR22, UR6 ;  /* 0x0000000600167c82 */ /* 0x000fe20008000000 */
[----:B------:R-:W-:Y:S01]  /*1ec0*/  LEA.HI.X R231, R8, UR33, R9, 0x1, P4 ;  /* 0x0000002108e77c11 */ /* 0x000fe2000a0f0c09 */
[----:B------:R-:W-:Y:S01]  /*1ed0*/  UMOV UR21, UR7 ;  /* 0x0000000700157c82 */ /* 0x000fe20008000000 */
        /* <DEDUP_REMOVED lines=21> */
.L_x_258:
        /* <DEDUP_REMOVED lines=19> */
.L_x_259:
        /* <DEDUP_REMOVED lines=30> */
.L_x_261:
[----:B------:R-:W-:Y:S05]  /*2340*/  BSYNC B0 ;  /* 0x0000000000007941 */ /* 0x000fea0003800000 */
.L_x_260:
        /* <DEDUP_REMOVED lines=14> */
.L_x_263:
[----:B------:R-:W-:Y:S05]  /*2430*/  BSYNC B0 ;  /* 0x0000000000007941 */ /* 0x000fea0003800000 */
.L_x_262:
        /* <DEDUP_REMOVED lines=26> */
.L_x_265:
[----:B------:R-:W-:Y:S05]  /*25e0*/  BSYNC B0 ;  /* 0x0000000000007941 */ /* 0x000fea0003800000 */
.L_x_264:
        /* <DEDUP_REMOVED lines=14> */
.L_x_257:
[----:B------:R-:W-:Y:S01]  /*26d0*/  UIMAD UR9, UR46, UR28, URZ ;  /* 0x0000001c2e0972a4 */ /* 0x000fe2000f8e023f */
[----:B------:R-:W-:Y:S01]  /*26e0*/  IMAD.U32 R6, RZ, RZ, UR26 ;  /* 0x0000001aff067e24 */ /* 0x000fe2000f8e00ff */
[----:B------:R-:W-:Y:S01]  /*26f0*/  UIMAD UR6, UR10, -0x80, UR23 ;  /* 0xffffff800a0678a4 */ /* 0x000fe2000f8e0217 */
[----:B------:R-:W-:Y:S01]  /*2700*/  IMAD.U32 R8, RZ, RZ, UR28 ;  /* 0x0000001cff087e24 */ /* 0x000fe2000f8e00ff */
[----:B------:R-:W-:Y:S01]  /*2710*/  UIMAD UR7, UR20, -0x80, UR12 ;  /* 0xffffff80140778a4 */ /* 0x000fe2000f8e020c */
[----:B------:R-:W-:Y:S01]  /*2720*/  VIADD R9, R0, 0x40 ;  /* 0x0000004000097836 */ /* 0x000fe20000000000 */
[----:B------:R-:W-:Y:S01]  /*2730*/  UIMAD UR9, UR25, UR29, UR9 ;  /* 0x0000001d190972a4 */ /* 0x000fe2000f8e0209 */
[--C-:B------:R-:W-:Y:S01]  /*2740*/  IMAD.WIDE.U32 R6, R6, UR25, R4.reuse ;  /* 0x0000001906067c25 */ /* 0x100fe2000f8e0004 */
[----:B------:R-:W-:Y:S02]  /*2750*/  UIMAD UR8, UR46, UR26, URZ ;  /* 0x0000001a2e0872a4 */ /* 0x000fe4000f8e023f */
[C---:B------:R-:W-:Y:S01]  /*2760*/  ISETP.GE.AND P1, PT, R9.reuse, UR6, PT ;  /* 0x0000000609007c0c */ /* 0x040fe2000bf26270 */
[----:B------:R-:W-:Y:S01]  /*2770*/  IMAD.WIDE.U32 R4, R8, UR25, R4 ;  /* 0x0000001908047c25 */ /* 0x000fe2000f8e0004 */
[----:B------:R-:W-:Y:S01]  /*2780*/  UIMAD UR8, UR25, UR27, UR8 ;  /* 0x0000001b190872a4 */ /* 0x000fe2000f8e0208 */
[----:B------:R-:W-:Y:S01]  /*2790*/  ISETP.GE.AND P3, PT, R9, UR7, PT ;  /* 0x0000000709007c0c */ /* 0x000fe2000bf66270 */
[----:B------:R-:W-:Y:S01]  /*27a0*/  ULDC.64 UR18, c[0x0][0x268] ;  /* 0x00009a0000127ab9 */ /* 0x000fe20000000a00 */
[----:B------:R-:W-:Y:S01]  /*27b0*/  IMAD.U32 R10, RZ, RZ, UR9 ;  /* 0x00000009ff0a7e24 */ /* 0x000fe2000f8e00ff */
[----:B------:R-:W-:Y:S01]  /*27c0*/  IADD3 R4, P0, R4, UR43, RZ ;  /* 0x0000002b04047c10 */ /* 0x000fe2000ff1e0ff */
[----:B------:R-:W-:Y:S01]  /*27d0*/  IMAD R9, R15, UR18, RZ ;  /* 0x000000120f097c24 */ /* 0x000fe2000f8e02ff */
[----:B------:R-:W-:Y:S01]  /*27e0*/  IADD3 R6, P2, R6, UR40, RZ ;  /* 0x0000002806067c10 */ /* 0x000fe2000ff5e0ff */
[----:B------:R-:W-:Y:S01]  /*27f0*/  IMAD.U32 R8, RZ, RZ, UR8 ;  /* 0x00000008ff087e24 */ /* 0x000fe2000f8e00ff */
[----:B------:R-:W-:Y:S01]  /*2800*/  IADD3.X R5, R5, UR47, R10, P0, !PT ;  /* 0x0000002f05057c10 */ /* 0x000fe200087fe40a */
[----:B------:R-:W-:Y:S01]  /*2810*/  IMAD.WIDE.U32 R10, R12, 0x80, RZ ;  /* 0x000000800c0a7825 */ /* 0x000fe200078e00ff */
[----:B------:R-:W-:Y:S01]  /*2820*/  ULDC.64 UR8, c[0x0][0x260] ;  /* 0x0000980000087ab9 */ /* 0x000fe20000000a00 */
[----:B------:R-:W-:Y:S01]  /*2830*/  ISETP.GE.AND P4, PT, R0, UR7, PT ;  /* 0x0000000700007c0c */ /* 0x000fe2000bf86270 */
[----:B------:R-:W-:Y:S01]  /*2840*/  ULEA.HI UR7, UR10, UR10, URZ, 0x1 ;  /* 0x0000000a0a077291 */ /* 0x000fe2000f8f083f */
[----:B------:R-:W-:Y:S01]  /*2850*/  IADD3.X R7, R7, UR49, R8, P2, !PT ;  /* 0x0000003107077c10 */ /* 0x000fe200097fe408 */
[----:B------:R-:W-:Y:S01]  /*2860*/  IMAD R8, R15, UR8, RZ ;  /* 0x000000080f087c24 */ /* 0x000fe2000f8e02ff */
[----:B------:R-:W-:Y:S01]  /*2870*/  @!P1 IADD3 R14, P2, R228, R10, RZ ;  /* 0x0000000ae40e9210 */ /* 0x000fe20007f5e0ff */
[C---:B------:R-:W-:Y:S01]  /*2880*/  IMAD R9, R3.reuse, UR19, R9 ;  /* 0x0000001303097c24 */ /* 0x040fe2000f8e0209 */
[----:B------:R-:W-:Y:S01]  /*2890*/  @!P3 IADD3 R10, P0, R0, 0x40, RZ ;  /* 0x00000040000ab810 */ /* 0x000fe20007f1e0ff */
[----:B------:R-:W-:Y:S01]  /*28a0*/  IMAD.WIDE.U32 R6, R3, UR18, R6 ;  /* 0x0000001203067c25 */ /* 0x000fe2000f8e0006 */
[----:B------:R-:W1:Y:S01]  /*28b0*/  @!P3 LDC.64 R24, c[0x0][0x220] ;  /* 0x00008800ff18bb82 */ /* 0x000e620000000a00 */
[----:B------:R-:W-:-:S02]  /*28c0*/  ULOP3.LUT UR7, UR7, 0xfffffffe, URZ, 0xc0, !UPT ;  /* 0xfffffffe07077892 */ /* 0x000fc4000f8ec03f */
[C---:B------:R-:W-:Y:S01]  /*28d0*/  IMAD R8, R3.reuse, UR9, R8 ;  /* 0x0000000903087c24 */ /* 0x040fe2000f8e0208 */
[----:B------:R-:W-:Y:S01]  /*28e0*/  USHF.L.U32 UR13, UR45, 0x7, URZ ;  /* 0x000000072d0d7899 */ /* 0x000fe2000800063f */
[----:B------:R-:W-:Y:S01]  /*28f0*/  IMAD.WIDE.U32 R4, R3, UR8, R4 ;  /* 0x0000000803047c25 */ /* 0x000fe2000f8e0004 */
[----:B------:R-:W-:Y:S02]  /*2900*/  UIADD3 UR7, UR10, -UR7, URZ ;  /* 0x800000070a077290 */ /* 0x000fe4000fffe03f */
[----:B------:R-:W2:Y:S01]  /*2910*/  @!P4 LDC.64 R20, c[0x0][0x220] ;  /* 0x00008800ff14cb82 */ /* 0x000ea20000000a00 */
[----:B------:R-:W-:Y:S01]  /*2920*/  @!P3 IMAD.X R3, RZ, RZ, R19, P0 ;  /* 0x000000ffff03b224 */ /* 0x000fe200000e0613 */
[----:B------:R-:W-:Y:S01]  /*2930*/  UISETP.NE.AND UP0, UPT, UR7, 0x1, UPT ;  /* 0x000000010700788c */ /* 0x000fe2000bf05270 */
[----:B------:R-:W-:Y:S01]  /*2940*/  @!P4 IMAD R12, R19, UR28, RZ ;  /* 0x0000001c130ccc24 */ /* 0x000fe2000f8e02ff */
[----:B------:R-:W-:Y:S01]  /*2950*/  UIMAD.WIDE.U32 UR8, UR44, 0x80, URZ ;  /* 0x000000802c0878a5 */ /* 0x000fe2000f8e003f */
[----:B------:R-:W-:Y:S01]  /*2960*/  @!P3 IMAD R3, R3, UR26, RZ ;  /* 0x0000001a0303bc24 */ /* 0x000fe2000f8e02ff */
[----:B------:R-:W-:Y:S01]  /*2970*/  ULDC UR30, c[0x0][0x270] ;  /* 0x00009c00001e7ab9 */ /* 0x000fe20000000800 */
[----:B------:R-:W-:-:S02]  /*2980*/  @!P4 IMAD R23, R0, UR29, R12 ;  /* 0x0000001d0017cc24 */ /* 0x000fc4000f8e020c */
[----:B------:R-:W-:Y:S01]  /*2990*/  @!P3 IMAD R18, R10, UR27, R3 ;  /* 0x0000001b0a12bc24 */ /* 0x000fe2000f8e0203 */
[C---:B------:R-:W-:Y:S01]  /*29a0*/  @!P3 IADD3 R3, P0, R0.reuse, 0x40, RZ ;  /* 0x000000400003b810 */ /* 0x040fe20007f1e0ff */
[----:B------:R-:W-:Y:S02]  /*29b0*/  IMAD.SHL.U32 R13, R13, 0x80, RZ ;  /* 0x000000800d0d7824 */ /* 0x000fe400078e00ff */
[----:B------:R-:W-:Y:S02]  /*29c0*/  IMAD.IADD R7, R7, 0x1, R9 ;  /* 0x0000000107077824 */ /* 0x000fe400078e0209 */
[----:B------:R-:W-:Y:S01]  /*29d0*/  @!P3 IMAD.X R12, RZ, RZ, R19, P0 ;  /* 0x000000ffff0cb224 */ /* 0x000fe200000e0613 */
[----:B------:R-:W-:Y:S01]  /*29e0*/  PLOP3.LUT P0, PT, PT, PT, UP4, 0x80, 0x0 ;  /* 0x000000000000781c */ /* 0x000fe20003f0f048 */
[----:B------:R-:W-:Y:S01]  /*29f0*/  IMAD.IADD R5, R5, 0x1, R8 ;  /* 0x0000000105057824 */ /* 0x000fe200078e0208 */
[----:B------:R-:W-:Y:S01]  /*2a00*/  @!P1 IADD3.X R15, R229, R11, R13, P2, !PT ;  /* 0x0000000be50f9210 */ /* 0x000fe200017fe40d */
[----:B------:R-:W-:Y:S01]  /*2a10*/  @!P3 IMAD.MOV.U32 R8, RZ, RZ, R6 ;  /* 0x000000ffff08b224 */ /* 0x000fe200078e0006 */
[----:B------:R-:W-:Y:S01]  /*2a20*/  ISETP.GE.AND P2, PT, R0, UR6, PT ;  /* 0x0000000600007c0c */ /* 0x000fe2000bf46270 */
[----:B------:R-:W-:Y:S01]  /*2a30*/  @!P3 IMAD.MOV.U32 R9, RZ, RZ, R7 ;  /* 0x000000ffff09b224 */ /* 0x000fe200078e0007 */
[----:B------:R-:W-:Y:S01]  /*2a40*/  @!P3 MOV R17, R5 ;  /* 0x000000050011b202 */ /* 0x000fe20000000f00 */
[----:B------:R-:W-:-:S02]  /*2a50*/  @!P4 IMAD R13, R19, UR26, RZ ;  /* 0x0000001a130dcc24 */ /* 0x000fc4000f8e02ff */
[----:B------:R-:W-:-:S04]  /*2a60*/  @!P3 IMAD.WIDE.U32 R10, R10, UR26, R8 ;  /* 0x0000001a0a0abc25 */ /* 0x000fc8000f8e0008 */
[----:B------:R-:W-:Y:S01]  /*2a70*/  @P0 BAR.SYNC.DEFER_BLOCKING 0x0 ;  /* 0x0000000000000b1d */ /* 0x000fe20000010000 */
[----:B------:R-:W-:Y:S01]  /*2a80*/  @!P3 IMAD.MOV.U32 R16, RZ, RZ, R4 ;  /* 0x000000ffff10b224 */ /* 0x000fe200078e0004 */
[----:B------:R-:W-:Y:S01]  /*2a90*/  PLOP3.LUT P0, PT, PT, PT, UP0, 0x80, 0x0 ;  /* 0x000000000000781c */ /* 0x000fe20003f0f008 */
[----:B------:R-:W-:-:S04]  /*2aa0*/  @!P4 IMAD.WIDE.U32 R8, R0, UR26, R6 ;  /* 0x0000001a0008cc25 */ /* 0x000fc8000f8e0006 */
[C---:B------:R-:W-:Y:S02]  /*2ab0*/  @!P4 IMAD R13, R0.reuse, UR27, R13 ;  /* 0x0000001b000dcc24 */ /* 0x040fe4000f8e020d */
[----:B------:R-:W-:-:S04]  /*2ac0*/  @!P4 IMAD.WIDE.U32 R6, R0, UR28, R4 ;  /* 0x0000001c0006cc25 */ /* 0x000fc8000f8e0004 */
[----:B------:R-:W-:Y:S01]  /*2ad0*/  @!P3 IMAD R0, R12, UR28, RZ ;  /* 0x0000001c0c00bc24 */ /* 0x000fe2000f8e02ff */
[----:B--2---:R-:W-:Y:S01]  /*2ae0*/  @!P4 LEA R12, P5, R8, R20, 0x1 ;  /* 0x00000014080cc211 */ /* 0x004fe200078a08ff */
[C---:B------:R-:W-:Y:S02]  /*2af0*/  @!P3 IMAD.WIDE.U32 R4, R3.reuse, UR28, R16 ;  /* 0x0000001c0304bc25 */ /* 0x040fe4000f8e0010 */
[----:B------:R-:W2:Y:S02]  /*2b00*/  @!P4 LDC.64 R16, c[0x0][0x218] ;  /* 0x00008600ff10cb82 */ /* 0x000ea40000000a00 */
[----:B------:R-:W-:Y:S01]  /*2b10*/  @!P3 IMAD R20, R3, UR29, R0 ;  /* 0x0000001d0314bc24 */ /* 0x000fe2000f8e0200 */
[----:B------:R-:W-:Y:S01]  /*2b20*/  LEA R0, R244, UR4, 0x1 ;  /* 0x00000004f4007c11 */ /* 0x000fe2000f8e08ff */
[----:B------:R-:W-:Y:S02]  /*2b30*/  @!P3 IMAD.IADD R3, R11, 0x1, R18 ;  /* 0x000000010b03b824 */ /* 0x000fe400078e0212 */
[----:B------:R-:W-:-:S02]  /*2b40*/  @!P4 IMAD.IADD R9, R9, 0x1, R13 ;  /* 0x000000010909c824 */ /* 0x000fc400078e020d */
[----:B------:R-:W3:Y:S01]  /*2b50*/  @!P3 LDC.64 R18, c[0x0][0x218] ;  /* 0x00008600ff12bb82 */ /* 0x000ee20000000a00 */
[----:B------:R-:W-:Y:S01]  /*2b60*/  @P4 STS [R0+0x8000], RZ ;  /* 0x008000ff00004388 */ /* 0x000fe20000000800 */
[----:B------:R-:W-:Y:S01]  /*2b70*/  @!P3 IMAD.IADD R5, R5, 0x1, R20 ;  /* 0x000000010505b824 */ /* 0x000fe200078e0214 */
[----:B------:R-:W-:Y:S01]  /*2b80*/  @!P4 LEA.HI.X R13, R8, R21, R9, 0x1, P5 ;  /* 0x00000015080dc211 */ /* 0x000fe200028f0c09 */
[----:B------:R-:W-:Y:S01]  /*2b90*/  IMAD.MOV.U32 R238, RZ, RZ, 0x7f800000 ;  /* 0x7f800000ffee7424 */ /* 0x000fe200078e00ff */
[C---:B-1----:R-:W-:Y:S01]  /*2ba0*/  @!P3 LEA R8, P5, R10.reuse, R24, 0x1 ;  /* 0x000000180a08b211 */ /* 0x042fe200078a08ff */
[----:B------:R-:W-:Y:S01]  /*2bb0*/  @P4 STS [R0+0x8004], RZ ;  /* 0x008004ff00004388 */ /* 0x000fe20000000800 */
[----:B------:R-:W-:Y:S02]  /*2bc0*/  IMAD.MOV.U32 R239, RZ, RZ, 0x7f800000 ;  /* 0x7f800000ffef7424 */ /* 0x000fe400078e00ff */
[----:B------:R-:W-:Y:S01]  /*2bd0*/  @!P3 LEA.HI.X R9, R10, R25, R3, 0x1, P5 ;  /* 0x000000190a09b211 */ /* 0x000fe200028f0c03 */
[----:B------:R-:W-:Y:S01]  /*2be0*/  VIADD R10, R244, 0x1000 ;  /* 0x00001000f40a7836 */ /* 0x000fe20000000000 */
[----:B------:R-:W-:Y:S01]  /*2bf0*/  @P4 STS.64 [R0+0x8008], RZ ;  /* 0x008008ff00004388 */ /* 0x000fe20000000a00 */
[----:B------:R-:W-:-:S02]  /*2c00*/  IMAD.U32 R3, RZ, RZ, UR13 ;  /* 0x0000000dff037e24 */ /* 0x000fc4000f8e00ff */
[----:B------:R-:W-:Y:S01]  /*2c10*/  IMAD.MOV.U32 R236, RZ, RZ, 0x7f800000 ;  /* 0x7f800000ffec7424 */ /* 0x000fe200078e00ff */
[----:B------:R-:W-:Y:S01]  /*2c20*/  @!PT LDS RZ, [RZ] ;  /* 0x00000000fffff984 */ /* 0x000fe20000000800 */
[----:B------:R-:W-:Y:S01]  /*2c30*/  @!PT LDS RZ, [RZ] ;  /* 0x00000000fffff984 */ /* 0x000fe20000000800 */
[----:B------:R-:W-:Y:S01]  /*2c40*/  @!PT LDS RZ, [RZ] ;  /* 0x00000000fffff984 */ /* 0x000fe20000000800 */
[----:B------:R1:W-:Y:S01]  /*2c50*/  @!P4 LDGSTS.E.BYPASS.LTC128B.128 [R0+0x8000], desc[UR14][R12.64] ;  /* 0x080000000c00cfae */ /* 0x0003e2000b901d4e */
[----:B------:R-:W-:Y:S01]  /*2c60*/  SEL R10, R10, R244, !P0 ;  /* 0x000000f40a0a7207 */ /* 0x000fe20004000000 */
[----:B------:R-:W-:Y:S02]  /*2c70*/  IMAD.MOV.U32 R237, RZ, RZ, 0x7f800000 ;  /* 0x7f800000ffed7424 */ /* 0x000fe400078e00ff */
[----:B------:R-:W-:Y:S01]  /*2c80*/  @P3 STS.128 [R0+0x9000], RZ ;  /* 0x009000ff00003388 */ /* 0x000fe20000000c00 */
[----:B------:R-:W-:Y:S02]  /*2c90*/  LEA R232, R10, UR4, 0x1 ;  /* 0x000000040ae87c11 */ /* 0x000fe4000f8e08ff */
[----:B--2---:R-:W-:Y:S01]  /*2ca0*/  @!P4 LEA R10, P6, R6, R16, 0x1 ;  /* 0x00000010060ac211 */ /* 0x004fe200078c08ff */
        /* <DEDUP_REMOVED lines=8> */
[----:B-1----:R-:W-:-:S03]  /*2d30*/  @!P1 IADD3 R12, P5, R230, UR8, RZ ;  /* 0x00000008e60c9c10 */ /* 0x002fc6000ffbe0ff */
[----:B------:R-:W-:Y:S01]  /*2d40*/  @!PT LDS RZ, [RZ] ;  /* 0x00000000fffff984 */ /* 0x000fe20000000800 */
[----:B------:R-:W-:Y:S01]  /*2d50*/  @!PT LDS RZ, [RZ] ;  /* 0x00000000fffff984 */ /* 0x000fe20000000800 */
[----:B------:R-:W-:Y:S01]  /*2d60*/  @!PT LDS RZ, [RZ] ;  /* 0x00000000fffff984 */ /* 0x000fe20000000800 */
[----:B------:R-:W-:Y:S01]  /*2d70*/  @!P2 LDGSTS.E.BYPASS.LTC128B.128 [R0+0x4000], desc[UR14][R228.64] ;  /* 0x04000000e400afae */ /* 0x000fe2000b901d4e */
[----:B------:R-:W-:Y:S01]  /*2d80*/  LEA R128, R156, UR4, 0x1 ;  /* 0x000000049c807c11 */ /* 0x000fe2000f8e08ff */
[----:B------:R-:W-:Y:S01]  /*2d90*/  UIADD3 UR26, -UR11, URZ, URZ ;  /* 0x0000003f0b1a7290 */ /* 0x000fe2000fffe13f */
[----:B------:R-:W-:Y:S01]  /*2da0*/  @!P1 IADD3.X R13, R231, UR9, R3, P5, !PT ;  /* 0x00000009e70d9c10 */ /* 0x000fe2000affe403 */
[----:B------:R-:W-:Y:S01]  /*2db0*/  @!P4 IMAD.IADD R3, R7, 0x1, R23 ;  /* 0x000000010703c824 */ /* 0x000fe200078e0217 */
[----:B------:R-:W-:Y:S01]  /*2dc0*/  @P1 STS.128 [R0+0x5000], RZ ;  /* 0x005000ff00001388 */ /* 0x000fe20000000c00 */
[----:B------:R-:W-:Y:S01]  /*2dd0*/  IMAD.MOV.U32 R252, RZ, RZ, 0x8 ;  /* 0x00000008fffc7424 */ /* 0x000fe200078e00ff */
[----:B---3--:R-:W-:Y:S01]  /*2de0*/  @!P3 LEA R8, P5, R4, R18, 0x1 ;  /* 0x000000120408b211 */ /* 0x008fe200078a08ff */
[----:B------:R-:W-:Y:S01]  /*2df0*/  IMAD.MOV.U32 R251, RZ, RZ, 0x40 ;  /* 0x00000040fffb7424 */ /* 0x000fe200078e00ff */
[----:B------:R-:W-:Y:S01]  /*2e00*/  @!PT LDS RZ, [RZ] ;  /* 0x00000000fffff984 */ /* 0x000fe20000000800 */
[----:B------:R-:W-:Y:S01]  /*2e10*/  @!PT LDS RZ, [RZ] ;  /* 0x00000000fffff984 */ /* 0x000fe20000000800 */
[----:B------:R-:W-:Y:S01]  /*2e20*/  @!PT LDS RZ, [RZ] ;  /* 0x00000000fffff984 */ /* 0x000fe20000000800 */
[----:B------:R-:W-:Y:S01]  /*2e30*/  @!P1 LDGSTS.E.BYPASS.LTC128B.128 [R0+0x5000], desc[UR14][R14.64] ;  /* 0x050000000e009fae */ /* 0x000fe2000b901d4e */
[----:B------:R-:W-:Y:S01]  /*2e40*/  @!P4 LEA.HI.X R11, R6, R17, R3, 0x1, P6 ;  /* 0x00000011060bc211 */ /* 0x000fe200030f0c03 */
[----:B------:R-:W-:Y:S01]  /*2e50*/  IMAD.MOV.U32 R6, RZ, RZ, 0x4 ;  /* 0x00000004ff067424 */ /* 0x000fe200078e00ff */
[----:B------:R-:W-:Y:S01]  /*2e60*/  @!P3 LEA.HI.X R9, R4, R19, R5, 0x1, P5 ;  /* 0x000000130409b211 */ /* 0x000fe200028f0c05 */
[----:B------:R-:W-:Y:S01]  /*2e70*/  @P2 STS [R232], RZ ;  /* 0x000000ffe8002388 */ /* 0x000fe20000000800 */
[C---:B------:R-:W-:Y:S01]  /*2e80*/  IADD3 R3, R235.reuse, 0x48, RZ ;  /* 0x00000048eb037810 */ /* 0x040fe20007ffe0ff */
[----:B------:R-:W-:Y:S01]  /*2e90*/  VIADD R4, R235, 0x8 ;  /* 0x00000008eb047836 */ /* 0x000fe20000000000 */
[----:B------:R-:W-:Y:S01]  /*2ea0*/  CS2R R94, SRZ ;  /* 0x00000000005e7805 */ /* 0x000fe2000001ff00 */
[----:B------:R-:W-:Y:S01]  /*2eb0*/  @P2 STS [R232+0x4], RZ ;  /* 0x000004ffe8002388 */ /* 0x000fe20000000800 */
[----:B------:R-:W-:Y:S01]  /*2ec0*/  IMAD.MOV.U32 R250, RZ, RZ, 0x48 ;  /* 0x00000048fffa7424 */ /* 0x000fe200078e00ff */
[----:B------:R-:W-:Y:S01]  /*2ed0*/  CS2R R92, SRZ ;  /* 0x00000000005c7805 */ /* 0x000fe2000001ff00 */
[----:B------:R-:W-:Y:S01]  /*2ee0*/  IMAD.SHL.U32 R153, R161, 0x2, RZ ;  /* 0x00000002a1997824 */ /* 0x000fe200078e00ff */
[----:B------:R-:W-:Y:S01]  /*2ef0*/  @P2 STS [R232+0x8], RZ ;  /* 0x000008ffe8002388 */ /* 0x000fe20000000800 */
[----:B------:R-:W-:Y:S01]  /*2f00*/  IMAD.MOV.U32 R249, RZ, RZ, 0x4 ;  /* 0x00000004fff97424 */ /* 0x000fe200078e00ff */
[----:B------:R-:W-:-:S02]  /*2f10*/  CS2R R98, SRZ ;  /* 0x0000000000627805 */ /* 0x000fc4000001ff00 */
[----:B------:R-:W-:Y:S01]  /*2f20*/  CS2R R96, SRZ ;  /* 0x0000000000607805 */ /* 0x000fe2000001ff00 */
[----:B------:R-:W-:Y:S01]  /*2f30*/  @P2 STS [R232+0xc], RZ ;  /* 0x00000cffe8002388 */ /* 0x000fe20000000800 */
[----:B------:R-:W-:Y:S02]  /*2f40*/  CS2R R90, SRZ ;  /* 0x00000000005a7805 */ /* 0x000fe4000001ff00 */
[----:B------:R-:W-:Y:S02]  /*2f50*/  CS2R R88, SRZ ;  /* 0x0000000000587805 */ /* 0x000fe4000001ff00 */
[----:B------:R-:W-:Y:S01]  /*2f60*/  CS2R R86, SRZ ;  /* 0x0000000000567805 */ /* 0x000fe2000001ff00 */
[----:B------:R-:W-:Y:S01]  /*2f70*/  @!PT LDS RZ, [RZ] ;  /* 0x00000000fffff984 */ /* 0x000fe20000000800 */
[----:B------:R-:W-:Y:S01]  /*2f80*/  @!PT LDS RZ, [RZ] ;  /* 0x00000000fffff984 */ /* 0x000fe20000000800 */
[----:B------:R-:W-:Y:S01]  /*2f90*/  @!PT LDS RZ, [RZ] ;  /* 0x00000000fffff984 */ /* 0x000fe20000000800 */
[----:B------:R-:W-:Y:S01]  /*2fa0*/  @!P2 LDGSTS.E.BYPASS.LTC128B.128 [R232], desc[UR14][R230.64] ;  /* 0x00000000e6e8afae */ /* 0x000fe2000b901d4e */
[----:B------:R-:W-:Y:S02]  /*2fb0*/  CS2R R84, SRZ ;  /* 0x0000000000547805 */ /* 0x000fe4000001ff00 */
[----:B------:R-:W-:-:S02]  /*2fc0*/  CS2R R78, SRZ ;  /* 0x00000000004e7805 */ /* 0x000fc4000001ff00 */
[----:B------:R-:W-:Y:S01]  /*2fd0*/  CS2R R76, SRZ ;  /* 0x00000000004c7805 */ /* 0x000fe2000001ff00 */
[----:B------:R-:W-:Y:S01]  /*2fe0*/  @P1 STS [R232+0x1000], RZ ;  /* 0x001000ffe8001388 */ /* 0x000fe20000000800 */
[----:B------:R-:W-:Y:S02]  /*2ff0*/  CS2R R82, SRZ ;  /* 0x0000000000527805 */ /* 0x000fe4000001ff00 */
[----:B------:R-:W-:Y:S02]  /*3000*/  CS2R R80, SRZ ;  /* 0x0000000000507805 */ /* 0x000fe4000001ff00 */
[----:B------:R-:W-:Y:S01]  /*3010*/  CS2R R74, SRZ ;  /* 0x00000000004a7805 */ /* 0x000fe2000001ff00 */
[----:B------:R-:W-:Y:S01]  /*3020*/  @P1 STS [R232+0x1004], RZ ;  /* 0x001004ffe8001388 */ /* 0x000fe20000000800 */
[----:B------:R-:W-:Y:S02]  /*3030*/  CS2R R72, SRZ ;  /* 0x0000000000487805 */ /* 0x000fe4000001ff00 */
[----:B------:R-:W-:-:S02]  /*3040*/  CS2R R70, SRZ ;  /* 0x0000000000467805 */ /* 0x000fc4000001ff00 */
[----:B------:R-:W-:Y:S01]  /*3050*/  CS2R R68, SRZ ;  /* 0x0000000000447805 */ /* 0x000fe2000001ff00 */
[----:B------:R-:W-:Y:S01]  /*3060*/  @P1 STS [R232+0x1008], RZ ;  /* 0x001008ffe8001388 */ /* 0x000fe20000000800 */
[----:B------:R-:W-:Y:S02]  /*3070*/  USHF.L.U32 UR40, UR5, 0x3, URZ ;  /* 0x0000000305287899 */ /* 0x000fe4000800063f */
[----:B------:R-:W-:Y:S01]  /*3080*/  USHF.L.U32 UR39, UR5, 0x4, URZ ;  /* 0x0000000405277899 */ /* 0x000fe2000800063f */
[----:B------:R-:W-:Y:S01]  /*3090*/  @P1 STS [R232+0x100c], RZ ;  /* 0x00100cffe8001388 */ /* 0x000fe20000000800 */
[----:B------:R-:W-:Y:S02]  /*30a0*/  UIMAD UR38, UR5, 0x18, URZ ;  /* 0x00000018052678a4 */ /* 0x000fe4000f8e023f */
[----:B------:R-:W-:Y:S01]  /*30b0*/  USHF.L.U32 UR37, UR5, 0x5, URZ ;  /* 0x0000000505257899 */ /* 0x000fe2000800063f */
[----:B------:R-:W-:Y:S01]  /*30c0*/  @!PT LDS RZ, [RZ] ;  /* 0x00000000fffff984 */ /* 0x000fe20000000800 */
[----:B------:R-:W-:Y:S01]  /*30d0*/  @!PT LDS RZ, [RZ] ;  /* 0x00000000fffff984 */ /* 0x000fe20000000800 */
[----:B------:R-:W-:Y:S01]  /*30e0*/  @!PT LDS RZ, [RZ] ;  /* 0x00000000fffff984 */ /* 0x000fe20000000800 */
[----:B------:R-:W-:Y:S01]  /*30f0*/  @!P1 LDGSTS.E.BYPASS.LTC128B.128 [R232+0x1000], desc[UR14][R12.64] ;  /* 0x010000000ce89fae */ /* 0x000fe2000b901d4e */
[----:B------:R-:W-:Y:S01]  /*3100*/  ISETP.GE.AND P1, PT, R3, UR6, PT ;  /* 0x0000000603007c0c */ /* 0x000fe2000bf26270 */
[----:B------:R-:W-:-:S02]  /*3110*/  UIMAD UR36, UR5, 0x28, URZ ;  /* 0x00000028052478a4 */ /* 0x000fc4000f8e023f */
[----:B------:R-:W-:Y:S01]  /*3120*/  @P4 STS [R0+0x6000], RZ ;  /* 0x006000ff00004388 */ /* 0x000fe20000000800 */
[----:B------:R-:W-:Y:S02]  /*3130*/  UIMAD UR35, UR5, 0x30, URZ ;  /* 0x00000030052378a4 */ /* 0x000fe4000f8e023f */
[----:B------:R-:W-:Y:S01]  /*3140*/  UIMAD UR34, UR5, 0x38, URZ ;  /* 0x00000038052278a4 */ /* 0x000fe2000f8e023f */
[----:B------:R-:W-:Y:S01]  /*3150*/  @P4 STS [R0+0x6004], RZ ;  /* 0x006004ff00004388 */ /* 0x000fe20000000800 */
[----:B------:R-:W-:Y:S02]  /*3160*/  USHF.L.U32 UR33, UR5, 0x6, URZ ;  /* 0x0000000605217899 */ /* 0x000fe4000800063f */
[----:B------:R-:W-:Y:S01]  /*3170*/  UIMAD UR32, UR5, 0x48, URZ ;  /* 0x00000048052078a4 */ /* 0x000fe2000f8e023f */
[----:B------:R-:W-:Y:S01]  /*3180*/  @P4 STS.64 [R0+0x6008], RZ ;  /* 0x006008ff00004388 */ /* 0x000fe20000000a00 */
[----:B------:R-:W-:Y:S01]  /*3190*/  UIMAD UR31, UR5, 0x50, URZ ;  /* 0x00000050051f78a4 */ /* 0x000fe2000f8e023f */
[----:B------:R-:W-:Y:S01]  /*31a0*/  @!P1 IMAD.WIDE R6, R3, R6, UR16 ;  /* 0x0000001003069e25 */ /* 0x000fe2000f8e0206 */
[----:B------:R-:W-:Y:S01]  /*31b0*/  UIMAD UR29, UR5, 0x60, URZ ;  /* 0x00000060051d78a4 */ /* 0x000fe2000f8e023f */
[----:B------:R-:W-:Y:S01]  /*31c0*/  @!PT LDS RZ, [RZ] ;  /* 0x00000000fffff984 */ /* 0x000fe20000000800 */
[----:B------:R-:W-:Y:S01]  /*31d0*/  @!PT LDS RZ, [RZ] ;  /* 0x00000000fffff984 */ /* 0x000fe20000000800 */
[----:B------:R-:W-:Y:S01]  /*31e0*/  @!PT LDS RZ, [RZ] ;  /* 0x00000000fffff984 */ /* 0x000fe20000000800 */
[----:B------:R-:W-:Y:S01]  /*31f0*/  @!P4 LDGSTS.E.BYPASS.LTC128B.128 [R0+0x6000], desc[UR14][R10.64] ;  /* 0x060000000a00cfae */ /* 0x000fe2000b901d4e */
[----:B------:R-:W-:Y:S01]  /*3200*/  ISETP.GE.AND P4, PT, R235, UR6, PT ;  /* 0x00000006eb007c0c */ /* 0x000fe2000bf86270 */
[----:B------:R-:W-:-:S02]  /*3210*/  UIMAD UR28, UR5, 0x68, URZ ;  /* 0x00000068051c78a4 */ /* 0x000fc4000f8e023f */
[----:B------:R1:W-:Y:S01]  /*3220*/  @P3 STS.128 [R0+0x7000], RZ ;  /* 0x007000ff00003388 */ /* 0x0003e20000000c00 */
[----:B------:R-:W-:Y:S02]  /*3230*/  UIMAD UR27, UR5, 0x70, URZ ;  /* 0x00000070051b78a4 */ /* 0x000fe4000f8e023f */
[----:B------:R-:W-:Y:S01]  /*3240*/  UIMAD UR25, UR5, 0x78, URZ ;  /* 0x00000078051978a4 */ /* 0x000fe2000f8e023f */
[----:B------:R-:W-:Y:S01]  /*3250*/  @!PT LDS RZ, [RZ] ;  /* 0x00000000fffff984 */ /* 0x000fe20000000800 */
[----:B------:R-:W-:Y:S01]  /*3260*/  @!PT LDS RZ, [RZ] ;  /* 0x00000000fffff984 */ /* 0x000fe20000000800 */
[----:B------:R-:W-:Y:S01]  /*3270*/  @!PT LDS RZ, [RZ] ;  /* 0x00000000fffff984 */ /* 0x000fe20000000800 */
[----:B------:R1:W-:Y:S01]  /*3280*/  @!P3 LDGSTS.E.BYPASS.LTC128B.128 [R0+0x7000], desc[UR14][R8.64] ;  /* 0x070000000800bfae */ /* 0x0003e2000b901d4e */
[----:B------:R-:W-:Y:S01]  /*3290*/  ISETP.GE.AND P3, PT, R4, UR6, PT ;  /* 0x0000000604007c0c */ /* 0x000fe2000bf66270 */
[----:B------:R-:W-:Y:S01]  /*32a0*/  IMAD.MOV.U32 R4, RZ, RZ, 0x4 ;  /* 0x00000004ff047424 */ /* 0x000fe200078e00ff */
[----:B------:R-:W-:Y:S01]  /*32b0*/  ULDC.U8 UR9, c[0x0][0x388] ;  /* 0x0000e20000097ab9 */ /* 0x000fe20000000000 */
[----:B------:R-:W0:Y:S01]  /*32c0*/  LDGDEPBAR ;  /* 0x00000000000079af */ /* 0x000e220000000000 */
[----:B------:R-:W-:Y:S01]  /*32d0*/  ULDC UR8, c[0x0][0x2ec] ;  /* 0x0000bb0000087ab9 */ /* 0x000fe20000000800 */
[----:B------:R-:W-:-:S02]  /*32e0*/  IMAD.WIDE R4, R235, R4, UR16 ;  /* 0x00000010eb047e25 */ /* 0x000fc4000f8e0204 */
[----:B------:R2:W5:Y:S04]  /*32f0*/  @!P1 LDG.E R237, desc[UR14][R6.64] ;  /* 0x0000000e06ed9981 */ /* 0x000568000c1e1900 */
[----:B------:R2:W5:Y:S04]  /*3300*/  @!P4 LDG.E R238, desc[UR14][R4.64] ;  /* 0x0000000e04eec981 */ /* 0x000568000c1e1900 */
[----:B------:R2:W5:Y:S01]  /*3310*/  @!P3 LDG.E R239, desc[UR14][R4.64+0x20] ;  /* 0x0000200e04efb981 */ /* 0x000562000c1e1900 */
[----:B-1----:R-:W-:Y:S01]  /*3320*/  VIADD R0, R235, 0x40 ;  /* 0x00000040eb007836 */ /* 0x002fe20000000000 */
[----:B------:R-:W-:-:S04]  /*3330*/  DEPBAR.LE SB0, 0x1 ;  /* 0x000080400000791a */ /* 0x000fc80000000000 */
[----:B------:R-:W-:Y:S01]  /*3340*/  ISETP.GE.AND P2, PT, R0, UR6, PT ;  /* 0x0000000600007c0c */ /* 0x000fe2000bf46270 */
[----:B------:R-:W1:-:S12]  /*3350*/  LDC.64 R8, c[0x0][0x3b8] ;  /* 0x0000ee00ff087b82 */ /* 0x000e580000000a00 */
[----:B------:R2:W5:Y:S01]  /*3360*/  @!P2 LDG.E R236, desc[UR14][R4.64+0x100] ;  /* 0x0001000e04eca981 */ /* 0x000562000c1e1900 */
[----:B------:R-:W-:Y:S06]  /*3370*/  BAR.SYNC.DEFER_BLOCKING 0x0 ;  /* 0x0000000000007b1d */ /* 0x000fec0000010000 */
[----:B-1----:R-:W3:Y:S04]  /*3380*/  LDG.E.64 R4, desc[UR14][R8.64+0x8] ;  /* 0x0000080e08047981 */ /* 0x002ee8000c1e1b00 */
[----:B------:R-:W4:Y:S04]  /*3390*/  LDG.E.64 R6, desc[UR14][R8.64] ;  /* 0x0000000e08067981 */ /* 0x000f28000c1e1b00 */
[----:B------:R2:W1:Y:S04]  /*33a0*/  LDSM.16.M88.4 R116, [R128+0x8000] ;  /* 0x008000008074783b */ /* 0x0004680000000200 */
[----:B------:R2:W1:Y:S04]  /*33b0*/  LDSM.16.M88.4 R120, [R128+0x8400] ;  /* 0x008400008078783b */ /* 0x0004680000000200 */
[----:B------:R2:W1:Y:S04]  /*33c0*/  LDSM.16.M88.4 R124, [R128+0x8800] ;  /* 0x00880000807c783b */ /* 0x0004680000000200 */
[----:B------:R-:W1:Y:S04]  /*33d0*/  LDSM.16.M88.4 R128, [R128+0x8c00] ;  /* 0x008c00008080783b */ /* 0x000e680000000200 */
[----:B------:R2:W1:Y:S04]  /*33e0*/  LDSM.16.M88.4 R132, [R149] ;  /* 0x000000009584783b */ /* 0x0004680000000200 */
[----:B------:R2:W1:Y:S04]  /*33f0*/  LDSM.16.M88.4 R136, [R149+0x400] ;  /* 0x000400009588783b */ /* 0x0004680000000200 */
[----:B------:R2:W1:Y:S04]  /*3400*/  LDSM.16.M88.4 R140, [R149+0x800] ;  /* 0x00080000958c783b */ /* 0x0004680000000200 */
[----:B------:R2:W1:Y:S01]  /*3410*/  LDSM.16.M88.4 R144, [R149+0xc00] ;  /* 0x000c00009590783b */ /* 0x0004620000000200 */
[----:B------:R-:W-:-:S04]  /*3420*/  UIMAD UR6, UR50, UR30, UR59 ;  /* 0x0000001e320672a4 */ /* 0x000fc8000f8e023b */
[----:B------:R-:W-:Y:S01]  /*3430*/  USHF.L.U32 UR6, UR6, 0x5, URZ ;  /* 0x0000000506067899 */ /* 0x000fe2000800063f */
[----:B------:R-:W-:-:S03]  /*3440*/  SHF.R.S32.HI R0, RZ, 0x1f, R22 ;  /* 0x0000001fff007819 */ /* 0x000fc60000011416 */
[----:B------:R-:W-:Y:S01]  /*3450*/  USHF.R.S32.HI UR7, URZ, 0x1f, UR6 ;  /* 0x0000001f3f077899 */ /* 0x000fe20008011406 */
[----:B------:R-:W-:-:S05]  /*3460*/  VIADD R3, R155, 0x1000 ;  /* 0x000010009b037836 */ /* 0x000fca0000000000 */
[----:B------:R-:W-:Y:S01]  /*3470*/  SEL R3, R3, R155, !P0 ;  /* 0x0000009b03037207 */ /* 0x000fe20004000000 */
[----:B------:R-:W-:-:S03]  /*3480*/  UIMAD UR30, UR5, 0x58, URZ ;  /* 0x00000058051e78a4 */ /* 0x000fc6000f8e023f */
[----:B------:R-:W-:Y:S02]  /*3490*/  LEA R3, R3, UR4, 0x1 ;  /* 0x0000000403037c11 */ /* 0x000fe4000f8e08ff */
[----:B---3--:R-:W-:-:S04]  /*34a0*/  IADD3 R240, P2, P1, R4, UR6, R22 ;  /* 0x0000000604f07c10 */ /* 0x008fc8000f95e016 */
[----:B------:R-:W-:Y:S02]  /*34b0*/  IADD3.X R243, R5, UR7, R0, P2, P1 ;  /* 0x0000000705f37c10 */ /* 0x000fe400097e2400 */
[----:B----4-:R-:W-:Y:S02]  /*34c0*/  R2UR UR11, R7 ;  /* 0x00000000070b72ca */ /* 0x010fe400000e0000 */
[----:B------:R-:W-:Y:S02]  /*34d0*/  R2UR UR13, R6 ;  /* 0x00000000060d72ca */ /* 0x000fe400000e0000 */
[----:B------:R-:W-:-:S04]  /*34e0*/  IADD3 R0, R161, 0x1000, RZ ;  /* 0x00001000a1007810 */ /* 0x000fc80007ffe0ff */
[----:B------:R-:W-:Y:S01]  /*34f0*/  SEL R0, R0, R161, !P0 ;  /* 0x000000a100007207 */ /* 0x000fe20004000000 */
[----:B------:R-:W-:-:S03]  /*3500*/  IMAD.WIDE.U32 R240, R240, -0x2daee0ad, RZ ;  /* 0xd2511f53f0f07825 */ /* 0x000fc600078e00ff */
[----:B-12---:R-:W-:-:S07]  /*3510*/  LEA R148, R0, UR4, 0x1 ;  /* 0x0000000400947c11 */ /* 0x006fce000f8e08ff */
.L_x_269:
        /* <DEDUP_REMOVED lines=13> */
[----:B------:R-:W-:Y:S01]  /*35f0*/  IMAD R12, R12, 0x8, R245 ;  /* 0x000000080c0c7824 */ /* 0x000fe200078e02f5 */
[----:B------:R-:W-:Y:S01]  /*3600*/  UIADD3 UR18, UR18, -UR12, URZ ;  /* 0x8000000c12127290 */ /* 0x000fe2000fffe03f */
[----:B------:R-:W-:Y:S01]  /*3610*/  VIADD R4, R0, 0x1 ;  /* 0x0000000100047836 */ /* 0x000fe20000000000 */
[C---:B------:R-:W-:Y:S01]  /*3620*/  LOP3.LUT R30, R241.reuse, UR11, R0, 0x96, !PT ;  /* 0x0000000bf11e7c12 */ /* 0x040fe2000f8e9600 */
[----:B------:R-:W-:Y:S01]  /*3630*/  IMAD.IADD R112, R154, 0x1, R148 ;  /* 0x000000019a707824 */ /* 0x000fe200078e0294 */
[----:B------:R-:W-:Y:S01]  /*3640*/  UISETP.GE.AND UP0, UPT, UR7, UR18, UPT ;  /* 0x000000120700728c */ /* 0x000fe2000bf06270 */
[C---:B------:R-:W-:Y:S01]  /*3650*/  VIADD R20, R12.reuse, 0x4 ;  /* 0x000000040c147836 */ /* 0x040fe20000000000 */
[----:B------:R-:W-:Y:S01]  /*3660*/  LOP3.LUT R28, R241, UR11, R4, 0x96, !PT ;  /* 0x0000000bf11c7c12 */ /* 0x000fe2000f8e9604 */
[----:B------:R-:W-:Y:S01]  /*3670*/  UIADD3 UR5, UR13, -0x61c88647, URZ ;  /* 0x9e3779b90d057890 */ /* 0x000fe2000fffe03f */
[----:B------:R-:W-:Y:S01]  /*3680*/  IMAD.WIDE.U32 R12, R12, -0x326172a9, RZ ;  /* 0xcd9e8d570c0c7825 */ /* 0x000fe200078e00ff */
[----:B------:R-:W-:Y:S01]  /*3690*/  UISETP.LT.AND UP0, UPT, UR6, UR12, UP0 ;  /* 0x0000000c0600728c */ /* 0x000fe20008701270 */
[----:B------:R-:W-:Y:S05]  /*36a0*/  DEPBAR.LE SB0, 0x0 ;  /* 0x000080000000791a */ /* 0x000fea0000000000 */
[----:B------:R-:W-:Y:S01]  /*36b0*/  PLOP3.LUT P3, PT, PT, PT, UP0, 0x80, 0x0 ;  /* 0x000000000000781c */ /* 0x000fe20003f6f008 */
[----:B------:R-:W-:Y:S01]  /*36c0*/  BAR.SYNC.DEFER_BLOCKING 0x0 ;  /* 0x0000000000007b1d */ /* 0x000fe20000010000 */
[-C--:B------:R-:W-:Y:S01]  /*36d0*/  LOP3.LUT R38, R13, R14.reuse, RZ, 0x3c, !PT ;  /* 0x0000000e0d267212 */ /* 0x080fe200078e3cff */
[----:B------:R-:W-:Y:S01]  /*36e0*/  IMAD.WIDE.U32 R20, R20, -0x326172a9, RZ ;  /* 0xcd9e8d5714147825 */ /* 0x000fe200078e00ff */
[----:B------:R-:W-:Y:S02]  /*36f0*/  UIADD3 UR6, UR13, 0x78dde6e4, URZ ;  /* 0x78dde6e40d067890 */ /* 0x000fe4000fffe03f */
[----:B------:R-:W-:Y:S01]  /*3700*/  UIADD3 UR19, UR11, -0x4498517b, URZ ;  /* 0xbb67ae850b137890 */ /* 0x000fe2000fffe03f */
[----:B------:R-:W-:Y:S01]  /*3710*/  IMAD.WIDE.U32 R30, R30, -0x326172a9, RZ ;  /* 0xcd9e8d571e1e7825 */ /* 0x000fe200078e00ff */
[----:B------:R-:W-:Y:S01]  /*3720*/  LOP3.LUT R36, R21, R14, RZ, 0x3c, !PT ;  /* 0x0000000e15247212 */ /* 0x000fe200078e3cff */
[----:B------:R-:W-:Y:S02]  /*3730*/  UISETP.GT.AND UP3, UPT, UR10, UR24, UPT ;  /* 0x000000180a00728c */ /* 0x000fe4000bf64270 */
[----:B------:R-:W-:Y:S01]  /*3740*/  IMAD.WIDE.U32 R28, R28, -0x326172a9, RZ ;  /* 0xcd9e8d571c1c7825 */ /* 0x000fe200078e00ff */
[--C-:B------:R-:W-:Y:S02]  /*3750*/  LOP3.LUT R54, R31, UR5, R12.reuse, 0x96, !PT ;  /* 0x000000051f367c12 */ /* 0x100fe4000f8e960c */
[----:B------:R-:W-:Y:S01]  /*3760*/  LOP3.LUT R0, R240, UR19, RZ, 0x3c, !PT ;  /* 0x00000013f0007c12 */ /* 0x000fe2000f8e3cff */
[----:B------:R-:W-:Y:S01]  /*3770*/  IMAD.WIDE.U32 R38, R38, -0x2daee0ad, RZ ;  /* 0xd2511f5326267825 */ /* 0x000fe200078e00ff */
[----:B------:R-:W-:Y:S02]  /*3780*/  LOP3.LUT R52, R29, UR5, R12, 0x96, !PT ;  /* 0x000000051d347c12 */ /* 0x000fe4000f8e960c */
[--C-:B------:R-:W-:Y:S01]  /*3790*/  LOP3.LUT R58, R31, UR5, R20.reuse, 0x96, !PT ;  /* 0x000000051f3a7c12 */ /* 0x100fe2000f8e9614 */
[----:B------:R-:W-:Y:S01]  /*37a0*/  IMAD.WIDE.U32 R36, R36, -0x2daee0ad, RZ ;  /* 0xd2511f5324247825 */ /* 0x000fe200078e00ff */
[----:B------:R-:W-:Y:S01]  /*37b0*/  LOP3.LUT R168, R29, UR5, R20, 0x96, !PT ;  /* 0x000000051da87c12 */ /* 0x000fe2000f8e9614 */
[----:B------:R-:W-:Y:S01]  /*37c0*/  UIADD3 UR5, UR13, 0x3c6ef372, URZ ;  /* 0x3c6ef3720d057890 */ /* 0x000fe2000fffe03f */
[C---:B------:R-:W-:Y:S01]  /*37d0*/  LOP3.LUT R56, R0.reuse, R39, RZ, 0x3c, !PT ;  /* 0x0000002700387212 */ /* 0x040fe200078e3cff */
[----:B------:R-:W-:Y:S01]  /*37e0*/  IMAD.U32 R24, RZ, RZ, UR23 ;  /* 0x00000017ff187e24 */ /* 0x000fe2000f8e00ff */
[----:B------:R-:W-:Y:S01]  /*37f0*/  LOP3.LUT R162, R0, R37, RZ, 0x3c, !PT ;  /* 0x0000002500a27212 */ /* 0x000fe200078e3cff */
[----:B------:R-:W-:Y:S01]  /*3800*/  LDSM.16.M88.4 R64, [R148] ;  /* 0x000000009440783b */ /* 0x000fe20000000200 */
[----:B------:R-:W-:Y:S01]  /*3810*/  IMAD.U32 R166, RZ, RZ, UR7 ;  /* 0x00000007ffa67e24 */ /* 0x000fe2000f8e00ff */
[----:B------:R-:W-:Y:S01]  /*3820*/  UIADD3 UR7, UR13, -0x255992d5, URZ ;  /* 0xdaa66d2b0d077890 */ /* 0x000fe2000fffe03f */
[----:B------:R-:W-:Y:S01]  /*3830*/  @!P3 IADD3 R24, -R24, 0x1, R235 ;  /* 0x000000011818b810 */ /* 0x000fe20007ffe1eb */
[----:B------:R-:W-:Y:S03]  /*3840*/  IMAD.WIDE.U32 R56, R56, -0x326172a9, RZ ;  /* 0xcd9e8d5738387825 */ /* 0x000fe600078e00ff */
[----:B------:R-:W-:Y:S01]  /*3850*/  @!P3 IADD3 R166, R166, UR12, R24 ;  /* 0x0000000ca6a6bc10 */ /* 0x000fe2000fffe018 */
[----:B------:R-:W1:Y:S01]  /*3860*/  LDSM.16.M88.4 R16, [R100+0x6000] ;  /* 0x006000006410783b */ /* 0x000e620000000200 */
[C---:B------:R-:W-:Y:S01]  /*3870*/  LOP3.LUT R174, R57.reuse, UR5, R30, 0x96, !PT ;  /* 0x0000000539ae7c12 */ /* 0x040fe2000f8e961e */
[----:B------:R-:W-:Y:S01]  /*3880*/  IMAD.WIDE.U32 R162, R162, -0x326172a9, RZ ;  /* 0xcd9e8d57a2a27825 */ /* 0x000fe200078e00ff */
[----:B------:R-:W-:Y:S03]  /*3890*/  LOP3.LUT R44, R57, UR5, R28, 0x96, !PT ;  /* 0x00000005392c7c12 */ /* 0x000fe6000f8e961c */
[----:B------:R-:W-:Y:S01]  /*38a0*/  IMAD.WIDE.U32 R54, R54, -0x2daee0ad, RZ ;  /* 0xd2511f5336367825 */ /* 0x000fe200078e00ff */
[C---:B------:R-:W-:Y:S01]  /*38b0*/  LOP3.LUT R172, R163.reuse, UR5, R30, 0x96, !PT ;  /* 0x00000005a3ac7c12 */ /* 0x040fe2000f8e961e */
[----:B------:R-:W2:Y:S01]  /*38c0*/  LDSM.16.M88.4 R60, [R148+0x1000] ;  /* 0x00100000943c783b */ /* 0x000ea20000000200 */
[----:B------:R-:W-:Y:S01]  /*38d0*/  LOP3.LUT R57, R163, UR5, R28, 0x96, !PT ;  /* 0x00000005a3397c12 */ /* 0x000fe2000f8e961c */
[----:B------:R-:W-:Y:S01]  /*38e0*/  UIADD3 UR5, UR11, 0x76cf5d0a, URZ ;  /* 0x76cf5d0a0b057890 */ /* 0x000fe2000fffe03f */
[----:B------:R-:W-:Y:S04]  /*38f0*/  IMAD.WIDE.U32 R52, R52, -0x2daee0ad, RZ ;  /* 0xd2511f5334347825 */ /* 0x000fe800078e00ff */
[----:B------:R-:W-:Y:S01]  /*3900*/  IMAD.WIDE.U32 R58, R58, -0x2daee0ad, RZ ;  /* 0xd2511f533a3a7825 */ /* 0x000fe200078e00ff */
[--C-:B------:R-:W-:Y:S01]  /*3910*/  LOP3.LUT R164, R55, UR5, R38.reuse, 0x96, !PT ;  /* 0x0000000537a47c12 */ /* 0x100fe2000f8e9626 */
[----:B------:R-:W3:Y:S01]  /*3920*/  LDSM.16.M88.4 R32, [R100+0x6400] ;  /* 0x006400006420783b */ /* 0x000ee20000000200 */
[----:B------:R-:W-:Y:S01]  /*3930*/  LOP3.LUT R170, R53, UR5, R38, 0x96, !PT ;  /* 0x0000000535aa7c12 */ /* 0x000fe2000f8e9626 */
[----:B------:R-:W-:Y:S01]  /*3940*/  IMAD.WIDE.U32 R168, R168, -0x2daee0ad, RZ ;  /* 0xd2511f53a8a87825 */ /* 0x000fe200078e00ff */
[--C-:B------:R-:W-:Y:S03]  /*3950*/  LOP3.LUT R55, R59, UR5, R36.reuse, 0x96, !PT ;  /* 0x000000053b377c12 */ /* 0x100fe6000f8e9624 */
[----:B------:R-:W-:Y:S01]  /*3960*/  IMAD.U32 R53, RZ, RZ, UR20 ;  /* 0x00000014ff357e24 */ /* 0x000fe2000f8e00ff */
[----:B------:R-:W-:Y:S01]  /*3970*/  LOP3.LUT R178, R169, UR5, R36, 0x96, !PT ;  /* 0x00000005a9b27c12 */ /* 0x000fe2000f8e9624 */
[----:B------:R-:W4:Y:S01]  /*3980*/  LDSM.16.M88.4 R48, [R100+0x6800] ;  /* 0x006800006430783b */ /* 0x000f220000000200 */
[----:B------:R-:W-:Y:S01]  /*3990*/  IMAD.WIDE.U32 R192, R44, -0x2daee0ad, RZ ;  /* 0xd2511f532cc07825 */ /* 0x000fe200078e00ff */
[----:B------:R-:W-:Y:S03]  /*39a0*/  UIADD3 UR5, UR11, 0x32370b8f, URZ ;  /* 0x32370b8f0b057890 */ /* 0x000fe6000fffe03f */
[----:B------:R-:W-:Y:S03]  /*39b0*/  IMAD.WIDE.U32 R174, R174, -0x2daee0ad, RZ ;  /* 0xd2511f53aeae7825 */ /* 0x000fe600078e00ff */
[----:B------:R-:W-:Y:S01]  /*39c0*/  LOP3.LUT R169, R193, UR5, R52, 0x96, !PT ;  /* 0x00000005c1a97c12 */ /* 0x000fe2000f8e9634 */
[----:B------:R-:W4:Y:S01]  /*39d0*/  @!P3 S2R R40, SR_TID.X ;  /* 0x000000000028b919 */ /* 0x000f220000002100 */
[----:B------:R-:W-:Y:S01]  /*39e0*/  LOP3.LUT R167, R175, UR5, R54, 0x96, !PT ;  /* 0x00000005afa77c12 */ /* 0x000fe2000f8e9636 */
[----:B------:R-:W-:Y:S01]  /*39f0*/  IMAD.WIDE.U32 R176, R55, -0x326172a9, RZ ;  /* 0xcd9e8d5737b07825 */ /* 0x000fe200078e00ff */
[----:B------:R-:W4:Y:S01]  /*3a00*/  LDSM.16.M88.4 R100, [R100+0x6c00] ;  /* 0x006c00006464783b */ /* 0x000f220000000200 */
[-C--:B-1----:R-:W-:Y:S03]  /*3a10*/  HMMA.16816.F32 R4, R64, R16.reuse, RZ ;  /* 0x000000104004723c */ /* 0x082fe600000018ff */
[----:B------:R-:W-:Y:S01]  /*3a20*/  LOP3.LUT R163, R177, UR7, R162, 0x96, !PT ;  /* 0x00000007b1a37c12 */ /* 0x000fe2000f8e96a2 */
[----:B------:R-:W-:Y:S03]  /*3a30*/  IMAD.WIDE.U32 R172, R172, -0x2daee0ad, RZ ;  /* 0xd2511f53acac7825 */ /* 0x000fe600078e00ff */
[----:B------:R-:W-:Y:S01]  /*3a40*/  LDSM.16.M88.4 R104, [R112] ;  /* 0x000000007068783b */ /* 0x000fe20000000200 */
[C---:B--2---:R-:W-:Y:S03]  /*3a50*/  HMMA.16816.F32 R8, R60.reuse, R16, RZ ;  /* 0x000000103c08723c */ /* 0x044fe600000018ff */
[----:B------:R-:W-:Y:S01]  /*3a60*/  LOP3.LUT R191, R173, UR5, R58, 0x96, !PT ;  /* 0x00000005adbf7c12 */ /* 0x000fe2000f8e963a */
[----:B------:R-:W-:Y:S02]  /*3a70*/  IMAD.WIDE.U32 R164, R164, -0x326172a9, RZ ;  /* 0xcd9e8d57a4a47825 */ /* 0x000fe400078e00ff */
[-C--:B------:R-:W-:Y:S01]  /*3a80*/  HMMA.16816.F32 R12, R60, R18.reuse, RZ ;  /* 0x000000123c0c723c */ /* 0x080fe200000018ff */
[----:B------:R-:W1:Y:S04]  /*3a90*/  LDSM.16.M88.4 R108, [R149+-0x2000] ;  /* 0xffe00000956c783b */ /* 0x000e680000000200 */
[--C-:B------:R-:W-:Y:S01]  /*3aa0*/  LOP3.LUT R165, R165, UR7, R56.reuse, 0x96, !PT ;  /* 0x00000007a5a57c12 */ /* 0x100fe2000f8e9638 */
[C---:B------:R-:W-:Y:S03]  /*3ab0*/  HMMA.16816.F32 R16, R64.reuse, R18, RZ ;  /* 0x000000124010723c */ /* 0x040fe600000018ff */
[----:B------:R-:W2:Y:S02]  /*3ac0*/  LDSM.16.M88.4 R112, [R112+0x1000] ;  /* 0x001000007070783b */ /* 0x000ea40000000200 */
[----:B------:R-:W-:Y:S01]  /*3ad0*/  IMAD.WIDE.U32 R170, R170, -0x326172a9, RZ ;  /* 0xcd9e8d57aaaa7825 */ /* 0x000fe200078e00ff */
[-C--:B---3--:R-:W-:Y:S05]  /*3ae0*/  HMMA.16816.F32 R20, R64, R32.reuse, RZ ;  /* 0x000000204014723c */ /* 0x088fea00000018ff */
[----:B------:R-:W-:Y:S01]  /*3af0*/  LOP3.LUT R190, R171, UR7, R56, 0x96, !PT ;  /* 0x00000007abbe7c12 */ /* 0x000fe2000f8e9638 */
[C---:B------:R-:W-:Y:S02]  /*3b00*/  HMMA.16816.F32 R24, R60.reuse, R32, RZ ;  /* 0x000000203c18723c */ /* 0x040fe400000018ff */
[----:B----4-:R-:W-:Y:S03]  /*3b10*/  @!P3 IMAD.SHL.U32 R0, R40, 0x2, RZ ;  /* 0x000000022800b824 */ /* 0x010fe600078e00ff */
[----:B------:R-:W-:Y:S01]  /*3b20*/  IMAD.WIDE.U32 R184, R57, -0x2daee0ad, RZ ;  /* 0xd2511f5339b87825 */ /* 0x000fe200078e00ff */
[-C--:B------:R-:W-:Y:S02]  /*3b30*/  HMMA.16816.F32 R28, R60, R34.reuse, RZ ;  /* 0x000000223c1c723c */ /* 0x080fe400000018ff */
[----:B------:R-:W-:Y:S03]  /*3b40*/  @!P3 LOP3.LUT R0, R0, 0x6, RZ, 0xc0, !PT ;  /* 0x000000060000b812 */ /* 0x000fe600078ec0ff */
[----:B------:R-:W-:Y:S01]  /*3b50*/  LOP3.LUT R185, R185, UR5, R168, 0x96, !PT ;  /* 0x00000005b9b97c12 */ /* 0x000fe2000f8e96a8 */
[C---:B------:R-:W-:Y:S01]  /*3b60*/  HMMA.16816.F32 R32, R64.reuse, R34, RZ ;  /* 0x000000224020723c */ /* 0x040fe200000018ff */
[----:B------:R-:W-:Y:S01]  /*3b70*/  UIADD3 UR5, UR11, -0x126145ec, URZ ;  /* 0xed9eba140b057890 */ /* 0x000fe2000fffe03f */
[----:B------:R-:W-:Y:S03]  /*3b80*/  @!P3 VIADDMNMX R168, R166, R252, UR12, PT ;  /* 0x0000000ca6a8be46 */ /* 0x000fe6000b8001fc */
[----:B------:R-:W-:Y:S01]  /*3b90*/  @!P3 IMAD R0, R242, 0x40, R0 ;  /* 0x00000040f200b824 */ /* 0x000fe200078e0200 */
[-C--:B------:R-:W-:Y:S05]  /*3ba0*/  HMMA.16816.F32 R36, R64, R48.reuse, RZ ;  /* 0x000000304024723c */ /* 0x080fea00000018ff */
[----:B------:R-:W-:Y:S01]  /*3bb0*/  @!P3 IMAD R0, R53, 0x80, R0 ;  /* 0x000000803500b824 */ /* 0x000fe200078e0200 */
[C---:B------:R-:W-:Y:S05]  /*3bc0*/  HMMA.16816.F32 R40, R60.reuse, R48, RZ ;  /* 0x000000303c28723c */ /* 0x040fea00000018ff */
[----:B------:R-:W-:Y:S01]  /*3bd0*/  IMAD.WIDE.U32 R178, R178, -0x326172a9, RZ ;  /* 0xcd9e8d57b2b27825 */ /* 0x000fe200078e00ff */
[-C--:B------:R-:W-:Y:S05]  /*3be0*/  HMMA.16816.F32 R44, R60, R50.reuse, RZ ;  /* 0x000000323c2c723c */ /* 0x080fea00000018ff */
        /* <DEDUP_REMOVED lines=20> */
[----:B------:R-:W-:Y:S01]  /*3d30*/  HMMA.16816.F32 R64, R64, R102, RZ ;  /* 0x000000664040723c */ /* 0x000fe200000018ff */
[----:B------:R-:W3:Y:S02]  /*3d40*/  LDSM.16.M88.4 R100, [R149+-0x1c00] ;  /* 0xffe400009564783b */ /* 0x000ee40000000200 */
[-C--:B------:R-:W-:Y:S01]  /*3d50*/  @!P3 ISETP.GE.AND P4, PT, R162, R169.reuse, PT ;  /* 0x000000a9a200b20c */ /* 0x080fe20003f86270 */
[----:B------:R-:W-:Y:S01]  /*3d60*/  IMAD.WIDE.U32 R186, R163, -0x2daee0ad, RZ ;  /* 0xd2511f53a3ba7825 */ /* 0x000fe200078e00ff */
[----:B------:R-:W-:Y:S01]  /*3d70*/  @!P3 VIADDMNMX R166, R166, R250, UR12, PT ;  /* 0x0000000ca6a6be46 */ /* 0x000fe2000b8001fa */
[-C--:B-1----:R-:W-:Y:S05]  /*3d80*/  HMMA.16816.F32 R4, R104, R108.reuse, R4 ;  /* 0x0000006c6804723c */ /* 0x082fea0000001804 */
[----:B------:R-:W-:Y:S01]  /*3d90*/  LOP3.LUT R175, R187, UR5, R172, 0x96, !PT ;  /* 0x00000005bbaf7c12 */ /* 0x000fe2000f8e96ac */
[C---:B--2---:R-:W-:Y:S04]  /*3da0*/  HMMA.16816.F32 R8, R112.reuse, R108, R8 ;  /* 0x0000006c7008723c */ /* 0x044fe80000001808 */
[----:B------:R-:W-:Y:S01]  /*3db0*/  @!P3 ISETP.GE.AND P6, PT, R162, R166, PT ;  /* 0x000000a6a200b20c */ /* 0x000fe20003fc6270 */
[----:B------:R-:W-:Y:S01]  /*3dc0*/  FMUL.FTZ R163, R236, 1.4426950216293334961 ;  /* 0x3fb8aa3beca37820 */ /* 0x000fe20000410000 */
[----:B------:R-:W-:Y:S01]  /*3dd0*/  FSEL R164, R164, RZ, P2 ;  /* 0x000000ffa4a47208 */ /* 0x000fe20001000000 */
[-C--:B------:R-:W-:Y:S03]  /*3de0*/  HMMA.16816.F32 R12, R112, R110.reuse, R12 ;  /* 0x0000006e700c723c */ /* 0x080fe6000000180c */
[----:B------:R-:W-:Y:S01]  /*3df0*/  FSETP.NEU.FTZ.AND P2, PT, R237, -INF , PT ;  /* 0xff800000ed00780b */ /* 0x000fe20003f5d000 */
[C---:B------:R-:W-:Y:S01]  /*3e00*/  @!P3 VIADD R108, R0.reuse, 0x8 ;  /* 0x00000008006cb836 */ /* 0x040fe20000000000 */
[----:B------:R-:W-:Y:S01]  /*3e10*/  FSEL R163, R163, RZ, P0 ;  /* 0x000000ffa3a37208 */ /* 0x000fe20000000000 */
[C---:B------:R-:W-:Y:S04]  /*3e20*/  HMMA.16816.F32 R16, R104.reuse, R110, R16 ;  /* 0x0000006e6810723c */ /* 0x040fe80000001810 */
[C---:B------:R-:W-:Y:S01]  /*3e30*/  @!P3 ISETP.GE.AND P0, PT, R0.reuse, R169, PT ;  /* 0x000000a90000b20c */ /* 0x040fe20003f06270 */
[----:B------:R-:W-:Y:S01]  /*3e40*/  FMUL.FTZ R162, R237, 1.4426950216293334961 ;  /* 0x3fb8aa3beda27820 */ /* 0x000fe20000410000 */
[----:B------:R-:W-:Y:S01]  /*3e50*/  LOP3.LUT R172, R189, UR6, R170, 0x96, !PT ;  /* 0x00000006bdac7c12 */ /* 0x000fe2000f8e96aa */
[----:B------:R-:W-:Y:S01]  /*3e60*/  @!P3 VIADD R170, R0, 0x9 ;  /* 0x0000000900aab836 */ /* 0x000fe20000000000 */
[----:B------:R-:W-:Y:S02]  /*3e70*/  @!P3 FSEL R4, R4, -INF , !P0 ;  /* 0xff8000000404b808 */ /* 0x000fe40004000000 */
[-C--:B------:R-:W-:Y:S02]  /*3e80*/  @!P3 ISETP.GE.AND P0, PT, R0, R167.reuse, PT ;  /* 0x000000a70000b20c */ /* 0x080fe40003f06270 */
[----:B------:R-:W-:Y:S02]  /*3e90*/  FSEL R162, R162, RZ, P2 ;  /* 0x000000ffa2a27208 */ /* 0x000fe40001000000 */
[C---:B------:R-:W-:Y:S02]  /*3ea0*/  @!P3 ISETP.GE.AND P2, PT, R0.reuse, R168, PT ;  /* 0x000000a80000b20c */ /* 0x040fe40003f46270 */
[----:B------:R-:W-:Y:S01]  /*3eb0*/  @!P3 FSEL R5, R5, -INF , !P4 ;  /* 0xff8000000505b808 */ /* 0x000fe20006000000 */
[-C--:B---3--:R-:W-:Y:S03]  /*3ec0*/  HMMA.16816.F32 R20, R104, R100.reuse, R20 ;  /* 0x000000646814723c */ /* 0x088fe60000001814 */
[-C--:B------:R-:W-:Y:S01]  /*3ed0*/  @!P3 ISETP.GE.AND P4, PT, R0, R166.reuse, PT ;  /* 0x000000a60000b20c */ /* 0x080fe20003f86270 */
        /* <DEDUP_REMOVED lines=10> */
[----:B------:R-:W-:Y:S01]  /*3f80*/  @!P3 FSEL R8, R8, -INF , !P0 ;  /* 0xff8000000808b808 */ /* 0x000fe20004000000 */
[C---:B------:R-:W-:Y:S01]  /*3f90*/  HMMA.16816.F32 R32, R104.reuse, R102, R32 ;  /* 0x000000666820723c */ /* 0x040fe20000001820 */
[----:B------:R-:W-:Y:S03]  /*3fa0*/  MUFU.EX2 R211, R6 ;  /* 0x0000000600d37308 */ /* 0x000fe60000000800 */
[----:B------:R-:W-:Y:S01]  /*3fb0*/  @!P3 ISETP.GE.AND P0, PT, R108, R169, PT ;  /* 0x000000a96c00b20c */ /* 0x000fe20003f06270 */
[----:B------:R-:W-:Y:S01]  /*3fc0*/  @!P3 VIADD R100, R0, 0x11 ;  /* 0x000000110064b836 */ /* 0x000fe20000000000 */
[----:B------:R-:W-:Y:S01]  /*3fd0*/  @!P3 FSEL R9, R9, -INF , !P5 ;  /* 0xff8000000909b808 */ /* 0x000fe20006800000 */
[----:B------:R-:W-:Y:S01]  /*3fe0*/  FFMA.FTZ R7, R7, UR8, -R164 ;  /* 0x0000000807077c23 */ /* 0x000fe200080108a4 */
[----:B------:R-:W-:Y:S02]  /*3ff0*/  @!P3 ISETP.GE.AND P5, PT, R108, R168, PT ;  /* 0x000000a86c00b20c */ /* 0x000fe40003fa6270 */
[----:B------:R-:W2:Y:S01]  /*4000*/  LDSM.16.M88.4 R108, [R149+-0x1800] ;  /* 0xffe80000956c783b */ /* 0x000ea20000000200 */
[----:B------:R-:W-:Y:S01]  /*4010*/  @!P3 FSEL R10, R10, -INF , !P4 ;  /* 0xff8000000a0ab808 */ /* 0x000fe20006000000 */
[--C-:B------:R-:W-:Y:S01]  /*4020*/  FFMA.FTZ R8, R8, UR8, -R163.reuse ;  /* 0x0000000808087c23 */ /* 0x100fe200080108a3 */
[----:B------:R-:W-:Y:S01]  /*4030*/  @!P3 ISETP.GE.AND P4, PT, R170, R167, PT ;  /* 0x000000a7aa00b20c */ /* 0x000fe20003f86270 */
[--C-:B------:R-:W-:Y:S01]  /*4040*/  FFMA.FTZ R9, R9, UR8, -R163.reuse ;  /* 0x0000000809097c23 */ /* 0x100fe200080108a3 */
[----:B------:R-:W-:Y:S01]  /*4050*/  @!P3 FSEL R11, R11, -INF , !P6 ;  /* 0xff8000000b0bb808 */ /* 0x000fe20007000000 */
[--C-:B------:R-:W-:Y:S01]  /*4060*/  FFMA.FTZ R10, R10, UR8, -R162.reuse ;  /* 0x000000080a0a7c23 */ /* 0x100fe200080108a2 */
[----:B------:R-:W-:Y:S01]  /*4070*/  @!P3 FSEL R12, R12, -INF , !P2 ;  /* 0xff8000000c0cb808 */ /* 0x000fe20005000000 */
[----:B------:R3:W-:Y:S01]  /*4080*/  MUFU.EX2 R210, R7 ;  /* 0x0000000700d27308 */ /* 0x0007e20000000800 */
[----:B------:R-:W-:Y:S01]  /*4090*/  @!P3 FSEL R13, R13, -INF , !P4 ;  /* 0xff8000000d0db808 */ /* 0x000fe20006000000 */
[--C-:B------:R-:W-:Y:S01]  /*40a0*/  FFMA.FTZ R11, R11, UR8, -R162.reuse ;  /* 0x000000080b0b7c23 */ /* 0x100fe200080108a2 */
[----:B------:R-:W-:Y:S01]  /*40b0*/  @!P3 ISETP.GE.AND P6, PT, R170, R166, PT ;  /* 0x000000a6aa00b20c */ /* 0x000fe20003fc6270 */
[--C-:B------:R-:W-:Y:S01]  /*40c0*/  FFMA.FTZ R12, R12, UR8, -R163.reuse ;  /* 0x000000080c0c7c23 */ /* 0x100fe200080108a3 */
[CC--:B------:R-:W-:Y:S01]  /*40d0*/  @!P3 ISETP.GE.AND P2, PT, R170.reuse, R169.reuse, PT ;  /* 0x000000a9aa00b20c */ /* 0x0c0fe20003f46270 */
[----:B------:R-:W-:Y:S01]  /*40e0*/  FFMA.FTZ R13, R13, UR8, -R163 ;  /* 0x000000080d0d7c23 */ /* 0x000fe200080108a3 */
[-C--:B------:R-:W-:Y:S01]  /*40f0*/  @!P3 ISETP.GE.AND P4, PT, R170, R168.reuse, PT ;  /* 0x000000a8aa00b20c */ /* 0x080fe20003f86270 */
[----:B------:R-:W-:Y:S01]  /*4100*/  @!P3 VIADD R170, R0, 0x10 ;  /* 0x0000001000aab836 */ /* 0x000fe20000000000 */
[----:B------:R-:W-:Y:S01]  /*4110*/  @!P3 FSEL R14, R14, -INF , !P1 ;  /* 0xff8000000e0eb808 */ /* 0x000fe20004800000 */
[----:B------:R-:W-:Y:S01]  /*4120*/  MUFU.EX2 R214, R8 ;  /* 0x0000000800d67308 */ /* 0x000fe20000000800 */
[----:B------:R-:W-:Y:S01]  /*4130*/  @!P3 FSEL R18, R18, -INF , !P5 ;  /* 0xff8000001212b808 */ /* 0x000fe20006800000 */
[----:B-1----:R-:W-:Y:S01]  /*4140*/  @!P3 VIADD R5, R0, 0x29 ;  /* 0x000000290005b836 */ /* 0x002fe20000000000 */
[-C--:B------:R-:W-:Y:S01]  /*4150*/  @!P3 ISETP.GE.AND P1, PT, R170, R169.reuse, PT ;  /* 0x000000a9aa00b20c */ /* 0x080fe20003f26270 */
[----:B------:R-:W-:Y:S01]  /*4160*/  FFMA.FTZ R14, R14, UR8, -R162 ;  /* 0x000000080e0e7c23 */ /* 0x000fe200080108a2 */
[----:B------:R-:W-:Y:S01]  /*4170*/  @!P3 ISETP.GE.AND P5, PT, R100, R169, PT ;  /* 0x000000a96400b20c */ /* 0x000fe20003fa6270 */
[--C-:B------:R-:W-:Y:S01]  /*4180*/  FFMA.FTZ R18, R18, UR8, -R164.reuse ;  /* 0x0000000812127c23 */ /* 0x100fe200080108a4 */
[----:B------:R-:W-:Y:S03]  /*4190*/  @!P3 FSEL R19, R19, -INF , !P4 ;  /* 0xff8000001313b808 */ /* 0x000fe60006000000 */
[----:B------:R1:W-:Y:S01]  /*41a0*/  MUFU.EX2 R215, R9 ;  /* 0x0000000900d77308 */ /* 0x0003e20000000800 */
[----:B------:R-:W-:Y:S01]  /*41b0*/  @!P3 FSEL R20, R20, -INF , !P1 ;  /* 0xff8000001414b808 */ /* 0x000fe20004800000 */
[----:B---3--:R-:W-:Y:S01]  /*41c0*/  IMAD.WIDE.U32 R6, R191, -0x326172a9, RZ ;  /* 0xcd9e8d57bf067825 */ /* 0x008fe200078e00ff */
[----:B------:R-:W-:Y:S02]  /*41d0*/  @!P3 FSEL R21, R21, -INF , !P5 ;  /* 0xff8000001515b808 */ /* 0x000fe40006800000 */
[----:B------:R-:W-:Y:S01]  /*41e0*/  @!P3 FSEL R15, R15, -INF , !P6 ;  /* 0xff8000000f0fb808 */ /* 0x000fe20007000000 */
[----:B------:R-:W-:Y:S01]  /*41f0*/  FFMA.FTZ R19, R19, UR8, -R164 ;  /* 0x0000000813137c23 */ /* 0x000fe200080108a4 */
[----:B------:R-:W-:Y:S01]  /*4200*/  @!P3 FSEL R17, R17, -INF , !P2 ;  /* 0xff8000001111b808 */ /* 0x000fe20005000000 */
[--C-:B------:R-:W-:Y:S01]  /*4210*/  FFMA.FTZ R21, R21, UR8, -R165.reuse ;  /* 0x0000000815157c23 */ /* 0x100fe200080108a5 */
[C---:B------:R-:W-:Y:S01]  /*4220*/  @!P3 ISETP.GE.AND P4, PT, R100.reuse, R168, PT ;  /* 0x000000a86400b20c */ /* 0x040fe20003f86270 */
[----:B------:R-:W-:Y:S01]  /*4230*/  FFMA.FTZ R15, R15, UR8, -R162 ;  /* 0x000000080f0f7c23 */ /* 0x000fe200080108a2 */
[-C--:B------:R-:W-:Y:S01]  /*4240*/  @!P3 ISETP.GE.AND P1, PT, R100, R167.reuse, PT ;  /* 0x000000a76400b20c */ /* 0x080fe20003f26270 */
[--C-:B------:R-:W-:Y:S01]  /*4250*/  FFMA.FTZ R20, R20, UR8, -R165.reuse ;  /* 0x0000000814147c23 */ /* 0x100fe200080108a5 */
[----:B------:R-:W-:Y:S01]  /*4260*/  @!P3 ISETP.GE.AND P5, PT, R100, R166, PT ;  /* 0x000000a66400b20c */ /* 0x000fe20003fa6270 */
[----:B------:R-:W-:Y:S01]  /*4270*/  @!P3 VIADD R100, R0, 0x19 ;  /* 0x000000190064b836 */ /* 0x000fe20000000000 */
[C---:B------:R-:W-:Y:S01]  /*4280*/  @!P3 ISETP.GE.AND P6, PT, R170.reuse, R168, PT ;  /* 0x000000a8aa00b20c */ /* 0x040fe20003fc6270 */
[-C--:B--2---:R-:W-:Y:S01]  /*4290*/  HMMA.16816.F32 R36, R104, R108.reuse, R36 ;  /* 0x0000006c6824723c */ /* 0x084fe20000001824 */
[----:B------:R-:W-:Y:S02]  /*42a0*/  MUFU.EX2 R203, R18 ;  /* 0x0000001200cb7308 */ /* 0x000fe40000000800 */
[-C--:B------:R-:W-:Y:S01]  /*42b0*/  @!P3 ISETP.GE.AND P2, PT, R170, R166.reuse, PT ;  /* 0x000000a6aa00b20c */ /* 0x080fe20003f46270 */
[----:B-1----:R-:W-:Y:S01]  /*42c0*/  IMAD.WIDE.U32 R8, R173, -0x2daee0ad, RZ ;  /* 0xd2511f53ad087825 */ /* 0x002fe200078e00ff */
[----:B------:R-:W-:Y:S01]  /*42d0*/  @!P3 FSEL R16, R16, -INF , !P0 ;  /* 0xff8000001010b808 */ /* 0x000fe20004000000 */
[C---:B------:R-:W-:Y:S05]  /*42e0*/  HMMA.16816.F32 R40, R112.reuse, R108, R40 ;  /* 0x0000006c7028723c */ /* 0x040fea0000001828 */
[----:B------:R-:W1:Y:S01]  /*42f0*/  MUFU.EX2 R200, R19 ;  /* 0x0000001300c87308 */ /* 0x000e620000000800 */
[-C--:B------:R-:W-:Y:S01]  /*4300*/  @!P3 ISETP.GE.AND P0, PT, R170, R167.reuse, PT ;  /* 0x000000a7aa00b20c */ /* 0x080fe20003f06270 */
[--C-:B------:R-:W-:Y:S01]  /*4310*/  FFMA.FTZ R16, R16, UR8, -R165.reuse ;  /* 0x0000000810107c23 */ /* 0x100fe200080108a5 */
[----:B------:R-:W-:Y:S01]  /*4320*/  @!P3 FSEL R22, R22, -INF , !P6 ;  /* 0xff8000001616b808 */ /* 0x000fe20007000000 */
[-C--:B------:R-:W-:Y:S03]  /*4330*/  HMMA.16816.F32 R44, R112, R110.reuse, R44 ;  /* 0x0000006e702c723c */ /* 0x080fe6000000182c */
[-C--:B------:R-:W-:Y:S01]  /*4340*/  @!P3 ISETP.GE.AND P6, PT, R101, R167.reuse, PT ;  /* 0x000000a76500b20c */ /* 0x080fe20003fc6270 */
[----:B------:R-:W-:Y:S01]  /*4350*/  FFMA.FTZ R109, R4, UR8, -R165 ;  /* 0x00000008046d7c23 */ /* 0x000fe200080108a5 */
[----:B------:R-:W-:Y:S01]  /*4360*/  @!P3 FSEL R26, R26, -INF , !P2 ;  /* 0xff8000001a1ab808 */ /* 0x000fe20005000000 */
[C---:B------:R-:W-:Y:S01]  /*4370*/  HMMA.16816.F32 R48, R104.reuse, R110, R48 ;  /* 0x0000006e6830723c */ /* 0x040fe20000001830 */
[----:B------:R-:W-:Y:S03]  /*4380*/  MUFU.EX2 R219, R10 ;  /* 0x0000000a00db7308 */ /* 0x000fe60000000800 */
[----:B------:R-:W-:Y:S01]  /*4390*/  @!P3 ISETP.GE.AND P2, PT, R100, R167, PT ;  /* 0x000000a76400b20c */ /* 0x000fe20003f46270 */
[----:B------:R-:W-:Y:S01]  /*43a0*/  FFMA.FTZ R22, R22, UR8, -R164 ;  /* 0x0000000816167c23 */ /* 0x000fe200080108a4 */
[----:B------:R-:W-:Y:S01]  /*43b0*/  @!P3 FSEL R23, R23, -INF , !P4 ;  /* 0xff8000001717b808 */ /* 0x000fe20006000000 */
[----:B------:R-:W-:Y:S01]  /*43c0*/  FFMA.FTZ R26, R26, UR8, -R162 ;  /* 0x000000081a1a7c23 */ /* 0x000fe200080108a2 */
[----:B------:R-:W-:Y:S03]  /*43d0*/  @!P3 FSEL R24, R24, -INF , !P0 ;  /* 0xff8000001818b808 */ /* 0x000fe60004000000 */
[----:B------:R-:W-:Y:S01]  /*43e0*/  MUFU.EX2 R204, R109 ;  /* 0x0000006d00cc7308 */ /* 0x000fe20000000800 */
[----:B------:R-:W-:Y:S01]  /*43f0*/  @!P3 ISETP.GE.AND P4, PT, R101, R166, PT ;  /* 0x000000a66500b20c */ /* 0x000fe20003f86270 */
[----:B------:R-:W-:Y:S01]  /*4400*/  FFMA.FTZ R23, R23, UR8, -R164 ;  /* 0x0000000817177c23 */ /* 0x000fe200080108a4 */
[----:B------:R-:W-:Y:S01]  /*4410*/  @!P3 FSEL R25, R25, -INF , !P1 ;  /* 0xff8000001919b808 */ /* 0x000fe20004800000 */
[--C-:B------:R-:W-:Y:S01]  /*4420*/  FFMA.FTZ R24, R24, UR8, -R163.reuse ;  /* 0x0000000818187c23 */ /* 0x100fe200080108a3 */
[----:B------:R-:W-:Y:S01]  /*4430*/  @!P3 FSEL R27, R27, -INF , !P5 ;  /* 0xff8000001b1bb808 */ /* 0x000fe20006800000 */
[----:B------:R-:W-:Y:S01]  /*4440*/  IMAD.WIDE.U32 R110, R172, -0x2daee0ad, RZ ;  /* 0xd2511f53ac6e7825 */ /* 0x000fe200078e00ff */
[----:B------:R-:W-:Y:S03]  /*4450*/  @!P3 FSEL R28, R28, -INF , !P6 ;  /* 0xff8000001c1cb808 */ /* 0x000fe60007000000 */
[----:B------:R2:W-:Y:S01]  /*4460*/  MUFU.EX2 R218, R11 ;  /* 0x0000000b00da7308 */ /* 0x0005e20000000800 */
        /* <DEDUP_REMOVED lines=13> */
[----:B------:R-:W3:Y:S01]  /*4540*/  LDSM.16.M88.4 R100, [R149+-0x1400] ;  /* 0xffec00009564783b */ /* 0x000ee20000000200 */
        /* <DEDUP_REMOVED lines=13> */
[----:B--2---:R-:W-:Y:S01]  /*4620*/  IMAD.WIDE.U32 R10, R185, -0x326172a9, RZ ;  /* 0xcd9e8d57b90a7825 */ /* 0x004fe200078e00ff */
[----:B------:R-:W-:Y:S02]  /*4630*/  @!P3 FSEL R34, R34, -INF , !P1 ;  /* 0xff8000002222b808 */ /* 0x000fe40004800000 */
[----:B------:R-:W-:Y:S01]  /*4640*/  @!P3 ISETP.GE.AND P1, PT, R108, R169, PT ;  /* 0x000000a96c00b20c */ /* 0x000fe20003f26270 */
[----:B------:R-:W-:Y:S01]  /*4650*/  @!P3 VIADD R4, R0, 0x28 ;  /* 0x000000280004b836 */ /* 0x000fe20000000000 */
[----:B------:R-:W-:Y:S01]  /*4660*/  @!P3 FSEL R35, R35, -INF , !P2 ;  /* 0xff8000002323b808 */ /* 0x000fe20005000000 */
[--C-:B------:R-:W-:Y:S01]  /*4670*/  FFMA.FTZ R34, R34, UR8, -R164.reuse ;  /* 0x0000000822227c23 */ /* 0x100fe200080108a4 */
[----:B------:R-:W-:Y:S01]  /*4680*/  @!P3 ISETP.GE.AND P2, PT, R108, R168, PT ;  /* 0x000000a86c00b20c */ /* 0x000fe20003f46270 */
[----:B------:R-:W-:Y:S01]  /*4690*/  MUFU.EX2 R208, R27 ;  /* 0x0000001b00d07308 */ /* 0x000fe20000000800 */
[----:B------:R-:W-:Y:S01]  /*46a0*/  @!P3 FSEL R36, R36, -INF , !P4 ;  /* 0xff8000002424b808 */ /* 0x000fe20006000000 */
[--C-:B------:R-:W-:Y:S01]  /*46b0*/  FFMA.FTZ R35, R35, UR8, -R164.reuse ;  /* 0x0000000823237c23 */ /* 0x100fe200080108a4 */
[-C--:B------:R-:W-:Y:S02]  /*46c0*/  @!P3 ISETP.GE.AND P4, PT, R108, R167.reuse, PT ;  /* 0x000000a76c00b20c */ /* 0x080fe40003f86270 */
[----:B------:R-:W-:Y:S01]  /*46d0*/  @!P3 FSEL R37, R37, -INF , !P1 ;  /* 0xff8000002525b808 */ /* 0x000fe20004800000 */
[--C-:B------:R-:W-:Y:S01]  /*46e0*/  FFMA.FTZ R36, R36, UR8, -R165.reuse ;  /* 0x0000000824247c23 */ /* 0x100fe200080108a5 */
[-C--:B------:R-:W-:Y:S03]  /*46f0*/  @!P3 ISETP.GE.AND P1, PT, R108, R166.reuse, PT ;  /* 0x000000a66c00b20c */ /* 0x080fe60003f26270 */
[----:B------:R-:W-:Y:S01]  /*4700*/  MUFU.EX2 R217, R14 ;  /* 0x0000000e00d97308 */ /* 0x000fe20000000800 */
[----:B------:R-:W-:Y:S01]  /*4710*/  @!P3 FSEL R38, R38, -INF , !P5 ;  /* 0xff8000002626b808 */ /* 0x000fe20006800000 */
[----:B------:R-:W-:Y:S01]  /*4720*/  FFMA.FTZ R37, R37, UR8, -R165 ;  /* 0x0000000825257c23 */ /* 0x000fe200080108a5 */
[----:B------:R-:W-:Y:S01]  /*4730*/  @!P3 ISETP.GE.AND P5, PT, R4, R167, PT ;  /* 0x000000a70400b20c */ /* 0x000fe20003fa6270 */
[----:B------:R-:W-:Y:S01]  /*4740*/  IMAD.WIDE.U32 R108, R175, -0x326172a9, RZ ;  /* 0xcd9e8d57af6c7825 */ /* 0x000fe200078e00ff */
[----:B------:R-:W-:Y:S02]  /*4750*/  @!P3 FSEL R39, R39, -INF , !P2 ;  /* 0xff8000002727b808 */ /* 0x000fe40005000000 */
[----:B------:R-:W-:Y:S01]  /*4760*/  @!P3 FSEL R40, R40, -INF , !P0 ;  /* 0xff8000002828b808 */ /* 0x000fe20004000000 */
[--C-:B------:R-:W-:Y:S01]  /*4770*/  FFMA.FTZ R38, R38, UR8, -R164.reuse ;  /* 0x0000000826267c23 */ /* 0x100fe200080108a4 */
[----:B------:R-:W-:Y:S01]  /*4780*/  @!P3 FSEL R41, R41, -INF , !P4 ;  /* 0xff8000002929b808 */ /* 0x000fe20006000000 */
[-C--:B---3--:R-:W-:Y:S01]  /*4790*/  HMMA.16816.F32 R52, R104, R100.reuse, R52 ;  /* 0x000000646834723c */ /* 0x088fe20000001834 */
[----:B------:R-:W2:Y:S02]  /*47a0*/  MUFU.EX2 R199, R28 ;  /* 0x0000001c00c77308 */ /* 0x000ea40000000800 */
[C---:B------:R-:W-:Y:S01]  /*47b0*/  @!P3 ISETP.GE.AND P2, PT, R4.reuse, R166, PT ;  /* 0x000000a60400b20c */ /* 0x040fe20003f46270 */
[----:B------:R-:W-:Y:S01]  /*47c0*/  FFMA.FTZ R39, R39, UR8, -R164 ;  /* 0x0000000827277c23 */ /* 0x000fe200080108a4 */
[CC--:B------:R-:W-:Y:S01]  /*47d0*/  @!P3 ISETP.GE.AND P0, PT, R4.reuse, R169.reuse, PT ;  /* 0x000000a90400b20c */ /* 0x0c0fe20003f06270 */
[C---:B------:R-:W-:Y:S05]  /*47e0*/  HMMA.16816.F32 R56, R112.reuse, R100, R56 ;  /* 0x000000647038723c */ /* 0x040fea0000001838 */
[----:B------:R-:W3:Y:S01]  /*47f0*/  MUFU.EX2 R213, R12 ;  /* 0x0000000c00d57308 */ /* 0x000ee20000000800 */
        /* <DEDUP_REMOVED lines=32> */
[----:B------:R-:W-:Y:S01]  /*4a00*/  IMAD.U32 R104, RZ, RZ, UR4 ;  /* 0x00000004ff687e24 */ /* 0x000fe2000f8e00ff */
[----:B------:R-:W-:Y:S01]  /*4a10*/  @!P3 FSEL R45, R45, -INF , !P6 ;  /* 0xff8000002d2db808 */ /* 0x000fe20007000000 */
[----:B----4-:R-:W-:Y:S01]  /*4a20*/  IMAD.WIDE.U32 R12, R174, -0x326172a9, RZ ;  /* 0xcd9e8d57ae0c7825 */ /* 0x010fe200078e00ff */
[-C--:B------:R-:W-:Y:S03]  /*4a30*/  @!P3 ISETP.GE.AND P6, PT, R5, R168.reuse, PT ;  /* 0x000000a80500b20c */ /* 0x080fe60003fc6270 */
[----:B------:R-:W4:Y:S01]  /*4a40*/  MUFU.EX2 R216, R15 ;  /* 0x0000000f00d87308 */ /* 0x000f220000000800 */
[----:B------:R-:W-:Y:S01]  /*4a50*/  @!P3 ISETP.GE.AND P4, PT, R4, R169, PT ;  /* 0x000000a90400b20c */ /* 0x000fe20003f86270 */
[--C-:B------:R-:W-:Y:S01]  /*4a60*/  FFMA.FTZ R50, R50, UR8, -R164.reuse ;  /* 0x0000000832327c23 */ /* 0x100fe200080108a4 */
[----:B------:R-:W-:Y:S01]  /*4a70*/  @!P3 FSEL R51, R51, -INF , !P6 ;  /* 0xff8000003333b808 */ /* 0x000fe20007000000 */
[----:B------:R-:W-:Y:S01]  /*4a80*/  FFMA.FTZ R45, R45, UR8, -R163 ;  /* 0x000000082d2d7c23 */ /* 0x000fe200080108a3 */
[----:B------:R-:W-:Y:S02]  /*4a90*/  @!P3 FSEL R52, R52, -INF , !P2 ;  /* 0xff8000003434b808 */ /* 0x000fe40005000000 */
        /* <DEDUP_REMOVED lines=18> */
[----:B------:R-:W-:Y:S01]  /*4bc0*/  MUFU.EX2 R189, R20 ;  /* 0x0000001400bd7308 */ /* 0x000fe20000000800 */
        /* <DEDUP_REMOVED lines=8> */
[----:B------:R-:W4:Y:S01]  /*4c50*/  MUFU.EX2 R206, R31 ;  /* 0x0000001f00ce7308 */ /* 0x000f220000000800 */
[----:B------:R-:W-:Y:S01]  /*4c60*/  @!P3 FSEL R58, R58, -INF , !P5 ;  /* 0xff8000003a3ab808 */ /* 0x000fe20006800000 */
[----:B------:R-:W-:Y:S01]  /*4c70*/  IMAD.WIDE.U32 R16, R171, -0x2daee0ad, RZ ;  /* 0xd2511f53ab107825 */ /* 0x000fe200078e00ff */
[----:B------:R-:W-:Y:S02]  /*4c80*/  @!P3 FSEL R60, R60, -INF , !P1 ;  /* 0xff8000003c3cb808 */ /* 0x000fe40004800000 */
[----:B------:R-:W-:Y:S01]  /*4c90*/  @!P3 ISETP.GE.AND P0, PT, R4, R166, PT ;  /* 0x000000a60400b20c */ /* 0x000fe20003f06270 */
[----:B------:R-:W-:Y:S01]  /*4ca0*/  FFMA.FTZ R58, R58, UR8, -R162 ;  /* 0x000000083a3a7c23 */ /* 0x000fe200080108a2 */
[----:B------:R-:W-:Y:S01]  /*4cb0*/  @!P3 ISETP.GE.AND P5, PT, R4, R169, PT ;  /* 0x000000a90400b20c */ /* 0x000fe20003fa6270 */
[--C-:B------:R-:W-:Y:S01]  /*4cc0*/  FFMA.FTZ R60, R60, UR8, -R163.reuse ;  /* 0x000000083c3c7c23 */ /* 0x100fe200080108a3 */
[----:B------:R-:W-:Y:S01]  /*4cd0*/  @!P3 ISETP.GE.AND P1, PT, R4, R168, PT ;  /* 0x000000a80400b20c */ /* 0x000fe20003f26270 */
[----:B------:R-:W-:Y:S01]  /*4ce0*/  IMAD.WIDE.U32 R4, R190, -0x2daee0ad, RZ ;  /* 0xd2511f53be047825 */ /* 0x000fe200078e00ff */
[----:B------:R-:W-:Y:S01]  /*4cf0*/  LOP3.LUT R100, R9, UR5, R184, 0x96, !PT ;  /* 0x0000000509647c12 */ /* 0x000fe2000f8e96b8 */
[----:B------:R1:W4:Y:S01]  /*4d00*/  MUFU.EX2 R190, R0 ;  /* 0x0000000000be7308 */ /* 0x0003220000000800 */
[----:B------:R-:W-:Y:S01]  /*4d10*/  LOP3.LUT R14, R7, UR6, R176, 0x96, !PT ;  /* 0x00000006070e7c12 */ /* 0x000fe2000f8e96b0 */
[--C-:B------:R-:W-:Y:S01]  /*4d20*/  FFMA.FTZ R56, R56, UR8, -R163.reuse ;  /* 0x0000000838387c23 */ /* 0x100fe200080108a3 */
[----:B------:R-:W-:Y:S01]  /*4d30*/  LOP3.LUT R112, R11, UR6, R178, 0x96, !PT ;  /* 0x000000060b707c12 */ /* 0x000fe2000f8e96b2 */
[----:B------:R-:W-:Y:S01]  /*4d40*/  IMAD.WIDE.U32 R100, R100, -0x326172a9, RZ ;  /* 0xcd9e8d5764647825 */ /* 0x000fe200078e00ff */
[----:B------:R-:W-:Y:S01]  /*4d50*/  LOP3.LUT R7, R17, UR7, R180, 0x96, !PT ;  /* 0x0000000711077c12 */ /* 0x000fe2000f8e96b4 */
[----:B------:R-:W-:Y:S01]  /*4d60*/  UIADD3 UR6, UR13, -0x4ab325aa, URZ ;  /* 0xb54cda560d067890 */ /* 0x000fe2000fffe03f */
[----:B------:R-:W-:Y:S01]  /*4d70*/  @!P3 FSEL R65, R65, -INF , !P4 ;  /* 0xff8000004141b808 */ /* 0x000fe20006000000 */
[----:B------:R-:W-:Y:S01]  /*4d80*/  FFMA.FTZ R163, R61, UR8, -R163 ;  /* 0x000000083da37c23 */ /* 0x000fe200080108a3 */
[----:B------:R-:W-:Y:S01]  /*4d90*/  @!P3 FSEL R66, R66, -INF , !P1 ;  /* 0xff8000004242b808 */ /* 0x000fe20004800000 */
[----:B------:R-:W-:Y:S01]  /*4da0*/  IMAD.WIDE.U32 R112, R112, -0x2daee0ad, RZ ;  /* 0xd2511f5370707825 */ /* 0x000fe200078e00ff */
[----:B------:R-:W-:Y:S01]  /*4db0*/  @!P3 FSEL R62, R62, -INF , !P0 ;  /* 0xff8000003e3eb808 */ /* 0x000fe20004000000 */
[----:B------:R-:W-:Y:S01]  /*4dc0*/  MUFU.EX2 R176, R36 ;  /* 0x0000002400b07308 */ /* 0x000fe20000000800 */
[----:B------:R-:W-:Y:S01]  /*4dd0*/  @!P3 FSEL R63, R63, -INF , !P2 ;  /* 0xff8000003f3fb808 */ /* 0x000fe20005000000 */
[----:B------:R-:W-:Y:S01]  /*4de0*/  FFMA.FTZ R66, R66, UR8, -R164 ;  /* 0x0000000842427c23 */ /* 0x000fe200080108a4 */
[----:B------:R-:W-:Y:S01]  /*4df0*/  LOP3.LUT R113, R113, UR7, R8, 0x96, !PT ;  /* 0x0000000771717c12 */ /* 0x000fe2000f8e9608 */
[----:B------:R-:W-:Y:S01]  /*4e00*/  FFMA.FTZ R62, R62, UR8, -R162 ;  /* 0x000000083e3e7c23 */ /* 0x000fe200080108a2 */
[----:B-1----:R-:W-:Y:S01]  /*4e10*/  LOP3.LUT R0, R5, UR5, R192, 0x96, !PT ;  /* 0x0000000505007c12 */ /* 0x002fe2000f8e96c0 */
[----:B------:R-:W-:Y:S01]  /*4e20*/  UIADD3 UR5, UR13, 0x1715609d, URZ ;  /* 0x1715609d0d057890 */ /* 0x000fe2000fffe03f */
[----:B------:R-:W-:Y:S03]  /*4e30*/  @!P3 FSEL R64, R64, -INF , !P5 ;  /* 0xff8000004040b808 */ /* 0x000fe60006800000 */
[----:B------:R-:W-:Y:S01]  /*4e40*/  MUFU.EX2 R195, R22 ;  /* 0x0000001600c37308 */ /* 0x000fe20000000800 */
[----:B------:R-:W-:Y:S01]  /*4e50*/  @!P3 FSEL R67, R67, -INF , !P6 ;  /* 0xff8000004343b808 */ /* 0x000fe20007000000 */
[----:B------:R-:W-:Y:S01]  /*4e60*/  IMAD.WIDE.U32 R18, R0, -0x326172a9, RZ ;  /* 0xcd9e8d5700127825 */ /* 0x000fe200078e00ff */
[----:B------:R-:W-:Y:S02]  /*4e70*/  IADD3 R104, R153, 0x4000, R104 ;  /* 0x0000400099687810 */ /* 0x000fe40007ffe068 */
[----:B------:R-:W-:Y:S01]  /*4e80*/  LOP3.LUT R5, R109, UR5, R6, 0x96, !PT ;  /* 0x000000056d057c12 */ /* 0x000fe2000f8e9606 */
[--C-:B------:R-:W-:Y:S01]  /*4e90*/  FFMA.FTZ R64, R64, UR8, -R165.reuse ;  /* 0x0000000840407c23 */ /* 0x100fe200080108a5 */
[----:B------:R-:W-:Y:S01]  /*4ea0*/  LOP3.LUT R109, R111, UR7, R4, 0x96, !PT ;  /* 0x000000076f6d7c12 */ /* 0x000fe2000f8e9604 */
[----:B------:R-:W-:Y:S01]  /*4eb0*/  IMAD.IADD R104, R104, 0x1, R154 ;  /* 0x0000000168687824 */ /* 0x000fe200078e029a */
[----:B------:R-:W-:Y:S01]  /*4ec0*/  LOP3.LUT R166, R19, UR5, R188, 0x96, !PT ;  /* 0x0000000513a67c12 */ /* 0x000fe2000f8e96bc */
[----:B------:R-:W-:Y:S01]  /*4ed0*/  MUFU.EX2 R192, R23 ;  /* 0x0000001700c07308 */ /* 0x000fe20000000800 */
[----:B------:R-:W-:Y:S01]  /*4ee0*/  LOP3.LUT R9, R13, UR5, R182, 0x96, !PT ;  /* 0x000000050d097c12 */ /* 0x000fe2000f8e96b6 */
[----:B------:R-:W-:Y:S01]  /*4ef0*/  IMAD.WIDE.U32 R14, R14, -0x2daee0ad, RZ ;  /* 0xd2511f530e0e7825 */ /* 0x000fe200078e00ff */
[----:B------:R-:W-:Y:S01]  /*4f00*/  LOP3.LUT R167, R101, UR5, R10, 0x96, !PT ;  /* 0x0000000565a77c12 */ /* 0x000fe2000f8e960a */
[----:B------:R-:W-:Y:S02]  /*4f10*/  UIADD3 UR5, UR11, 0x646e171e, URZ ;  /* 0x646e171e0b057890 */ /* 0x000fe4000fffe03f */
[----:B------:R-:W-:Y:S01]  /*4f20*/  FFMA.FTZ R165, R65, UR8, -R165 ;  /* 0x0000000841a57c23 */ /* 0x000fe200080108a5 */
[----:B------:R-:W-:Y:S01]  /*4f30*/  IMAD.WIDE.U32 R6, R7, -0x326172a9, RZ ;  /* 0xcd9e8d5707067825 */ /* 0x000fe200078e00ff */
[----:B------:R-:W-:Y:S02]  /*4f40*/  LOP3.LUT R111, R15, UR7, R186, 0x96, !PT ;  /* 0x000000070f6f7c12 */ /* 0x000fe4000f8e96ba */
[----:B------:R1:W-:Y:S01]  /*4f50*/  MUFU.EX2 R188, R21 ;  /* 0x0000001500bc7308 */ /* 0x0003e20000000800 */
[----:B------:R-:W-:Y:S01]  /*4f60*/  FFMA.FTZ R164, R67, UR8, -R164 ;  /* 0x0000000843a47c23 */ /* 0x000fe200080108a4 */
[----:B------:R-:W-:Y:S01]  /*4f70*/  IMAD.WIDE.U32 R4, R5, -0x2daee0ad, RZ ;  /* 0xd2511f5305047825 */ /* 0x000fe200078e00ff */
[----:B------:R-:W-:Y:S02]  /*4f80*/  LOP3.LUT R12, R7, UR6, R12, 0x96, !PT ;  /* 0x00000006070c7c12 */ /* 0x000fe4000f8e960c */
[----:B------:R-:W-:Y:S01]  /*4f90*/  LOP3.LUT R17, R6, 0xff, RZ, 0xc0, !PT ;  /* 0x000000ff06117812 */ /* 0x000fe200078ec0ff */
[----:B------:R-:W-:Y:S01]  /*4fa0*/  FFMA.FTZ R162, R63, UR8, -R162 ;  /* 0x000000083fa27c23 */ /* 0x000fe200080108a2 */
[--C-:B------:R-:W-:Y:S03]  /*4fb0*/  SHF.R.U32.HI R15, RZ, 0x18, R6.reuse ;  /* 0x00000018ff0f7819 */ /* 0x100fe60000011606 */
[----:B------:R-:W-:Y:S01]  /*4fc0*/  MUFU.EX2 R173, R62 ;  /* 0x0000003e00ad7308 */ /* 0x000fe20000000800 */
[----:B------:R-:W-:Y:S01]  /*4fd0*/  SHF.R.U32.HI R101, RZ, 0x10, R6 ;  /* 0x00000010ff657819 */ /* 0x000fe20000011606 */
[----:B------:R-:W-:Y:S01]  /*4fe0*/  IMAD.WIDE.U32 R8, R9, -0x2daee0ad, RZ ;  /* 0xd2511f5309087825 */ /* 0x000fe200078e00ff */
[----:B------:R-:W-:Y:S02]  /*4ff0*/  ISETP.LE.U32.AND P2, PT, R15, UR9, PT ;  /* 0x000000090f007c0c */ /* 0x000fe4000bf43070 */
[----:B------:R-:W-:Y:S02]  /*5000*/  LOP3.LUT R13, R5, UR5, R14, 0x96, !PT ;  /* 0x00000005050d7c12 */ /* 0x000fe4000f8e960e */
[----:B------:R-:W-:Y:S03]  /*5010*/  LOP3.LUT R14, R4, 0xff, RZ, 0xc0, !PT ;  /* 0x000000ff040e7812 */ /* 0x000fe600078ec0ff */
[----:B------:R-:W-:Y:S01]  /*5020*/  MUFU.EX2 R175, R37 ;  /* 0x0000002500af7308 */ /* 0x000fe20000000800 */
[----:B-1----:R-:W-:Y:S01]  /*5030*/  LOP3.LUT R21, R6, 0xffff, RZ, 0xc0, !PT ;  /* 0x0000ffff06157812 */ /* 0x002fe200078ec0ff */
[----:B------:R-:W-:Y:S01]  /*5040*/  IMAD.WIDE.U32 R6, R109, -0x326172a9, RZ ;  /* 0xcd9e8d576d067825 */ /* 0x000fe200078e00ff */
[----:B------:R-:W-:Y:S02]  /*5050*/  ISETP.LE.U32.AND P5, PT, R14, UR9, PT ;  /* 0x000000090e007c0c */ /* 0x000fe4000bfa3070 */
[----:B------:R-:W-:Y:S01]  /*5060*/  SHF.R.U32.HI R20, RZ, 0x18, R4 ;  /* 0x00000018ff147819 */ /* 0x000fe20000011604 */
[----:B------:R-:W-:Y:S01]  /*5070*/  IMAD.U32 R109, RZ, RZ, UR21 ;  /* 0x00000015ff6d7e24 */ /* 0x000fe2000f8e00ff */
[----:B------:R-:W-:Y:S01]  /*5080*/  LOP3.LUT R10, R7, UR6, R18, 0x96, !PT ;  /* 0x00000006070a7c12 */ /* 0x000fe2000f8e9612 */
[----:B------:R-:W-:Y:S01]  /*5090*/  @!P2 FADD.FTZ R200, -R200, -RZ ;  /* 0x800000ffc8c8a221 */ /* 0x000fe20000010100 */
[----:B------:R-:W-:Y:S01]  /*50a0*/  LOP3.LUT R114, R4, 0xffff, RZ, 0xc0, !PT ;  /* 0x0000ffff04727812 */ /* 0x000fe200078ec0ff */
[----:B------:R-:W1:Y:S01]  /*50b0*/  MUFU.EX2 R180, R32 ;  /* 0x0000002000b47308 */ /* 0x000e620000000800 */
[----:B------:R-:W-:Y:S02]  /*50c0*/  SHF.R.U32.HI R22, RZ, 0x18, R6 ;  /* 0x00000018ff167819 */ /* 0x000fe40000011606 */
[----:B------:R-:W-:Y:S01]  /*50d0*/  SHF.R.U32.HI R115, RZ, 0x10, R4 ;  /* 0x00000010ff737819 */ /* 0x000fe20000011604 */
[----:B------:R-:W-:Y:S01]  /*50e0*/  IMAD.WIDE.U32 R4, R111, -0x326172a9, RZ ;  /* 0xcd9e8d576f047825 */ /* 0x000fe200078e00ff */
[----:B------:R-:W-:Y:S02]  /*50f0*/  SHF.R.U32.HI R24, RZ, 0x10, R6 ;  /* 0x00000010ff187819 */ /* 0x000fe40000011606 */
[----:B------:R-:W-:Y:S03]  /*5100*/  LOP3.LUT R11, R9, UR5, R16, 0x96, !PT ;  /* 0x00000005090b7c12 */ /* 0x000fe6000f8e9610 */
[----:B------:R-:W-:Y:S01]  /*5110*/  MUFU.EX2 R111, R60 ;  /* 0x0000003c006f7308 */ /* 0x000fe20000000800 */
[----:B------:R-:W-:Y:S01]  /*5120*/  LOP3.LUT R0, R5, UR6, R108, 0x96, !PT ;  /* 0x0000000605007c12 */ /* 0x000fe2000f8e966c */
[----:B------:R-:W-:Y:S01]  /*5130*/  IMAD.U32 R108, RZ, RZ, UR22 ;  /* 0x00000016ff6c7e24 */ /* 0x000fe2000f8e00ff */
[C---:B------:R-:W-:Y:S01]  /*5140*/  LOP3.LUT R16, R8.reuse, 0xff, RZ, 0xc0, !PT ;  /* 0x000000ff08107812 */ /* 0x040fe200078ec0ff */
[----:B--2---:R-:W-:Y:S01]  /*5150*/  @!P5 FADD.FTZ R199, -R199, -RZ ;  /* 0x800000ffc7c7d221 */ /* 0x004fe20000010100 */
[--C-:B------:R-:W-:Y:S02]  /*5160*/  SHF.R.U32.HI R19, RZ, 0x18, R8.reuse ;  /* 0x00000018ff137819 */ /* 0x100fe40000011608 */
[----:B------:R-:W-:Y:S03]  /*5170*/  LOP3.LUT R23, R8, 0xffff, RZ, 0xc0, !PT ;  /* 0x0000ffff08177812 */ /* 0x000fe600078ec0ff */
[----:B------:R-:W-:Y:S01]  /*5180*/  MUFU.EX2 R177, R38 ;  /* 0x0000002600b17308 */ /* 0x000fe20000000800 */
[----:B------:R-:W-:Y:S02]  /*5190*/  SHF.R.U32.HI R102, RZ, 0x10, R8 ;  /* 0x00000010ff667819 */ /* 0x000fe40000011608 */
[C---:B------:R-:W-:Y:S02]  /*51a0*/  LOP3.LUT R18, R6.reuse, 0xff, RZ, 0xc0, !PT ;  /* 0x000000ff06127812 */ /* 0x040fe400078ec0ff */
[----:B------:R-:W-:Y:S02]  /*51b0*/  LOP3.LUT R103, R6, 0xffff, RZ, 0xc0, !PT ;  /* 0x0000ffff06677812 */ /* 0x000fe400078ec0ff */
[----:B------:R-:W-:Y:S03]  /*51c0*/  LOP3.LUT R6, R4, 0xffff, RZ, 0xc0, !PT ;  /* 0x0000ffff04067812 */ /* 0x000fe600078ec0ff */
[----:B------:R-:W-:Y:S01]  /*51d0*/  MUFU.EX2 R182, R34 ;  /* 0x0000002200b67308 */ /* 0x000fe20000000800 */
[----:B------:R-:W-:Y:S02]  /*51e0*/  LOP3.LUT R5, R12, 0xff, RZ, 0xc0, !PT ;  /* 0x000000ff0c057812 */ /* 0x000fe400078ec0ff */
[----:B------:R-:W-:Y:S02]  /*51f0*/  LOP3.LUT R7, R4, 0xff, RZ, 0xc0, !PT ;  /* 0x000000ff04077812 */ /* 0x000fe400078ec0ff */
[--C-:B------:R-:W-:Y:S02]  /*5200*/  SHF.R.U32.HI R9, RZ, 0x10, R4.reuse ;  /* 0x00000010ff097819 */ /* 0x100fe40000011604 */
[----:B------:R-:W-:Y:S03]  /*5210*/  SHF.R.U32.HI R8, RZ, 0x18, R4 ;  /* 0x00000018ff087819 */ /* 0x000fe60000011604 */
[----:B------:R-:W-:Y:S01]  /*5220*/  MUFU.EX2 R174, R39 ;  /* 0x0000002700ae7308 */ /* 0x000fe20000000800 */
[----:B------:R-:W-:Y:S02]  /*5230*/  LOP3.LUT R4, R12, 0xffff, RZ, 0xc0, !PT ;  /* 0x0000ffff0c047812 */ /* 0x000fe400078ec0ff */
[----:B------:R-:W-:Y:S02]  /*5240*/  ISETP.LE.U32.AND P4, PT, R5, UR9, PT ;  /* 0x0000000905007c0c */ /* 0x000fe4000bf83070 */
[----:B------:R-:W-:Y:S02]  /*5250*/  SHF.R.U32.HI R5, RZ, 0x10, R12 ;  /* 0x00000010ff057819 */ /* 0x000fe4000001160c */
[----:B------:R-:W-:Y:S03]  /*5260*/  SHF.R.U32.HI R4, RZ, 0x8, R4 ;  /* 0x00000008ff047819 */ /* 0x000fe60000011604 */
[----:B------:R-:W2:Y:S01]  /*5270*/  MUFU.EX2 R181, R35 ;  /* 0x0000002300b57308 */ /* 0x000ea20000000800 */
[----:B------:R-:W-:Y:S02]  /*5280*/  SHF.R.U32.HI R12, RZ, 0x18, R12 ;  /* 0x00000018ff0c7819 */ /* 0x000fe4000001160c */
[----:B------:R-:W-:Y:S02]  /*5290*/  LOP3.LUT R4, R4, 0xffff, RZ, 0xc0, !PT ;  /* 0x0000ffff04047812 */ /* 0x000fe400078ec0ff */
[----:B------:R-:W-:Y:S02]  /*52a0*/  ISETP.LE.U32.AND P6, PT, R12, UR9, PT ;  /* 0x000000090c007c0c */ /* 0x000fe4000bfc3070 */
[----:B------:R-:W-:Y:S01]  /*52b0*/  LOP3.LUT R5, R5, 0xff, RZ, 0xc0, !PT ;  /* 0x000000ff05057812 */ /* 0x000fe200078ec0ff */
[----:B------:R-:W-:Y:S01]  /*52c0*/  @!P4 FADD.FTZ R204, -R204, -RZ ;  /* 0x800000ffccccc221 */ /* 0x000fe20000010100 */
[----:B------:R-:W-:Y:S01]  /*52d0*/  ISETP.LE.U32.AND P1, PT, R4, UR9, PT ;  /* 0x0000000904007c0c */ /* 0x000fe2000bf23070 */
[----:B------:R-:W-:Y:S01]  /*52e0*/  MUFU.EX2 R186, R41 ;  /* 0x0000002900ba7308 */ /* 0x000fe20000000800 */
[----:B------:R-:W-:Y:S02]  /*52f0*/  ISETP.LE.U32.AND P3, PT, R5, UR9, PT ;  /* 0x0000000905007c0c */ /* 0x000fe4000bf63070 */
[C---:B------:R-:W-:Y:S02]  /*5300*/  LOP3.LUT R4, R0.reuse, 0xffff, RZ, 0xc0, !PT ;  /* 0x0000ffff00047812 */ /* 0x040fe400078ec0ff */
[----:B------:R-:W-:Y:S02]  /*5310*/  LOP3.LUT R5, R0, 0xff, RZ, 0xc0, !PT ;  /* 0x000000ff00057812 */ /* 0x000fe400078ec0ff */
[----:B------:R-:W-:Y:S01]  /*5320*/  SHF.R.U32.HI R4, RZ, 0x8, R4 ;  /* 0x00000008ff047819 */ /* 0x000fe20000011604 */
[----:B------:R-:W-:Y:S01]  /*5330*/  @!P6 FADD.FTZ R210, -R210, -RZ ;  /* 0x800000ffd2d2e221 */ /* 0x000fe20000010100 */
[----:B------:R-:W-:Y:S01]  /*5340*/  ISETP.LE.U32.AND P4, PT, R5, UR9, PT ;  /* 0x0000000905007c0c */ /* 0x000fe2000bf83070 */
[----:B------:R-:W-:Y:S01]  /*5350*/  MUFU.EX2 R171, R48 ;  /* 0x0000003000ab7308 */ /* 0x000fe20000000800 */
[--C-:B------:R-:W-:Y:S01]  /*5360*/  SHF.R.U32.HI R5, RZ, 0x10, R0.reuse ;  /* 0x00000010ff057819 */ /* 0x100fe20000011600 */
[----:B------:R-:W-:Y:S01]  /*5370*/  @!P1 FADD.FTZ R205, -R205, -RZ ;  /* 0x800000ffcdcd9221 */ /* 0x000fe20000010100 */
[----:B------:R-:W-:Y:S01]  /*5380*/  LOP3.LUT R4, R4, 0xffff, RZ, 0xc0, !PT ;  /* 0x0000ffff04047812 */ /* 0x000fe200078ec0ff */
[----:B------:R-:W-:Y:S01]  /*5390*/  @!P3 FADD.FTZ R211, -R211, -RZ ;  /* 0x800000ffd3d3b221 */ /* 0x000fe20000010100 */
[----:B------:R-:W-:Y:S02]  /*53a0*/  LOP3.LUT R5, R5, 0xff, RZ, 0xc0, !PT ;  /* 0x000000ff05057812 */ /* 0x000fe400078ec0ff */
[----:B------:R-:W-:Y:S03]  /*53b0*/  ISETP.LE.U32.AND P1, PT, R4, UR9, PT ;  /* 0x0000000904007c0c */ /* 0x000fe6000bf23070 */
[----:B------:R-:W-:Y:S01]  /*53c0*/  MUFU.EX2 R197, R42 ;  /* 0x0000002a00c57308 */ /* 0x000fe20000000800 */
[----:B------:R-:W-:Y:S02]  /*53d0*/  SHF.R.U32.HI R0, RZ, 0x18, R0 ;  /* 0x00000018ff007819 */ /* 0x000fe40000011600 */
[----:B------:R-:W-:Y:S01]  /*53e0*/  ISETP.LE.U32.AND P3, PT, R5, UR9, PT ;  /* 0x0000000905007c0c */ /* 0x000fe2000bf63070 */
[----:B------:R-:W-:Y:S01]  /*53f0*/  @!P4 FADD.FTZ R214, -R214, -RZ ;  /* 0x800000ffd6d6c221 */ /* 0x000fe20000010100 */
[----:B------:R-:W-:Y:S02]  /*5400*/  ISETP.LE.U32.AND P6, PT, R0, UR9, PT ;  /* 0x0000000900007c0c */ /* 0x000fe4000bfc3070 */
[----:B------:R-:W-:Y:S03]  /*5410*/  SHF.R.U32.HI R0, RZ, 0x8, R6 ;  /* 0x00000008ff007819 */ /* 0x000fe60000011606 */
[----:B------:R-:W-:Y:S01]  /*5420*/  MUFU.EX2 R170, R49 ;  /* 0x0000003100aa7308 */ /* 0x000fe20000000800 */
[----:B------:R-:W-:Y:S02]  /*5430*/  LOP3.LUT R4, R9, 0xff, RZ, 0xc0, !PT ;  /* 0x000000ff09047812 */ /* 0x000fe400078ec0ff */
[----:B------:R-:W-:Y:S01]  /*5440*/  LOP3.LUT R0, R0, 0xffff, RZ, 0xc0, !PT ;  /* 0x0000ffff00007812 */ /* 0x000fe200078ec0ff */
[----:B------:R-:W-:Y:S01]  /*5450*/  @!P1 FADD.FTZ R215, -R215, -RZ ;  /* 0x800000ffd7d79221 */ /* 0x000fe20000010100 */
[----:B------:R-:W-:Y:S02]  /*5460*/  ISETP.LE.U32.AND P4, PT, R7, UR9, PT ;  /* 0x0000000907007c0c */ /* 0x000fe4000bf83070 */
[----:B------:R-:W-:Y:S01]  /*5470*/  ISETP.LE.U32.AND P1, PT, R0, UR9, PT ;  /* 0x0000000900007c0c */ /* 0x000fe2000bf23070 */
[----:B------:R-:W-:Y:S01]  /*5480*/  @!P3 FADD.FTZ R219, -R219, -RZ ;  /* 0x800000ffdbdbb221 */ /* 0x000fe20000010100 */
[----:B------:R-:W-:Y:S01]  /*5490*/  SHF.R.U32.HI R0, RZ, 0x8, R21 ;  /* 0x00000008ff007819 */ /* 0x000fe20000011615 */
[----:B------:R-:W-:Y:S01]  /*54a0*/  @!P6 FADD.FTZ R218, -R218, -RZ ;  /* 0x800000ffdadae221 */ /* 0x000fe20000010100 */
[----:B------:R-:W-:Y:S01]  /*54b0*/  ISETP.LE.U32.AND P3, PT, R4, UR9, PT ;  /* 0x0000000904007c0c */ /* 0x000fe2000bf63070 */
[----:B------:R-:W-:Y:S01]  /*54c0*/  MUFU.EX2 R187, R40 ;  /* 0x0000002800bb7308 */ /* 0x000fe20000000800 */
[----:B------:R-:W-:Y:S02]  /*54d0*/  LOP3.LUT R4, R101, 0xff, RZ, 0xc0, !PT ;  /* 0x000000ff65047812 */ /* 0x000fe400078ec0ff */
[----:B------:R-:W-:Y:S02]  /*54e0*/  LOP3.LUT R0, R0, 0xffff, RZ, 0xc0, !PT ;  /* 0x0000ffff00007812 */ /* 0x000fe400078ec0ff */
[----:B------:R-:W-:Y:S01]  /*54f0*/  ISETP.LE.U32.AND P6, PT, R8, UR9, PT ;  /* 0x0000000908007c0c */ /* 0x000fe2000bfc3070 */
[----:B---3--:R-:W-:Y:S01]  /*5500*/  @!P4 FADD.FTZ R213, -R213, -RZ ;  /* 0x800000ffd5d5c221 */ /* 0x008fe20000010100 */
[----:B------:R-:W-:Y:S01]  /*5510*/  ISETP.LE.U32.AND P4, PT, R20, UR9, PT ;  /* 0x0000000914007c0c */ /* 0x000fe2000bf83070 */
[----:B------:R-:W-:Y:S01]  /*5520*/  @!P1 FADD.FTZ R212, -R212, -RZ ;  /* 0x800000ffd4d49221 */ /* 0x000fe20000010100 */
[----:B------:R-:W-:Y:S01]  /*5530*/  ISETP.LE.U32.AND P1, PT, R4, UR9, PT ;  /* 0x0000000904007c0c */ /* 0x000fe2000bf23070 */
[----:B------:R-:W-:Y:S01]  /*5540*/  IMAD.WIDE.U32 R4, R113, -0x326172a9, RZ ;  /* 0xcd9e8d5771047825 */ /* 0x000fe200078e00ff */
[----:B------:R-:W-:Y:S01]  /*5550*/  LOP3.LUT R6, R11, 0xff, RZ, 0xc0, !PT ;  /* 0x000000ff0b067812 */ /* 0x000fe200078ec0ff */
[----:B------:R-:W-:Y:S01]  /*5560*/  MUFU.EX2 R169, R50 ;  /* 0x0000003200a97308 */ /* 0x000fe20000000800 */
[----:B------:R-:W-:Y:S01]  /*5570*/  ISETP.LE.U32.AND P0, PT, R17, UR9, PT ;  /* 0x0000000911007c0c */ /* 0x000fe2000bf03070 */
[----:B------:R-:W-:Y:S01]  /*5580*/  @!P3 FADD.FTZ R217, -R217, -RZ ;  /* 0x800000ffd9d9b221 */ /* 0x000fe20000010100 */
[----:B------:R-:W-:Y:S02]  /*5590*/  LOP3.LUT R14, R4, 0xff, RZ, 0xc0, !PT ;  /* 0x000000ff040e7812 */ /* 0x000fe400078ec0ff */
[----:B------:R-:W-:Y:S01]  /*55a0*/  ISETP.LE.U32.AND P3, PT, R0, UR9, PT ;  /* 0x0000000900007c0c */ /* 0x000fe2000bf63070 */
[----:B----4-:R-:W-:Y:S01]  /*55b0*/  @!P6 FADD.FTZ R216, -R216, -RZ ;  /* 0x800000ffd8d8e221 */ /* 0x010fe20000010100 */
[----:B------:R-:W-:Y:S01]  /*55c0*/  LOP3.LUT R15, R4, 0xffff, RZ, 0xc0, !PT ;  /* 0x0000ffff040f7812 */ /* 0x000fe200078ec0ff */
[----:B------:R-:W-:Y:S01]  /*55d0*/  @!P4 FADD.FTZ R206, -R206, -RZ ;  /* 0x800000ffcecec221 */ /* 0x000fe20000010100 */
[----:B------:R-:W-:Y:S01]  /*55e0*/  LOP3.LUT R0, R11, 0xffff, RZ, 0xc0, !PT ;  /* 0x0000ffff0b007812 */ /* 0x000fe200078ec0ff */
[----:B------:R-:W-:Y:S01]  /*55f0*/  @!P1 FADD.FTZ R203, -R203, -RZ ;  /* 0x800000ffcbcb9221 */ /* 0x000fe20000010100 */
[----:B------:R-:W-:Y:S01]  /*5600*/  SHF.R.U32.HI R20, RZ, 0x18, R4 ;  /* 0x00000018ff147819 */ /* 0x000fe20000011604 */
[----:B------:R-:W-:Y:S01]  /*5610*/  MUFU.EX2 R196, R43 ;  /* 0x0000002b00c47308 */ /* 0x000fe20000000800 */
[----:B------:R-:W-:Y:S01]  /*5620*/  SHF.R.U32.HI R0, RZ, 0x8, R0 ;  /* 0x00000008ff007819 */ /* 0x000fe20000011600 */
[----:B------:R-:W-:Y:S01]  /*5630*/  @!P0 FADD.FTZ R191, -R191, -RZ ;  /* 0x800000ffbfbf8221 */ /* 0x000fe20000010100 */
[----:B------:R-:W-:Y:S02]  /*5640*/  ISETP.LE.U32.AND P6, PT, R16, UR9, PT ;  /* 0x0000000910007c0c */ /* 0x000fe4000bfc3070 */
[----:B------:R-:W-:Y:S01]  /*5650*/  LOP3.LUT R0, R0, 0xffff, RZ, 0xc0, !PT ;  /* 0x0000ffff00007812 */ /* 0x000fe200078ec0ff */
[----:B------:R-:W-:Y:S01]  /*5660*/  @!P3 FADD.FTZ R190, -R190, -RZ ;  /* 0x800000ffbebeb221 */ /* 0x000fe20000010100 */
[----:B------:R-:W-:Y:S03]  /*5670*/  SHF.R.U32.HI R16, RZ, 0x10, R4 ;  /* 0x00000010ff107819 */ /* 0x000fe60000011604 */
[----:B------:R-:W-:Y:S01]  /*5680*/  MUFU.EX2 R168, R51 ;  /* 0x0000003300a87308 */ /* 0x000fe20000000800 */
[----:B------:R-:W-:Y:S02]  /*5690*/  ISETP.LE.U32.AND P1, PT, R0, UR9, PT ;  /* 0x0000000900007c0c */ /* 0x000fe4000bf23070 */
[C---:B------:R-:W-:Y:S02]  /*56a0*/  LOP3.LUT R4, R13.reuse, 0xff, RZ, 0xc0, !PT ;  /* 0x000000ff0d047812 */ /* 0x040fe400078ec0ff */
[--C-:B------:R-:W-:Y:S02]  /*56b0*/  SHF.R.U32.HI R0, RZ, 0x10, R11.reuse ;  /* 0x00000010ff007819 */ /* 0x100fe4000001160b */
[----:B------:R-:W-:Y:S01]  /*56c0*/  ISETP.LE.U32.AND P3, PT, R6, UR9, PT ;  /* 0x0000000906007c0c */ /* 0x000fe2000bf63070 */
[----:B-1----:R-:W-:Y:S01]  /*56d0*/  @!P6 FADD.FTZ R180, -R180, -RZ ;  /* 0x800000ffb4b4e221 */ /* 0x002fe20000010100 */
[----:B------:R-:W-:Y:S01]  /*56e0*/  LOP3.LUT R0, R0, 0xff, RZ, 0xc0, !PT ;  /* 0x000000ff00007812 */ /* 0x000fe200078ec0ff */
[----:B------:R-:W-:Y:S01]  /*56f0*/  MUFU.EX2 R194, R46 ;  /* 0x0000002e00c27308 */ /* 0x000fe20000000800 */
[----:B------:R-:W-:Y:S01]  /*5700*/  SHF.R.U32.HI R11, RZ, 0x18, R11 ;  /* 0x00000018ff0b7819 */ /* 0x000fe2000001160b */
[----:B------:R-:W-:Y:S01]  /*5710*/  IMAD.WIDE.U32 R6, R166, -0x2daee0ad, RZ ;  /* 0xd2511f53a6067825 */ /* 0x000fe200078e00ff */
[----:B------:R-:W-:Y:S02]  /*5720*/  ISETP.LE.U32.AND P2, PT, R0, UR9, PT ;  /* 0x0000000900007c0c */ /* 0x000fe4000bf43070 */
[----:B------:R-:W-:Y:S01]  /*5730*/  LOP3.LUT R0, R13, 0xffff, RZ, 0xc0, !PT ;  /* 0x0000ffff0d007812 */ /* 0x000fe200078ec0ff */
[----:B------:R-:W-:Y:S01]  /*5740*/  @!P1 FADD.FTZ R188, -R188, -RZ ;  /* 0x800000ffbcbc9221 */ /* 0x000fe20000010100 */
[----:B------:R-:W-:Y:S03]  /*5750*/  ISETP.LE.U32.AND P1, PT, R4, UR9, PT ;  /* 0x0000000904007c0c */ /* 0x000fe6000bf23070 */
[----:B------:R-:W-:Y:S01]  /*5760*/  MUFU.EX2 R179, R33 ;  /* 0x0000002100b37308 */ /* 0x000fe20000000800 */
[----:B------:R-:W-:Y:S01]  /*5770*/  LOP3.LUT R12, R6, 0xff, RZ, 0xc0, !PT ;  /* 0x000000ff060c7812 */ /* 0x000fe200078ec0ff */
[----:B------:R-:W-:Y:S01]  /*5780*/  @!P3 FADD.FTZ R189, -R189, -RZ ;  /* 0x800000ffbdbdb221 */ /* 0x000fe20000010100 */
[--C-:B------:R-:W-:Y:S02]  /*5790*/  SHF.R.U32.HI R4, RZ, 0x10, R13.reuse ;  /* 0x00000010ff047819 */ /* 0x100fe4000001160d */
[----:B------:R-:W-:Y:S02]  /*57a0*/  SHF.R.U32.HI R13, RZ, 0x18, R13 ;  /* 0x00000018ff0d7819 */ /* 0x000fe4000001160d */
[----:B------:R-:W-:Y:S01]  /*57b0*/  ISETP.LE.U32.AND P3, PT, R11, UR9, PT ;  /* 0x000000090b007c0c */ /* 0x000fe2000bf63070 */
[----:B------:R-:W-:Y:S01]  /*57c0*/  @!P2 FADD.FTZ R195, -R195, -RZ ;  /* 0x800000ffc3c3a221 */ /* 0x000fe20000010100 */
[----:B------:R-:W-:Y:S01]  /*57d0*/  SHF.R.U32.HI R11, RZ, 0x8, R114 ;  /* 0x00000008ff0b7819 */ /* 0x000fe20000011672 */
[----:B------:R-:W-:Y:S01]  /*57e0*/  MUFU.EX2 R193, R47 ;  /* 0x0000002f00c17308 */ /* 0x000fe20000000800 */
[----:B------:R-:W-:Y:S01]  /*57f0*/  SHF.R.U32.HI R0, RZ, 0x8, R0 ;  /* 0x00000008ff007819 */ /* 0x000fe20000011600 */
[----:B------:R-:W-:Y:S01]  /*5800*/  @!P1 FADD.FTZ R201, -R201, -RZ ;  /* 0x800000ffc9c99221 */ /* 0x000fe20000010100 */
[----:B------:R-:W-:Y:S02]  /*5810*/  ISETP.LE.U32.AND P1, PT, R13, UR9, PT ;  /* 0x000000090d007c0c */ /* 0x000fe4000bf23070 */
[----:B------:R-:W-:Y:S02]  /*5820*/  LOP3.LUT R0, R0, 0xffff, RZ, 0xc0, !PT ;  /* 0x0000ffff00007812 */ /* 0x000fe400078ec0ff */
[--C-:B------:R-:W-:Y:S03]  /*5830*/  SHF.R.U32.HI R13, RZ, 0x18, R6.reuse ;  /* 0x00000018ff0d7819 */ /* 0x100fe60000011606 */
[----:B------:R-:W-:Y:S01]  /*5840*/  MUFU.EX2 R164, R164 ;  /* 0x000000a400a47308 */ /* 0x000fe20000000800 */
[----:B------:R-:W-:Y:S01]  /*5850*/  LOP3.LUT R11, R11, 0xffff, RZ, 0xc0, !PT ;  /* 0x0000ffff0b0b7812 */ /* 0x000fe200078ec0ff */
[----:B------:R-:W-:Y:S01]  /*5860*/  @!P3 FADD.FTZ R192, -R192, -RZ ;  /* 0x800000ffc0c0b221 */ /* 0x000fe20000010100 */
[----:B------:R-:W-:Y:S02]  /*5870*/  SHF.R.U32.HI R21, RZ, 0x10, R6 ;  /* 0x00000010ff157819 */ /* 0x000fe40000011606 */
[----:B------:R-:W-:Y:S02]  /*5880*/  ISETP.LE.U32.AND P2, PT, R0, UR9, PT ;  /* 0x0000000900007c0c */ /* 0x000fe4000bf43070 */
[----:B------:R-:W-:Y:S01]  /*5890*/  LOP3.LUT R9, R5, UR6, R100, 0x96, !PT ;  /* 0x0000000605097c12 */ /* 0x000fe2000f8e9664 */
[----:B------:R-:W-:Y:S01]  /*58a0*/  @!P1 FADD.FTZ R208, -R208, -RZ ;  /* 0x800000ffd0d09221 */ /* 0x000fe20000010100 */
[----:B------:R-:W-:Y:S01]  /*58b0*/  ISETP.LE.U32.AND P1, PT, R11, UR9, PT ;  /* 0x000000090b007c0c */ /* 0x000fe2000bf23070 */
[----:B------:R-:W1:Y:S01]  /*58c0*/  MUFU.EX2 R209, R26 ;  /* 0x0000001a00d17308 */ /* 0x000e620000000800 */
[----:B------:R-:W-:Y:S02]  /*58d0*/  LOP3.LUT R11, R115, 0xff, RZ, 0xc0, !PT ;  /* 0x000000ff730b7812 */ /* 0x000fe400078ec0ff */
[----:B------:R-:W-:Y:S01]  /*58e0*/  LOP3.LUT R0, R4, 0xff, RZ, 0xc0, !PT ;  /* 0x000000ff04007812 */ /* 0x000fe200078ec0ff */
[----:B------:R-:W-:Y:S01]  /*58f0*/  IMAD.WIDE.U32 R4, R167, -0x2daee0ad, RZ ;  /* 0xd2511f53a7047825 */ /* 0x000fe200078e00ff */
[----:B------:R-:W-:Y:S02]  /*5900*/  ISETP.LE.U32.AND P5, PT, R11, UR9, PT ;  /* 0x000000090b007c0c */ /* 0x000fe4000bfa3070 */
[----:B------:R-:W-:Y:S01]  /*5910*/  LOP3.LUT R17, R6, 0xffff, RZ, 0xc0, !PT ;  /* 0x0000ffff06117812 */ /* 0x000fe200078ec0ff */
[----:B------:R-:W-:Y:S01]  /*5920*/  @!P2 FADD.FTZ R202, -R202, -RZ ;  /* 0x800000ffcacaa221 */ /* 0x000fe20000010100 */
[----:B------:R-:W-:Y:S01]  /*5930*/  SHF.R.U32.HI R6, RZ, 0x8, R23 ;  /* 0x00000008ff067819 */ /* 0x000fe20000011617 */
[----:B------:R-:W-:Y:S01]  /*5940*/  MUFU.EX2 R163, R163 ;  /* 0x000000a300a37308 */ /* 0x000fe20000000800 */
[----:B------:R-:W-:Y:S01]  /*5950*/  ISETP.LE.U32.AND P0, PT, R19, UR9, PT ;  /* 0x0000000913007c0c */ /* 0x000fe2000bf03070 */
[----:B------:R-:W-:Y:S01]  /*5960*/  @!P1 FADD.FTZ R198, -R198, -RZ ;  /* 0x800000ffc6c69221 */ /* 0x000fe20000010100 */
[----:B------:R-:W-:Y:S02]  /*5970*/  ISETP.LE.U32.AND P3, PT, R0, UR9, PT ;  /* 0x0000000900007c0c */ /* 0x000fe4000bf63070 */
[----:B------:R-:W-:Y:S02]  /*5980*/  LOP3.LUT R8, R7, UR5, R110, 0x96, !PT ;  /* 0x0000000507087c12 */ /* 0x000fe4000f8e966e */
[----:B------:R-:W-:Y:S03]  /*5990*/  ISETP.LE.U32.AND P2, PT, R18, UR9, PT ;  /* 0x0000000912007c0c */ /* 0x000fe6000bf43070 */
[----:B------:R-:W-:Y:S01]  /*59a0*/  MUFU.EX2 R110, R66 ;  /* 0x00000042006e7308 */ /* 0x000fe20000000800 */
[----:B------:R-:W-:Y:S01]  /*59b0*/  LOP3.LUT R0, R5, UR5, R112, 0x96, !PT ;  /* 0x0000000505007c12 */ /* 0x000fe2000f8e9670 */
[----:B------:R-:W-:Y:S01]  /*59c0*/  @!P5 FADD.FTZ R207, -R207, -RZ ;  /* 0x800000ffcfcfd221 */ /* 0x000fe20000010100 */
[----:B------:R-:W-:Y:S02]  /*59d0*/  LOP3.LUT R19, R4, 0xffff, RZ, 0xc0, !PT ;  /* 0x0000ffff04137812 */ /* 0x000fe400078ec0ff */
[----:B------:R-:W-:Y:S01]  /*59e0*/  LOP3.LUT R5, R6, 0xffff, RZ, 0xc0, !PT ;  /* 0x0000ffff06057812 */ /* 0x000fe200078ec0ff */
[----:B--2---:R-:W-:Y:S01]  /*59f0*/  @!P0 FADD.FTZ R181, -R181, -RZ ;  /* 0x800000ffb5b58221 */ /* 0x004fe20000010100 */
[----:B------:R-:W-:Y:S03]  /*5a00*/  LOP3.LUT R11, R4, 0xff, RZ, 0xc0, !PT ;  /* 0x000000ff040b7812 */ /* 0x000fe600078ec0ff */
[----:B------:R-:W-:Y:S01]  /*5a10*/  MUFU.EX2 R112, R64 ;  /* 0x0000004000707308 */ /* 0x000fe20000000800 */
[----:B------:R-:W-:Y:S01]  /*5a20*/  ISETP.LE.U32.AND P1, PT, R5, UR9, PT ;  /* 0x0000000905007c0c */ /* 0x000fe2000bf23070 */
[----:B-1----:R-:W-:Y:S01]  /*5a30*/  @!P3 FADD.FTZ R209, -R209, -RZ ;  /* 0x800000ffd1d1b221 */ /* 0x002fe20000010100 */
[--C-:B------:R-:W-:Y:S01]  /*5a40*/  SHF.R.U32.HI R18, RZ, 0x18, R4.reuse ;  /* 0x00000018ff127819 */ /* 0x100fe20000011604 */
[----:B------:R-:W-:Y:S01]  /*5a50*/  @!P2 FADD.FTZ R171, -R171, -RZ ;  /* 0x800000ffababa221 */ /* 0x000fe20000010100 */
[----:B------:R-:W-:Y:S02]  /*5a60*/  LOP3.LUT R5, R10, 0xff, RZ, 0xc0, !PT ;  /* 0x000000ff0a057812 */ /* 0x000fe400078ec0ff */
[----:B------:R-:W-:Y:S03]  /*5a70*/  SHF.R.U32.HI R7, RZ, 0x10, R4 ;  /* 0x00000010ff077819 */ /* 0x000fe60000011604 */
[----:B------:R-:W-:Y:S01]  /*5a80*/  MUFU.EX2 R167, R52 ;  /* 0x0000003400a77308 */ /* 0x000fe20000000800 */
[----:B------:R-:W-:Y:S02]  /*5a90*/  ISETP.LE.U32.AND P4, PT, R5, UR9, PT ;  /* 0x0000000905007c0c */ /* 0x000fe4000bf83070 */
[----:B------:R-:W-:Y:S02]  /*5aa0*/  LOP3.LUT R4, R102, 0xff, RZ, 0xc0, !PT ;  /* 0x000000ff66047812 */ /* 0x000fe400078ec0ff */
[----:B------:R-:W-:Y:S01]  /*5ab0*/  SHF.R.U32.HI R5, RZ, 0x18, R10 ;  /* 0x00000018ff057819 */ /* 0x000fe2000001160a */
[----:B------:R-:W-:Y:S01]  /*5ac0*/  @!P1 FADD.FTZ R179, -R179, -RZ ;  /* 0x800000ffb3b39221 */ /* 0x000fe20000010100 */
[----:B------:R-:W-:Y:S03]  /*5ad0*/  ISETP.LE.U32.AND P5, PT, R4, UR9, PT ;  /* 0x0000000904007c0c */ /* 0x000fe6000bfa3070 */
[----:B------:R-:W-:Y:S01]  /*5ae0*/  MUFU.EX2 R166, R53 ;  /* 0x0000003500a67308 */ /* 0x000fe20000000800 */
[----:B------:R-:W-:Y:S02]  /*5af0*/  LOP3.LUT R4, R10, 0xffff, RZ, 0xc0, !PT ;  /* 0x0000ffff0a047812 */ /* 0x000fe400078ec0ff */
[----:B------:R-:W-:Y:S02]  /*5b00*/  ISETP.LE.U32.AND P6, PT, R5, UR9, PT ;  /* 0x0000000905007c0c */ /* 0x000fe4000bfc3070 */
[----:B------:R-:W-:Y:S01]  /*5b10*/  SHF.R.U32.HI R4, RZ, 0x8, R4 ;  /* 0x00000008ff047819 */ /* 0x000fe20000011604 */
[----:B------:R-:W-:Y:S01]  /*5b20*/  @!P4 FADD.FTZ R176, -R176, -RZ ;  /* 0x800000ffb0b0c221 */ /* 0x000fe20000010100 */
[----:B------:R-:W-:Y:S03]  /*5b30*/  SHF.R.U32.HI R5, RZ, 0x10, R10 ;  /* 0x00000010ff057819 */ /* 0x000fe6000001160a */
[----:B------:R-:W-:Y:S01]  /*5b40*/  MUFU.EX2 R114, R55 ;  /* 0x0000003700727308 */ /* 0x000fe20000000800 */
[----:B------:R-:W-:Y:S02]  /*5b50*/  LOP3.LUT R4, R4, 0xffff, RZ, 0xc0, !PT ;  /* 0x0000ffff04047812 */ /* 0x000fe400078ec0ff */
[----:B------:R-:W-:Y:S01]  /*5b60*/  LOP3.LUT R5, R5, 0xff, RZ, 0xc0, !PT ;  /* 0x000000ff05057812 */ /* 0x000fe200078ec0ff */
[----:B------:R-:W-:Y:S01]  /*5b70*/  @!P5 FADD.FTZ R182, -R182, -RZ ;  /* 0x800000ffb6b6d221 */ /* 0x000fe20000010100 */
[----:B------:R-:W-:Y:S02]  /*5b80*/  ISETP.LE.U32.AND P5, PT, R4, UR9, PT ;  /* 0x0000000904007c0c */ /* 0x000fe4000bfa3070 */
[----:B------:R-:W-:Y:S01]  /*5b90*/  LOP3.LUT R4, R9, 0xffff, RZ, 0xc0, !PT ;  /* 0x0000ffff09047812 */ /* 0x000fe200078ec0ff */
[----:B------:R-:W-:Y:S01]  /*5ba0*/  @!P6 FADD.FTZ R174, -R174, -RZ ;  /* 0x800000ffaeaee221 */ /* 0x000fe20000010100 */
[----:B------:R-:W-:Y:S01]  /*5bb0*/  ISETP.LE.U32.AND P0, PT, R5, UR9, PT ;  /* 0x0000000905007c0c */ /* 0x000fe2000bf03070 */
[----:B------:R-:W-:Y:S01]  /*5bc0*/  MUFU.EX2 R113, R57 ;  /* 0x0000003900717308 */ /* 0x000fe20000000800 */
[----:B------:R-:W-:Y:S02]  /*5bd0*/  LOP3.LUT R5, R9, 0xff, RZ, 0xc0, !PT ;  /* 0x000000ff09057812 */ /* 0x000fe400078ec0ff */
[----:B------:R-:W-:Y:S02]  /*5be0*/  SHF.R.U32.HI R4, RZ, 0x8, R4 ;  /* 0x00000008ff047819 */ /* 0x000fe40000011604 */
[----:B------:R-:W-:Y:S02]  /*5bf0*/  ISETP.LE.U32.AND P4, PT, R5, UR9, PT ;  /* 0x0000000905007c0c */ /* 0x000fe4000bf83070 */
[----:B------:R-:W-:Y:S01]  /*5c00*/  LOP3.LUT R5, R4, 0xffff, RZ, 0xc0, !PT ;  /* 0x0000ffff04057812 */ /* 0x000fe200078ec0ff */
[----:B------:R-:W-:Y:S01]  /*5c10*/  @!P5 FADD.FTZ R175, -R175, -RZ ;  /* 0x800000ffafafd221 */ /* 0x000fe20000010100 */
[--C-:B------:R-:W-:Y:S01]  /*5c20*/  SHF.R.U32.HI R6, RZ, 0x10, R9.reuse ;  /* 0x00000010ff067819 */ /* 0x100fe20000011609 */
[----:B------:R-:W-:Y:S01]  /*5c30*/  MUFU.EX2 R183, R58 ;  /* 0x0000003a00b77308 */ /* 0x000fe20000000800 */
[----:B------:R-:W-:Y:S01]  /*5c40*/  ISETP.LE.U32.AND P5, PT, R5, UR9, PT ;  /* 0x0000000905007c0c */ /* 0x000fe2000bfa3070 */
[----:B------:R-:W-:Y:S01]  /*5c50*/  @!P0 FADD.FTZ R177, -R177, -RZ ;  /* 0x800000ffb1b18221 */ /* 0x000fe20000010100 */
[----:B------:R-:W-:Y:S02]  /*5c60*/  LOP3.LUT R4, R6, 0xff, RZ, 0xc0, !PT ;  /* 0x000000ff06047812 */ /* 0x000fe400078ec0ff */
[----:B------:R-:W-:Y:S02]  /*5c70*/  SHF.R.U32.HI R9, RZ, 0x18, R9 ;  /* 0x00000018ff097819 */ /* 0x000fe40000011609 */
[----:B------:R-:W-:Y:S01]  /*5c80*/  ISETP.LE.U32.AND P0, PT, R4, UR9, PT ;  /* 0x0000000904007c0c */ /* 0x000fe2000bf03070 */
[----:B------:R-:W-:Y:S01]  /*5c90*/  @!P4 FADD.FTZ R187, -R187, -RZ ;  /* 0x800000ffbbbbc221 */ /* 0x000fe20000010100 */
[----:B------:R-:W-:Y:S01]  /*5ca0*/  SHF.R.U32.HI R4, RZ, 0x8, R15 ;  /* 0x00000008ff047819 */ /* 0x000fe2000001160f */
[----:B------:R-:W1:Y:S01]  /*5cb0*/  MUFU.EX2 R184, R44 ;  /* 0x0000002c00b87308 */ /* 0x000e620000000800 */
[----:B------:R-:W-:Y:S02]  /*5cc0*/  ISETP.LE.U32.AND P6, PT, R9, UR9, PT ;  /* 0x0000000909007c0c */ /* 0x000fe4000bfc3070 */
[----:B------:R-:W-:Y:S01]  /*5cd0*/  LOP3.LUT R4, R4, 0xffff, RZ, 0xc0, !PT ;  /* 0x0000ffff04047812 */ /* 0x000fe200078ec0ff */
[----:B------:R-:W-:Y:S01]  /*5ce0*/  @!P5 FADD.FTZ R186, -R186, -RZ ;  /* 0x800000ffbabad221 */ /* 0x000fe20000010100 */
[----:B------:R-:W-:Y:S02]  /*5cf0*/  ISETP.LE.U32.AND P4, PT, R20, UR9, PT ;  /* 0x0000000914007c0c */ /* 0x000fe4000bf83070 */
[----:B------:R-:W-:Y:S03]  /*5d00*/  ISETP.LE.U32.AND P5, PT, R4, UR9, PT ;  /* 0x0000000904007c0c */ /* 0x000fe6000bfa3070 */
[----:B------:R-:W-:Y:S01]  /*5d10*/  MUFU.EX2 R165, R165 ;  /* 0x000000a500a57308 */ /* 0x000fe20000000800 */
[----:B------:R-:W-:Y:S01]  /*5d20*/  LOP3.LUT R5, R24, 0xff, RZ, 0xc0, !PT ;  /* 0x000000ff18057812 */ /* 0x000fe200078ec0ff */
[----:B------:R-:W-:Y:S01]  /*5d30*/  @!P0 FADD.FTZ R197, -R197, -RZ ;  /* 0x800000ffc5c58221 */ /* 0x000fe20000010100 */
[----:B------:R-:W-:Y:S02]  /*5d40*/  LOP3.LUT R4, R16, 0xff, RZ, 0xc0, !PT ;  /* 0x000000ff10047812 */ /* 0x000fe400078ec0ff */
[----:B------:R-:W-:Y:S01]  /*5d50*/  ISETP.LE.U32.AND P3, PT, R22, UR9, PT ;  /* 0x0000000916007c0c */ /* 0x000fe2000bf63070 */
[----:B------:R-:W-:Y:S01]  /*5d60*/  @!P6 FADD.FTZ R196, -R196, -RZ ;  /* 0x800000ffc4c4e221 */ /* 0x000fe20000010100 */
[----:B------:R-:W-:Y:S03]  /*5d70*/  ISETP.LE.U32.AND P0, PT, R4, UR9, PT ;  /* 0x0000000904007c0c */ /* 0x000fe6000bf03070 */
[----:B------:R-:W2:Y:S01]  /*5d80*/  MUFU.EX2 R185, R45 ;  /* 0x0000002d00b97308 */ /* 0x000ea20000000800 */
[----:B------:R-:W-:Y:S01]  /*5d90*/  ISETP.LE.U32.AND P1, PT, R14, UR9, PT ;  /* 0x000000090e007c0c */ /* 0x000fe2000bf23070 */
[----:B------:R-:W-:Y:S01]  /*5da0*/  @!P4 FADD.FTZ R193, -R193, -RZ ;  /* 0x800000ffc1c1c221 */ /* 0x000fe20000010100 */
[----:B------:R-:W-:Y:S02]  /*5db0*/  SHF.R.U32.HI R4, RZ, 0x8, R103 ;  /* 0x00000008ff047819 */ /* 0x000fe40000011667 */
[----:B------:R-:W-:Y:S02]  /*5dc0*/  ISETP.LE.U32.AND P6, PT, R5, UR9, PT ;  /* 0x0000000905007c0c */ /* 0x000fe4000bfc3070 */
[----:B------:R-:W-:Y:S03]  /*5dd0*/  LOP3.LUT R5, R4, 0xffff, RZ, 0xc0, !PT ;  /* 0x0000ffff04057812 */ /* 0x000fe600078ec0ff */
[----:B------:R-:W-:Y:S01]  /*5de0*/  MUFU.EX2 R115, R54 ;  /* 0x0000003600737308 */ /* 0x000fe20000000800 */
[----:B------:R-:W-:Y:S01]  /*5df0*/  LOP3.LUT R4, R8, 0xff, RZ, 0xc0, !PT ;  /* 0x000000ff08047812 */ /* 0x000fe200078ec0ff */
[----:B------:R-:W-:Y:S01]  /*5e00*/  @!P3 FADD.FTZ R168, -R168, -RZ ;  /* 0x800000ffa8a8b221 */ /* 0x000fe20000010100 */
[----:B------:R-:W-:Y:S01]  /*5e10*/  @!P0 FADD.FTZ R194, -R194, -RZ ;  /* 0x800000ffc2c28221 */ /* 0x000fe20000010100 */
[----:B------:R-:W-:Y:S01]  /*5e20*/  ISETP.LE.U32.AND P0, PT, R5, UR9, PT ;  /* 0x0000000905007c0c */ /* 0x000fe2000bf03070 */
[----:B-1----:R-:W-:Y:S01]  /*5e30*/  @!P1 FADD.FTZ R184, -R184, -RZ ;  /* 0x800000ffb8b89221 */ /* 0x002fe20000010100 */
[----:B------:R-:W-:Y:S04]  /*5e40*/  ISETP.LE.U32.AND P4, PT, R4, UR9, PT ;  /* 0x0000000904007c0c */ /* 0x000fe8000bf83070 */
[----:B------:R-:W1:Y:S01]  /*5e50*/  MUFU.EX2 R172, R56 ;  /* 0x0000003800ac7308 */ /* 0x000e620000000800 */
[--C-:B------:R-:W-:Y:S01]  /*5e60*/  SHF.R.U32.HI R4, RZ, 0x18, R8.reuse ;  /* 0x00000018ff047819 */ /* 0x100fe20000011608 */
[----:B------:R-:W-:Y:S01]  /*5e70*/  @!P6 FADD.FTZ R169, -R169, -RZ ;  /* 0x800000ffa9a9e221 */ /* 0x000fe20000010100 */
[----:B------:R-:W-:Y:S01]  /*5e80*/  LOP3.LUT R5, R8, 0xffff, RZ, 0xc0, !PT ;  /* 0x0000ffff08057812 */ /* 0x000fe200078ec0ff */
[----:B--2---:R-:W-:Y:S01]  /*5e90*/  @!P5 FADD.FTZ R185, -R185, -RZ ;  /* 0x800000ffb9b9d221 */ /* 0x004fe20000010100 */
[----:B------:R-:W-:Y:S02]  /*5ea0*/  ISETP.LE.U32.AND P2, PT, R4, UR9, PT ;  /* 0x0000000904007c0c */ /* 0x000fe4000bf43070 */
[----:B------:R-:W-:Y:S03]  /*5eb0*/  LOP3.LUT R4, R0, 0xff, RZ, 0xc0, !PT ;  /* 0x000000ff00047812 */ /* 0x000fe600078ec0ff */
[----:B------:R-:W2:Y:S01]  /*5ec0*/  MUFU.EX2 R178, R59 ;  /* 0x0000003b00b27308 */ /* 0x000ea20000000800 */
[----:B------:R-:W-:Y:S01]  /*5ed0*/  SHF.R.U32.HI R6, RZ, 0x8, R5 ;  /* 0x00000008ff067819 */ /* 0x000fe20000011605 */
[----:B------:R-:W-:Y:S01]  /*5ee0*/  @!P0 FADD.FTZ R170, -R170, -RZ ;  /* 0x800000ffaaaa8221 */ /* 0x000fe20000010100 */
[----:B------:R-:W-:Y:S01]  /*5ef0*/  ISETP.LE.U32.AND P0, PT, R4, UR9, PT ;  /* 0x0000000904007c0c */ /* 0x000fe2000bf03070 */
[----:B------:R-:W-:Y:S01]  /*5f00*/  @!P4 FADD.FTZ R167, -R167, -RZ ;  /* 0x800000ffa7a7c221 */ /* 0x000fe20000010100 */
[----:B------:R-:W-:Y:S02]  /*5f10*/  LOP3.LUT R4, R6, 0xffff, RZ, 0xc0, !PT ;  /* 0x0000ffff06047812 */ /* 0x000fe400078ec0ff */
[----:B------:R-:W-:Y:S03]  /*5f20*/  SHF.R.U32.HI R5, RZ, 0x10, R8 ;  /* 0x00000010ff057819 */ /* 0x000fe60000011608 */
[----:B------:R-:W3:Y:S01]  /*5f30*/  MUFU.EX2 R162, R162 ;  /* 0x000000a200a27308 */ /* 0x000ee20000000800 */
[----:B------:R-:W-:Y:S01]  /*5f40*/  LOP3.LUT R6, R0, 0xffff, RZ, 0xc0, !PT ;  /* 0x0000ffff00067812 */ /* 0x000fe200078ec0ff */
[----:B------:R-:W-:Y:S01]  /*5f50*/  @!P2 FADD.FTZ R114, -R114, -RZ ;  /* 0x800000ff7272a221 */ /* 0x000fe20000010100 */
[----:B------:R-:W-:Y:S02]  /*5f60*/  LOP3.LUT R5, R5, 0xff, RZ, 0xc0, !PT ;  /* 0x000000ff05057812 */ /* 0x000fe400078ec0ff */
[----:B------:R-:W-:Y:S02]  /*5f70*/  ISETP.LE.U32.AND P6, PT, R4, UR9, PT ;  /* 0x0000000904007c0c */ /* 0x000fe4000bfc3070 */
[----:B------:R-:W-:Y:S01]  /*5f80*/  ISETP.LE.U32.AND P3, PT, R5, UR9, PT ;  /* 0x0000000905007c0c */ /* 0x000fe2000bf63070 */
[----:B-1----:R-:W-:Y:S01]  /*5f90*/  @!P0 FADD.FTZ R172, -R172, -RZ ;  /* 0x800000ffacac8221 */ /* 0x002fe20000010100 */
[----:B------:R-:W-:Y:S02]  /*5fa0*/  SHF.R.U32.HI R4, RZ, 0x8, R6 ;  /* 0x00000008ff047819 */ /* 0x000fe40000011606 */
[----:B------:R-:W-:Y:S02]  /*5fb0*/  ISETP.LE.U32.AND P1, PT, R12, UR9, PT ;  /* 0x000000090c007c0c */ /* 0x000fe4000bf23070 */
[----:B------:R-:W-:Y:S02]  /*5fc0*/  LOP3.LUT R4, R4, 0xffff, RZ, 0xc0, !PT ;  /* 0x0000ffff04047812 */ /* 0x000fe400078ec0ff */
[--C-:B------:R-:W-:Y:S02]  /*5fd0*/  SHF.R.U32.HI R5, RZ, 0x10, R0.reuse ;  /* 0x00000010ff057819 */ /* 0x100fe40000011600 */
[----:B------:R-:W-:Y:S01]  /*5fe0*/  ISETP.LE.U32.AND P4, PT, R4, UR9, PT ;  /* 0x0000000904007c0c */ /* 0x000fe2000bf83070 */
[----:B------:R-:W-:Y:S01]  /*5ff0*/  @!P6 FADD.FTZ R166, -R166, -RZ ;  /* 0x800000ffa6a6e221 */ /* 0x000fe20000010100 */
[----:B------:R-:W-:Y:S01]  /*6000*/  LOP3.LUT R4, R5, 0xff, RZ, 0xc0, !PT ;  /* 0x000000ff05047812 */ /* 0x000fe200078ec0ff */
[----:B------:R-:W-:Y:S01]  /*6010*/  @!P3 FADD.FTZ R115, -R115, -RZ ;  /* 0x800000ff7373b221 */ /* 0x000fe20000010100 */
[----:B------:R-:W-:Y:S02]  /*6020*/  SHF.R.U32.HI R5, RZ, 0x8, R17 ;  /* 0x00000008ff057819 */ /* 0x000fe40000011611 */
[----:B------:R-:W-:Y:S01]  /*6030*/  ISETP.LE.U32.AND P6, PT, R4, UR9, PT ;  /* 0x0000000904007c0c */ /* 0x000fe2000bfc3070 */
[----:B------:R-:W-:Y:S01]  /*6040*/  @!P1 FADD.FTZ R112, -R112, -RZ ;  /* 0x800000ff70709221 */ /* 0x000fe20000010100 */
[----:B------:R-:W-:Y:S02]  /*6050*/  LOP3.LUT R4, R5, 0xffff, RZ, 0xc0, !PT ;  /* 0x0000ffff05047812 */ /* 0x000fe400078ec0ff */
[----:B------:R-:W-:Y:S02]  /*6060*/  SHF.R.U32.HI R0, RZ, 0x18, R0 ;  /* 0x00000018ff007819 */ /* 0x000fe40000011600 */
[----:B------:R-:W-:Y:S01]  /*6070*/  ISETP.LE.U32.AND P2, PT, R4, UR9, PT ;  /* 0x0000000904007c0c */ /* 0x000fe2000bf43070 */
[----:B------:R-:W-:Y:S01]  /*6080*/  @!P4 FADD.FTZ R113, -R113, -RZ ;  /* 0x800000ff7171c221 */ /* 0x000fe20000010100 */
[----:B------:R-:W-:Y:S02]  /*6090*/  ISETP.LE.U32.AND P4, PT, R0, UR9, PT ;  /* 0x0000000900007c0c */ /* 0x000fe4000bf83070 */
[----:B------:R-:W-:Y:S02]  /*60a0*/  LOP3.LUT R4, R21, 0xff, RZ, 0xc0, !PT ;  /* 0x000000ff15047812 */ /* 0x000fe400078ec0ff */
[----:B------:R-:W-:Y:S01]  /*60b0*/  SHF.R.U32.HI R0, RZ, 0x8, R19 ;  /* 0x00000008ff007819 */ /* 0x000fe20000011613 */
[----:B------:R-:W-:Y:S01]  /*60c0*/  @!P6 FADD.FTZ R183, -R183, -RZ ;  /* 0x800000ffb7b7e221 */ /* 0x000fe20000010100 */
[----:B------:R-:W-:Y:S02]  /*60d0*/  ISETP.LE.U32.AND P6, PT, R4, UR9, PT ;  /* 0x0000000904007c0c */ /* 0x000fe4000bfc3070 */
[----:B------:R-:W-:Y:S02]  /*60e0*/  LOP3.LUT R4, R0, 0xffff, RZ, 0xc0, !PT ;  /* 0x0000ffff00047812 */ /* 0x000fe400078ec0ff */
[----:B------:R-:W-:Y:S01]  /*60f0*/  F2FP.RELU.F16.F32.PACK_AB R0, R205, R204 ;  /* 0x000000cccd00723e */ /* 0x000fe200000008ff */
[----:B------:R-:W-:Y:S01]  /*6100*/  @!P2 FADD.FTZ R165, -R165, -RZ ;  /* 0x800000ffa5a5a221 */ /* 0x000fe20000010100 */
[----:B------:R-:W-:Y:S01]  /*6110*/  LOP3.LUT R5, R7, 0xff, RZ, 0xc0, !PT ;  /* 0x000000ff07057812 */ /* 0x000fe200078ec0ff */
[----:B--2---:R-:W-:Y:S01]  /*6120*/  @!P4 FADD.FTZ R178, -R178, -RZ ;  /* 0x800000ffb2b2c221 */ /* 0x004fe20000010100 */
[----:B------:R-:W-:Y:S01]  /*6130*/  ISETP.LE.U32.AND P2, PT, R4, UR9, PT ;  /* 0x0000000904007c0c */ /* 0x000fe2000bf43070 */
[----:B------:R1:W-:Y:S01]  /*6140*/  STS [R221+0x10000], R0 ;  /* 0x01000000dd007388 */ /* 0x0003e20000000800 */
[----:B------:R-:W-:Y:S02]  /*6150*/  ISETP.LE.U32.AND P1, PT, R5, UR9, PT ;  /* 0x0000000905007c0c */ /* 0x000fe4000bf23070 */
        /* <DEDUP_REMOVED lines=8> */
[----:B------:R-:W-:Y:S01]  /*61e0*/  ISETP.LE.U32.AND P0, PT, R18, UR9, PT ;  /* 0x0000000912007c0c */ /* 0x000fe2000bf03070 */
[----:B------:R-:W-:Y:S01]  /*61f0*/  @!P2 FADD.FTZ R163, -R163, -RZ ;  /* 0x800000ffa3a3a221 */ /* 0x000fe20000010100 */
[----:B------:R-:W-:Y:S01]  /*6200*/  ISETP.LE.U32.AND P3, PT, R11, UR9, PT ;  /* 0x000000090b007c0c */ /* 0x000fe2000bf63070 */
[----:B------:R-:W-:Y:S01]  /*6210*/  @!P1 FADD.FTZ R173, -R173, -RZ ;  /* 0x800000ffadad9221 */ /* 0x000fe20000010100 */
[----:B------:R-:W-:Y:S02]  /*6220*/  FSETP.GE.FTZ.AND P2, PT, R190, RZ, PT ;  /* 0x000000ffbe00720b */ /* 0x000fe40003f56000 */
[----:B------:R-:W-:Y:S02]  /*6230*/  FSETP.GE.FTZ.AND P4, PT, R205, RZ, PT ;  /* 0x000000ffcd00720b */ /* 0x000fe40003f96000 */
[----:B------:R-:W-:Y:S03]  /*6240*/  FSETP.GE.FTZ.AND P1, PT, R189, RZ, PT ;  /* 0x000000ffbd00720b */ /* 0x000fe60003f36000 */
[----:B------:R-:W-:Y:S01]  /*6250*/  @!P5 FADD.FTZ R164, -R164, -RZ ;  /* 0x800000ffa4a4d221 */ /* 0x000fe20000010100 */
[----:B-1----:R-:W-:Y:S01]  /*6260*/  F2FP.RELU.F16.F32.PACK_AB R0, R200, R203 ;  /* 0x000000cbc800723e */ /* 0x002fe200000008ff */
[----:B---3--:R-:W-:Y:S01]  /*6270*/  @!P0 FADD.FTZ R162, -R162, -RZ ;  /* 0x800000ffa2a28221 */ /* 0x008fe20000010100 */
[----:B------:R-:W-:Y:S01]  /*6280*/  LEA R108, P0, R235, R108, 0x2 ;  /* 0x0000006ceb6c7211 */ /* 0x000fe200078010ff */
[----:B------:R-:W-:Y:S01]  /*6290*/  @!P3 FADD.FTZ R111, -R111, -RZ ;  /* 0x800000ff6f6fb221 */ /* 0x000fe20000010100 */
[----:B------:R-:W-:Y:S01]  /*62a0*/  FSETP.GE.FTZ.AND P3, PT, R191, RZ, PT ;  /* 0x000000ffbf00720b */ /* 0x000fe20003f76000 */
[----:B------:R1:W-:Y:S01]  /*62b0*/  STS [R223+0x10400], R0 ;  /* 0x01040000df007388 */ /* 0x0003e20000000800 */
[----:B------:R-:W-:Y:S02]  /*62c0*/  LEA.HI.X.SX32 R109, R235, R109, 0x2, P0 ;  /* 0x0000006deb6d7211 */ /* 0x000fe400000f16ff */
[----:B--2---:R-:W-:Y:S01]  /*62d0*/  F2FP.RELU.F16.F32.PACK_AB R5, R218, R219 ;  /* 0x000000dbda05723e */ /* 0x004fe200000008ff */
[----:B------:R2:W-:Y:S01]  /*62e0*/  STS [R221+0x12000], R6 ;  /* 0x01200006dd007388 */ /* 0x0005e20000000800 */
[----:B------:R-:W-:Y:S02]  /*62f0*/  FSETP.GE.FTZ.AND P0, PT, R204, RZ, PT ;  /* 0x000000ffcc00720b */ /* 0x000fe40003f16000 */
[----:B----4-:R-:W-:Y:S01]  /*6300*/  F2FP.RELU.F16.F32.PACK_AB R4, R212, R213 ;  /* 0x000000d5d404723e */ /* 0x010fe200000008ff */
        /* <DEDUP_REMOVED lines=49> */
[----:B------:R1:W-:Y:S04]  /*6620*/  STS [R224+0x12400], R0 ;  /* 0x01240000e0007388 */ /* 0x0003e80000000800 */
[----:B------:R-:W-:Y:S04]  /*6630*/  STS [R224+0x12000], R4 ;  /* 0x01200004e0007388 */ /* 0x000fe80000000800 */
[----:B------:R-:W2:Y:S08]  /*6640*/  LDSM.16.M88.4 R64, [R153+UR4+0x4000] ;  /* 0x004000049940783b */ /* 0x000eb00008000200 */
[----:B------:R-:W3:Y:S08]  /*6650*/  LDSM.16.M88.4 R60, [R153+UR4+0x5000] ;  /* 0x00500004993c783b */ /* 0x000ef00008000200 */
[----:B------:R-:W4:Y:S08]  /*6660*/  LDSM.16.M88.4 R100, [R104] ;  /* 0x000000006864783b */ /* 0x000f300000000200 */
[----:B------:R-:W4:Y:S08]  /*6670*/  LDSM.16.M88.4 R104, [R104+0x1000] ;  /* 0x001000006868783b */ /* 0x000f300000000200 */
[----:B-1----:R1:W5:Y:S01]  /*6680*/  LDG.E R0, desc[UR14][R108.64+0x120] ;  /* 0x0001200e6c007981 */ /* 0x002362000c1e1900 */
        /* <DEDUP_REMOVED lines=30> */
[-C--:B------:R-:W-:Y:S01]  /*6870*/  HMMA.16816.F32 R60, R104, R146.reuse, R60 ;  /* 0x00000092683c723c */ /* 0x080fe2000000183c */
[----:B------:R-:W2:Y:S04]  /*6880*/  LDG.E R106, desc[UR14][R108.64] ;  /* 0x0000000e6c6a7981 */ /* 0x000ea8000c1e1900 */
[----:B------:R-:W3:Y:S01]  /*6890*/  LDG.E R105, desc[UR14][R108.64+0x20] ;  /* 0x0000200e6c697981 */ /* 0x000ee2000c1e1900 */
[----:B------:R-:W-:Y:S03]  /*68a0*/  HMMA.16816.F32 R64, R100, R146, R64 ;  /* 0x000000926440723c */ /* 0x000fe60000001840 */
[----:B------:R1:W5:Y:S02]  /*68b0*/  LDG.E R104, desc[UR14][R108.64+0x100] ;  /* 0x0001000e6c687981 */ /* 0x000364000c1e1900 */
[C---:B--2---:R-:W-:Y:S01]  /*68c0*/  FADD.FTZ R4, -R106.reuse, R4 ;  /* 0x000000046a047221 */ /* 0x044fe20000010100 */
[C---:B------:R-:W-:Y:S01]  /*68d0*/  FADD.FTZ R16, -R106.reuse, R16 ;  /* 0x000000106a107221 */ /* 0x040fe20000010100 */
[C---:B------:R-:W-:Y:S01]  /*68e0*/  FADD.FTZ R5, -R106.reuse, R5 ;  /* 0x000000056a057221 */ /* 0x040fe20000010100 */
[C---:B------:R-:W-:Y:S03]  /*68f0*/  FADD.FTZ R21, -R106.reuse, R21 ;  /* 0x000000156a157221 */ /* 0x040fe60000010100 */
[----:B------:R-:W-:Y:S01]  /*6900*/  FADD.FTZ R20, -R106, R20 ;  /* 0x000000146a147221 */ /* 0x000fe20000010100 */
[-C--:B------:R-:W-:Y:S01]  /*6910*/  FSEL R4, R4, R106.reuse, P0 ;  /* 0x0000006a04047208 */ /* 0x080fe20000000000 */
[----:B------:R-:W-:Y:S01]  /*6920*/  FADD.FTZ R53, -R106, R53 ;  /* 0x000000356a357221 */ /* 0x000fe20000010100 */
[----:B------:R-:W-:Y:S01]  /*6930*/  FSETP.GE.FTZ.AND P0, PT, R188, RZ, PT ;  /* 0x000000ffbc00720b */ /* 0x000fe20003f16000 */
[----:B------:R-:W-:Y:S01]  /*6940*/  FADD.FTZ R52, -R106, R52 ;  /* 0x000000346a347221 */ /* 0x000fe20000010100 */
[----:B------:R-:W-:Y:S01]  /*6950*/  FSEL R16, R16, R106, P3 ;  /* 0x0000006a10107208 */ /* 0x000fe20001800000 */
[----:B------:R-:W-:Y:S01]  /*6960*/  FMUL.FTZ R107, R204, R4 ;  /* 0x00000004cc6b7220 */ /* 0x000fe20000410000 */
[-C--:B------:R-:W-:Y:S01]  /*6970*/  FSEL R5, R5, R106.reuse, P4 ;  /* 0x0000006a05057208 */ /* 0x080fe20002000000 */
[----:B------:R-:W-:Y:S01]  /*6980*/  FADD.FTZ R4, -R106, R17 ;  /* 0x000000116a047221 */ /* 0x000fe20000010100 */
[----:B------:R-:W-:Y:S01]  /*6990*/  FSEL R21, R21, R106, P0 ;  /* 0x0000006a15157208 */ /* 0x000fe20000000000 */
[----:B------:R-:W-:Y:S01]  /*69a0*/  FMUL.FTZ R191, R191, R16 ;  /* 0x00000010bfbf7220 */ /* 0x000fe20000410000 */
[----:B------:R-:W-:Y:S01]  /*69b0*/  FSETP.GE.FTZ.AND P0, PT, R175, RZ, PT ;  /* 0x000000ffaf00720b */ /* 0x000fe20003f16000 */
[----:B------:R-:W-:Y:S01]  /*69c0*/  FMUL.FTZ R5, R205, R5 ;  /* 0x00000005cd057220 */ /* 0x000fe20000410000 */
[-C--:B------:R-:W-:Y:S01]  /*69d0*/  FSEL R4, R4, R106.reuse, P2 ;  /* 0x0000006a04047208 */ /* 0x080fe20001000000 */
[----:B------:R-:W-:Y:S01]  /*69e0*/  FMUL.FTZ R188, R188, R21 ;  /* 0x00000015bcbc7220 */ /* 0x000fe20000410000 */
[----:B------:R-:W-:Y:S01]  /*69f0*/  FSEL R20, R20, R106, P1 ;  /* 0x0000006a14147208 */ /* 0x000fe20000800000 */
[----:B------:R-:W-:Y:S01]  /*6a00*/  FADD.FTZ R17, -R106, R33 ;  /* 0x000000216a117221 */ /* 0x000fe20000010100 */
[----:B------:R-:W-:Y:S01]  /*6a10*/  F2FP.F16.F32.PACK_AB R16, R5, R107 ;  /* 0x0000006b0510723e */ /* 0x000fe200000000ff */
[----:B------:R-:W-:Y:S01]  /*6a20*/  FMUL.FTZ R4, R190, R4 ;  /* 0x00000004be047220 */ /* 0x000fe20000410000 */
[----:B------:R-:W-:Y:S01]  /*6a30*/  FSETP.GE.FTZ.AND P1, PT, R176, RZ, PT ;  /* 0x000000ffb000720b */ /* 0x000fe20003f36000 */
[----:B------:R-:W-:Y:S01]  /*6a40*/  FADD.FTZ R5, -R106, R36 ;  /* 0x000000246a057221 */ /* 0x000fe20000010100 */
[----:B------:R-:W-:Y:S01]  /*6a50*/  FSETP.GE.FTZ.AND P3, PT, R180, RZ, PT ;  /* 0x000000ffb400720b */ /* 0x000fe20003f76000 */
[----:B------:R-:W-:Y:S01]  /*6a60*/  FMUL.FTZ R189, R189, R20 ;  /* 0x00000014bdbd7220 */ /* 0x000fe20000410000 */
[----:B------:R-:W-:Y:S01]  /*6a70*/  F2FP.F16.F32.PACK_AB R21, R4, R191 ;  /* 0x000000bf0415723e */ /* 0x000fe200000000ff */
[C---:B------:R-:W-:Y:S01]  /*6a80*/  FADD.FTZ R4, -R106.reuse, R37 ;  /* 0x000000256a047221 */ /* 0x040fe20000010100 */
[-C--:B------:R-:W-:Y:S01]  /*6a90*/  FSEL R5, R5, R106.reuse, P1 ;  /* 0x0000006a05057208 */ /* 0x080fe20000800000 */
[C---:B------:R-:W-:Y:S01]  /*6aa0*/  FADD.FTZ R20, -R106.reuse, R32 ;  /* 0x000000206a147221 */ /* 0x040fe20000010100 */
[----:B------:R-:W-:Y:S01]  /*6ab0*/  FSETP.GE.FTZ.AND P2, PT, R179, RZ, PT ;  /* 0x000000ffb300720b */ /* 0x000fe20003f56000 */
[----:B------:R-:W-:Y:S01]  /*6ac0*/  FADD.FTZ R64, -R106, R64 ;  /* 0x000000406a407221 */ /* 0x000fe20000010100 */
        /* <DEDUP_REMOVED lines=8> */
[-C--:B------:R-:W-:Y:S01]  /*6b50*/  FSEL R17, R17, R106.reuse, P2 ;  /* 0x0000006a11117208 */ /* 0x080fe20001000000 */
[----:B---3--:R-:W-:Y:S01]  /*6b60*/  FADD.FTZ R6, -R105, R6 ;  /* 0x0000000669067221 */ /* 0x008fe20000010100 */
[----:B------:R-:W-:Y:S01]  /*6b70*/  FSEL R53, R53, R106, P1 ;  /* 0x0000006a35357208 */ /* 0x000fe20000800000 */
[----:B------:R-:W-:Y:S01]  /*6b80*/  FMUL.FTZ R20, R180, R20 ;  /* 0x00000014b4147220 */ /* 0x000fe20000410000 */
[----:B------:R-:W-:Y:S01]  /*6b90*/  FSETP.GE.FTZ.AND P4, PT, R171, RZ, PT ;  /* 0x000000ffab00720b */ /* 0x000fe20003f96000 */
[----:B------:R-:W-:Y:S01]  /*6ba0*/  FMUL.FTZ R17, R179, R17 ;  /* 0x00000011b3117220 */ /* 0x000fe20000410000 */
[----:B------:R-:W-:Y:S01]  /*6bb0*/  FSETP.GE.FTZ.AND P3, PT, R170, RZ, PT ;  /* 0x000000ffaa00720b */ /* 0x000fe20003f76000 */
[----:B------:R-:W-:Y:S01]  /*6bc0*/  FMUL.FTZ R166, R166, R53 ;  /* 0x00000035a6a67220 */ /* 0x000fe20000410000 */
[----:B------:R-:W-:Y:S01]  /*6bd0*/  FSETP.GE.FTZ.AND P2, PT, R167, RZ, PT ;  /* 0x000000ffa700720b */ /* 0x000fe20003f56000 */
[----:B------:R-:W-:Y:S01]  /*6be0*/  FADD.FTZ R7, -R105, R7 ;  /* 0x0000000769077221 */ /* 0x000fe20000010100 */
[----:B------:R-:W-:Y:S02]  /*6bf0*/  FSETP.GE.FTZ.AND P1, PT, R112, RZ, PT ;  /* 0x000000ff7000720b */ /* 0x000fe40003f36000 */
[-C--:B------:R-:W-:Y:S02]  /*6c00*/  FSEL R5, R5, R106.reuse, P4 ;  /* 0x0000006a05057208 */ /* 0x080fe40002000000 */
[-C--:B------:R-:W-:Y:S02]  /*6c10*/  FSEL R4, R4, R106.reuse, P3 ;  /* 0x0000006a04047208 */ /* 0x080fe40001800000 */
[-C--:B------:R-:W-:Y:S01]  /*6c20*/  FSEL R52, R52, R106.reuse, P2 ;  /* 0x0000006a34347208 */ /* 0x080fe20001000000 */
        /* <DEDUP_REMOVED lines=39> */
.L_x_267:
[----:B------:R2:W-:Y:S01]  /*6ea0*/  STS [R221+0x8000], R16 ;  /* 0x00800010dd007388 */ /* 0x0005e20000000800 */
[----:B------:R-:W-:Y:S01]  /*6eb0*/  FADD.FTZ R22, -R105, R22 ;  /* 0x0000001669167221 */ /* 0x000fe20000010100 */
[----:B------:R-:W-:Y:S01]  /*6ec0*/  FMUL.FTZ R6, R211, R6 ;  /* 0x00000006d3067220 */ /* 0x000fe20000410000 */
[----:B-1----:R-:W-:Y:S01]  /*6ed0*/  FMUL.FTZ R5, R210, R7 ;  /* 0x00000007d2057220 */ /* 0x002fe20000410000 */
[C---:B------:R-:W-:Y:S01]  /*6ee0*/  FADD.FTZ R18, -R105.reuse, R18 ;  /* 0x0000001269127221 */ /* 0x040fe20000010100 */
[----:B------:R-:W-:Y:S01]  /*6ef0*/  FADD.FTZ R19, -R105, R19 ;  /* 0x0000001369137221 */ /* 0x000fe20000010100 */
[----:B------:R-:W-:Y:S01]  /*6f00*/  FSETP.GE.FTZ.AND P1, PT, R195, RZ, PT ;  /* 0x000000ffc300720b */ /* 0x000fe20003f36000 */
[----:B------:R-:W-:Y:S01]  /*6f10*/  FADD.FTZ R4, -R105, R34 ;  /* 0x0000002269047221 */ /* 0x000fe20000010100 */
[----:B------:R-:W-:Y:S01]  /*6f20*/  FSETP.GE.FTZ.AND P3, PT, R203, RZ, PT ;  /* 0x000000ffcb00720b */ /* 0x000fe20003f76000 */
[C---:B------:R-:W-:Y:S01]  /*6f30*/  FADD.FTZ R35, -R105.reuse, R35 ;  /* 0x0000002369237221 */ /* 0x040fe20000010100 */
[----:B------:R-:W-:Y:S01]  /*6f40*/  FSETP.GE.FTZ.AND P2, PT, R200, RZ, PT ;  /* 0x000000ffc800720b */ /* 0x000fe20003f56000 */
[C---:B------:R-:W-:Y:S01]  /*6f50*/  FADD.FTZ R17, -R105.reuse, R38 ;  /* 0x0000002669117221 */ /* 0x040fe20000010100 */
[-C--:B------:R-:W-:Y:S01]  /*6f60*/  FSEL R22, R22, R105.reuse, P1 ;  /* 0x0000006916167208 */ /* 0x080fe20000800000 */
[----:B------:R-:W-:Y:S01]  /*6f70*/  FADD.FTZ R50, -R105, R50 ;  /* 0x0000003269327221 */ /* 0x000fe20000010100 */
[----:B------:R-:W-:Y:S01]  /*6f80*/  F2FP.F16.F32.PACK_AB R5, R5, R6 ;  /* 0x000000060505723e */ /* 0x000fe200000000ff */
[----:B------:R-:W-:Y:S01]  /*6f90*/  FADD.FTZ R6, -R105, R23 ;  /* 0x0000001769067221 */ /* 0x000fe20000010100 */
[-C--:B------:R-:W-:Y:S01]  /*6fa0*/  FSEL R18, R18, R105.reuse, P3 ;  /* 0x0000006912127208 */ /* 0x080fe20001800000 */
[----:B-----5:R-:W-:Y:S01]  /*6fb0*/  FADD.FTZ R25, -R104, R25 ;  /* 0x0000001968197221 */ /* 0x020fe20000010100 */
[----:B------:R-:W-:Y:S01]  /*6fc0*/  FSEL R19, R19, R105, P2 ;  /* 0x0000006913137208 */ /* 0x000fe20001000000 */
[----:B------:R1:W-:Y:S01]  /*6fd0*/  STS [R221+0x8400], R5 ;  /* 0x00840005dd007388 */ /* 0x0003e20000000800 */
[----:B------:R-:W-:Y:S01]  /*6fe0*/  FSETP.GE.FTZ.AND P1, PT, R182, RZ, PT ;  /* 0x000000ffb600720b */ /* 0x000fe20003f36000 */
[----:B------:R-:W-:Y:S01]  /*6ff0*/  FMUL.FTZ R20, R203, R18 ;  /* 0x00000012cb147220 */ /* 0x000fe20000410000 */
[----:B------:R-:W-:Y:S01]  /*7000*/  FSETP.GE.FTZ.AND P2, PT, R192, RZ, PT ;  /* 0x000000ffc000720b */ /* 0x000fe20003f56000 */
[----:B------:R3:W-:Y:S01]  /*7010*/  STS [R223+0x8000], R21 ;  /* 0x00800015df007388 */ /* 0x0007e20000000800 */
[----:B------:R-:W-:Y:S01]  /*7020*/  FSETP.GE.FTZ.AND P3, PT, R181, RZ, PT ;  /* 0x000000ffb500720b */ /* 0x000fe20003f76000 */
[----:B------:R-:W-:Y:S01]  /*7030*/  FMUL.FTZ R19, R200, R19 ;  /* 0x00000013c8137220 */ /* 0x000fe20000410000 */
[-C--:B------:R-:W-:Y:S01]  /*7040*/  FSEL R4, R4, R105.reuse, P1 ;  /* 0x0000006904047208 */ /* 0x080fe20000800000 */
[C---:B--2---:R-:W-:Y:S01]  /*7050*/  FADD.FTZ R16, -R105.reuse, R39 ;  /* 0x0000002769107221 */ /* 0x044fe20000010100 */
[-C--:B------:R-:W-:Y:S01]  /*7060*/  FSEL R6, R6, R105.reuse, P2 ;  /* 0x0000006906067208 */ /* 0x080fe20001000000 */
[----:B------:R-:W-:Y:S01]  /*7070*/  FADD.FTZ R51, -R105, R51 ;  /* 0x0000003369337221 */ /* 0x000fe20000010100 */
[----:B------:R-:W-:Y:S01]  /*7080*/  FSETP.GE.FTZ.AND P1, PT, R174, RZ, PT ;  /* 0x000000ffae00720b */ /* 0x000fe20003f36000 */
[----:B------:R-:W-:Y:S01]  /*7090*/  FMUL.FTZ R7, R182, R4 ;  /* 0x00000004b6077220 */ /* 0x000fe20000410000 */
[-C--:B------:R-:W-:Y:S01]  /*70a0*/  FSEL R35, R35, R105.reuse, P3 ;  /* 0x0000006923237208 */ /* 0x080fe20001800000 */
[----:B------:R-:W-:Y:S01]  /*70b0*/  FMUL.FTZ R18, R192, R6 ;  /* 0x00000006c0127220 */ /* 0x000fe20000410000 */
[----:B------:R-:W-:Y:S01]  /*70c0*/  F2FP.F16.F32.PACK_AB R4, R19, R20 ;  /* 0x000000141304723e */ /* 0x000fe200000000ff */
[----:B------:R-:W-:Y:S01]  /*70d0*/  FADD.FTZ R24, -R104, R24 ;  /* 0x0000001868187221 */ /* 0x000fe20000010100 */
        /* <DEDUP_REMOVED lines=9> */
[----:B------:R-:W-:Y:S01]  /*7170*/  FADD.FTZ R6, -R105, R66 ;  /* 0x0000004269067221 */ /* 0x000fe20000010100 */
        /* <DEDUP_REMOVED lines=9> */
[----:B------:R-:W-:Y:S01]  /*7210*/  FMUL.FTZ R22, R195, R22 ;  /* 0x00000016c3167220 */ /* 0x000fe20000410000 */
[-C--:B------:R-:W-:Y:S01]  /*7220*/  FSEL R50, R50, R105.reuse, P6 ;  /* 0x0000006932327208 */ /* 0x080fe20003000000 */
[----:B------:R-:W-:Y:S01]  /*7230*/  FADD.FTZ R29, -R104, R29 ;  /* 0x0000001d681d7221 */ /* 0x000fe20000010100 */
[----:B------:R-:W-:Y:S01]  /*7240*/  FSEL R51, R51, R105, P5 ;  /* 0x0000006933337208 */ /* 0x000fe20002800000 */
[----:B------:R-:W-:Y:S01]  /*7250*/  FMUL.FTZ R17, R177, R17 ;  /* 0x00000011b1117220 */ /* 0x000fe20000410000 */
[-C--:B------:R-:W-:Y:S01]  /*7260*/  FSEL R54, R54, R105.reuse, P4 ;  /* 0x0000006936367208 */ /* 0x080fe20002000000 */
[----:B------:R-:W-:Y:S01]  /*7270*/  FMUL.FTZ R16, R174, R16 ;  /* 0x00000010ae107220 */ /* 0x000fe20000410000 */
        /* <DEDUP_REMOVED lines=9> */
[----:B------:R-:W-:Y:S01]  /*7310*/  FADD.FTZ R6, -R104, R40 ;  /* 0x0000002868067221 */ /* 0x000fe20000010100 */
[----:B------:R-:W-:Y:S01]  /*7320*/  FSETP.GE.FTZ.AND P1, PT, R212, RZ, PT ;  /* 0x000000ffd400720b */ /* 0x000fe20003f36000 */
[----:B------:R-:W-:Y:S01]  /*7330*/  FADD.FTZ R30, -R0, R30 ;  /* 0x0000001e001e7221 */ /* 0x000fe20000010100 */
[----:B-1----:R-:W-:Y:S01]  /*7340*/  FSEL R5, R9, R104, P3 ;  /* 0x0000006809057208 */ /* 0x002fe20001800000 */
[----:B------:R-:W-:Y:S01]  /*7350*/  FMUL.FTZ R8, R214, R8 ;  /* 0x00000008d6087220 */ /* 0x000fe20000410000 */
[-C--:B------:R-:W-:Y:S01]  /*7360*/  FSEL R13, R13, R104.reuse, P1 ;  /* 0x000000680d0d7208 */ /* 0x080fe20000800000 */
[----:B------:R-:W-:Y:S01]  /*7370*/  FADD.FTZ R42, -R0, R42 ;  /* 0x0000002a002a7221 */ /* 0x000fe20000010100 */
[----:B------:R-:W-:Y:S01]  /*7380*/  FSETP.GE.FTZ.AND P1, PT, R201, RZ, PT ;  /* 0x000000ffc900720b */ /* 0x000fe20003f36000 */
[----:B------:R-:W-:Y:S01]  /*7390*/  FMUL.FTZ R5, R215, R5 ;  /* 0x00000005d7057220 */ /* 0x000fe20000410000 */
[----:B------:R-:W-:Y:S01]  /*73a0*/  FSETP.GE.FTZ.AND P5, PT, R202, RZ, PT ;  /* 0x000000ffca00720b */ /* 0x000fe20003fb6000 */
[----:B------:R-:W-:Y:S01]  /*73b0*/  FMUL.FTZ R13, R212, R13 ;  /* 0x0000000dd40d7220 */ /* 0x000fe20000410000 */
[----:B------:R-:W-:Y:S01]  /*73c0*/  FSETP.GE.FTZ.AND P2, PT, R213, RZ, PT ;  /* 0x000000ffd500720b */ /* 0x000fe20003f56000 */
[----:B------:R-:W-:Y:S01]  /*73d0*/  FADD.FTZ R27, -R0, R27 ;  /* 0x0000001b001b7221 */ /* 0x000fe20000010100 */
[-C--:B------:R-:W-:Y:S01]  /*73e0*/  FSEL R24, R24, R104.reuse, P1 ;  /* 0x0000006818187208 */ /* 0x080fe20000800000 */
[C---:B------:R-:W-:Y:S01]  /*73f0*/  FADD.FTZ R31, -R0.reuse, R31 ;  /* 0x0000001f001f7221 */ /* 0x040fe20000010100 */
[-C--:B------:R-:W-:Y:S01]  /*7400*/  FSEL R7, R25, R104.reuse, P5 ;  /* 0x0000006819077208 */ /* 0x080fe20002800000 */
[----:B------:R-:W-:Y:S01]  /*7410*/  FADD.FTZ R58, -R0, R58 ;  /* 0x0000003a003a7221 */ /* 0x000fe20000010100 */
[----:B------:R-:W-:Y:S01]  /*7420*/  FSEL R12, R12, R104, P2 ;  /* 0x000000680c0c7208 */ /* 0x000fe20001000000 */
[----:B---3--:R-:W-:Y:S01]  /*7430*/  FMUL.FTZ R21, R201, R24 ;  /* 0x00000018c9157220 */ /* 0x008fe20000410000 */
[----:B--2---:R-:W-:Y:S01]  /*7440*/  F2FP.F16.F32.PACK_AB R4, R5, R8 ;  /* 0x000000080504723e */ /* 0x004fe200000000ff */
[C---:B------:R-:W-:Y:S01]  /*7450*/  FADD.FTZ R8, -R104.reuse, R28 ;  /* 0x0000001c68087221 */ /* 0x040fe20000010100 */
[----:B------:R-:W-:Y:S01]  /*7460*/  FSETP.GE.FTZ.AND P2, PT, R187, RZ, PT ;  /* 0x000000ffbb00720b */ /* 0x000fe20003f56000 */
[----:B------:R-:W-:Y:S01]  /*7470*/  FADD.FTZ R5, -R104, R41 ;  /* 0x0000002968057221 */ /* 0x000fe20000010100 */
[----:B------:R-:W-:Y:S01]  /*7480*/  FSETP.GE.FTZ.AND P4, PT, R199, RZ, PT ;  /* 0x000000ffc700720b */ /* 0x000fe20003f96000 */
[----:B------:R1:W-:Y:S01]  /*7490*/  STS [R221+0xa000], R4 ;  /* 0x00a00004dd007388 */ /* 0x0003e20000000800 */
[----:B------:R-:W-:Y:S01]  /*74a0*/  FSETP.GE.FTZ.AND P1, PT, R186, RZ, PT ;  /* 0x000000ffba00720b */ /* 0x000fe20003f36000 */
[----:B------:R-:W-:Y:S01]  /*74b0*/  FMUL.FTZ R7, R202, R7 ;  /* 0x00000007ca077220 */ /* 0x000fe20000410000 */
[----:B------:R-:W-:Y:S01]  /*74c0*/  FSEL R6, R6, R104, P2 ;  /* 0x0000006806067208 */ /* 0x000fe20001000000 */
[----:B------:R-:W-:Y:S01]  /*74d0*/  FMUL.FTZ R12, R213, R12 ;  /* 0x0000000cd50c7220 */ /* 0x000fe20000410000 */
[-C--:B------:R-:W-:Y:S01]  /*74e0*/  FSEL R8, R8, R104.reuse, P4 ;  /* 0x0000006808087208 */ /* 0x080fe20002000000 */
[----:B------:R-:W-:Y:S01]  /*74f0*/  FADD.FTZ R43, -R0, R43 ;  /* 0x0000002b002b7221 */ /* 0x000fe20000010100 */
[----:B------:R-:W-:Y:S01]  /*7500*/  FSEL R5, R5, R104, P1 ;  /* 0x0000006805057208 */ /* 0x000fe20000800000 */
[----:B------:R-:W-:Y:S01]  /*7510*/  FMUL.FTZ R9, R187, R6 ;  /* 0x00000006bb097220 */ /* 0x000fe20000410000 */
[----:B------:R-:W-:Y:S01]  /*7520*/  FSETP.GE.FTZ.AND P3, PT, R198, RZ, PT ;  /* 0x000000ffc600720b */ /* 0x000fe20003f76000 */
[----:B------:R-:W-:Y:S01]  /*7530*/  FADD.FTZ R6, -R104, R57 ;  /* 0x0000003968067221 */ /* 0x000fe20000010100 */
[----:B------:R-:W-:Y:S01]  /*7540*/  FSETP.GE.FTZ.AND P1, PT, R163, RZ, PT ;  /* 0x000000ffa300720b */ /* 0x000fe20003f36000 */
[----:B------:R-:W-:Y:S01]  /*7550*/  FMUL.FTZ R169, R169, R50 ;  /* 0x00000032a9a97220 */ /* 0x000fe20000410000 */
[----:B------:R-:W-:Y:S01]  /*7560*/  F2FP.F16.F32.PACK_AB R33, R18, R22 ;  /* 0x000000161221723e */ /* 0x000fe200000000ff */
[----:B------:R-:W-:Y:S01]  /*7570*/  FMUL.FTZ R168, R168, R51 ;  /* 0x00000033a8a87220 */ /* 0x000fe20000410000 */
[----:B------:R-:W-:Y:S01]  /*7580*/  F2FP.F16.F32.PACK_AB R21, R7, R21 ;  /* 0x000000150715723e */ /* 0x000fe200000000ff */
[C---:B------:R-:W-:Y:S01]  /*7590*/  FADD.FTZ R7, -R104.reuse, R56 ;  /* 0x0000003868077221 */ /* 0x040fe20000010100 */
[----:B------:R-:W-:Y:S01]  /*75a0*/  F2FP.F16.F32.PACK_AB R22, R13, R12 ;  /* 0x0000000c0d16723e */ /* 0x000fe200000000ff */
[----:B------:R-:W-:Y:S01]  /*75b0*/  FMUL.FTZ R12, R199, R8 ;  /* 0x00000008c70c7220 */ /* 0x000fe20000410000 */
[----:B------:R-:W-:Y:S01]  /*75c0*/  FSEL R29, R29, R104, P3 ;  /* 0x000000681d1d7208 */ /* 0x000fe20001800000 */
[----:B------:R-:W-:Y:S01]  /*75d0*/  FADD.FTZ R8, -R104, R45 ;  /* 0x0000002d68087221 */ /* 0x000fe20000010100 */
[----:B------:R-:W-:Y:S01]  /*75e0*/  FSETP.GE.FTZ.AND P4, PT, R172, RZ, PT ;  /* 0x000000ffac00720b */ /* 0x000fe20003f96000 */
[----:B------:R-:W-:Y:S01]  /*75f0*/  FMUL.FTZ R115, R115, R54 ;  /* 0x0000003673737220 */ /* 0x000fe20000410000 */
[----:B------:R-:W-:Y:S01]  /*7600*/  FSETP.GE.FTZ.AND P3, PT, R113, RZ, PT ;  /* 0x000000ff7100720b */ /* 0x000fe20003f76000 */
[----:B------:R-:W-:Y:S01]  /*7610*/  FMUL.FTZ R114, R114, R55 ;  /* 0x0000003772727220 */ /* 0x000fe20000410000 */
[----:B------:R-:W-:Y:S01]  /*7620*/  F2FP.F16.F32.PACK_AB R23, R16, R17 ;  /* 0x000000111017723e */ /* 0x000fe200000000ff */
[----:B------:R-:W-:Y:S01]  /*7630*/  FMUL.FTZ R16, R186, R5 ;  /* 0x00000005ba107220 */ /* 0x000fe20000410000 */
[----:B------:R-:W-:Y:S01]  /*7640*/  FSETP.GE.FTZ.AND P6, PT, R184, RZ, PT ;  /* 0x000000ffb800720b */ /* 0x000fe20003fd6000 */
[----:B------:R-:W-:Y:S01]  /*7650*/  FADD.FTZ R5, -R104, R60 ;  /* 0x0000003c68057221 */ /* 0x000fe20000010100 */
[----:B------:R-:W-:Y:S01]  /*7660*/  FSETP.GE.FTZ.AND P5, PT, R185, RZ, PT ;  /* 0x000000ffb900720b */ /* 0x000fe20003fb6000 */
[----:B------:R-:W-:Y:S01]  /*7670*/  FMUL.FTZ R17, R198, R29 ;  /* 0x0000001dc6117220 */ /* 0x000fe20000410000 */
[-C--:B------:R-:W-:Y:S01]  /*7680*/  FSEL R7, R7, R104.reuse, P4 ;  /* 0x0000006807077208 */ /* 0x080fe20002000000 */
[----:B-1----:R-:W-:Y:S01]  /*7690*/  FADD.FTZ R4, -R0, R62 ;  /* 0x0000003e00047221 */ /* 0x002fe20000010100 */
[-C--:B------:R-:W-:Y:S01]  /*76a0*/  FSEL R6, R6, R104.reuse, P3 ;  /* 0x0000006806067208 */ /* 0x080fe20001800000 */
[----:B------:R-:W-:Y:S01]  /*76b0*/  FMUL.FTZ R105, R164, R105 ;  /* 0x00000069a4697220 */ /* 0x000fe20000410000 */
[----:B------:R-:W-:Y:S01]  /*76c0*/  FSETP.GE.FTZ.AND P2, PT, R111, RZ, PT ;  /* 0x000000ff6f00720b */ /* 0x000fe20003f56000 */
[----:B------:R-:W-:Y:S01]  /*76d0*/  FMUL.FTZ R7, R172, R7 ;  /* 0x00000007ac077220 */ /* 0x000fe20000410000 */
[----:B------:R-:W-:Y:S01]  /*76e0*/  FSEL R44, R44, R104, P6 ;  /* 0x000000682c2c7208 */ /* 0x000fe20003000000 */
[----:B------:R-:W-:Y:S01]  /*76f0*/  FMUL.FTZ R6, R113, R6 ;  /* 0x0000000671067220 */ /* 0x000fe20000410000 */
[-C--:B------:R-:W-:Y:S01]  /*7700*/  FSEL R8, R8, R104.reuse, P5 ;  /* 0x0000006808087208 */ /* 0x080fe20002800000 */
[----:B------:R-:W-:Y:S01]  /*7710*/  IMAD.MOV.U32 R52, RZ, RZ, R234 ;  /* 0x000000ffff347224 */ /* 0x000fe200078e00ea */
[----:B------:R-:W-:Y:S01]  /*7720*/  FSEL R5, R5, R104, P2 ;  /* 0x0000006805057208 */ /* 0x000fe20001000000 */
[----:B------:R-:W-:Y:S01]  /*7730*/  @P1 FADD.FTZ R104, -R104, R61 ;  /* 0x0000003d68681221 */ /* 0x000fe20000010100 */
[----:B------:R-:W-:Y:S01]  /*7740*/  FMUL.FTZ R13, R184, R44 ;  /* 0x0000002cb80d7220 */ /* 0x000fe20000410000 */
[----:B------:R-:W-:Y:S01]  /*7750*/  FMUL.FTZ R8, R185, R8 ;  /* 0x00000008b9087220 */ /* 0x000fe20000410000 */
[----:B------:R-:W-:Y:S01]  /*7760*/  F2FP.F16.F32.PACK_AB R17, R17, R12 ;  /* 0x0000000c1111723e */ /* 0x000fe200000000ff */
[----:B------:R-:W-:Y:S01]  /*7770*/  FMUL.FTZ R5, R111, R5 ;  /* 0x000000056f057220 */ /* 0x000fe20000410000 */
[----:B------:R-:W-:Y:S01]  /*7780*/  FMUL.FTZ R18, R163, R104 ;  /* 0x00000068a3127220 */ /* 0x000fe20000410000 */
[----:B------:R-:W-:Y:S01]  /*7790*/  F2FP.F16.F32.PACK_AB R12, R6, R7 ;  /* 0x00000007060c723e */ /* 0x000fe200000000ff */
[----:B------:R-:W-:Y:S01]  /*77a0*/  FADD.FTZ R6, -R0, R14 ;  /* 0x0000000e00067221 */ /* 0x000fe20000010100 */
[----:B------:R-:W-:Y:S01]  /*77b0*/  F2FP.F16.F32.PACK_AB R13, R8, R13 ;  /* 0x0000000d080d723e */ /* 0x000fe200000000ff */
[C---:B------:R-:W-:Y:S01]  /*77c0*/  FADD.FTZ R8, -R0.reuse, R10 ;  /* 0x0000000a00087221 */ /* 0x040fe20000010100 */
[----:B------:R-:W-:Y:S01]  /*77d0*/  FSETP.GE.FTZ.AND P2, PT, R217, RZ, PT ;  /* 0x000000ffd900720b */ /* 0x000fe20003f56000 */
[----:B------:R-:W-:Y:S01]  /*77e0*/  FADD.FTZ R7, -R0, R11 ;  /* 0x0000000b00077221 */ /* 0x000fe20000010100 */
[----:B------:R-:W-:Y:S01]  /*77f0*/  F2FP.F16.F32.PACK_AB R18, R18, R5 ;  /* 0x000000051212723e */ /* 0x000fe200000000ff */
[----:B------:R-:W-:Y:S01]  /*7800*/  FADD.FTZ R5, -R0, R15 ;  /* 0x0000000f00057221 */ /* 0x000fe20000010100 */
[----:B------:R-:W-:Y:S01]  /*7810*/  FSETP.GE.FTZ.AND P4, PT, R219, RZ, PT ;  /* 0x000000ffdb00720b */ /* 0x000fe20003f96000 */
[----:B------:R-:W-:Y:S01]  /*7820*/  IMAD.MOV.U32 R53, RZ, RZ, R233 ;  /* 0x000000ffff357224 */ /* 0x000fe200078e00e9 */
        /* <DEDUP_REMOVED lines=35> */
[C---:B------:R-:W-:Y:S01]  /*7a60*/  FSETP.GE.FTZ.AND P4, PT, R183.reuse, RZ, PT ;  /* 0x000000ffb700720b */ /* 0x040fe20003f96000 */
        /* <DEDUP_REMOVED lines=35> */
[----:B------:R-:W-:Y:S01]  /*7ca0*/  LEA R59, R244, UR4, 0x1 ;  /* 0x00000004f43b7c11 */ /* 0x000fe2000f8e08ff */
[----:B------:R-:W-:Y:S01]  /*7cb0*/  STS [R222+0x8000], R170 ;  /* 0x008000aade007388 */ /* 0x000fe20000000800 */
[----:B------:R-:W-:Y:S03]  /*7cc0*/  @P1 FADD.FTZ R0, -R0, R63 ;  /* 0x0000003f00001221 */ /* 0x000fe60000010100 */
        /* <DEDUP_REMOVED lines=93> */
.L_x_268:
[----:B------:R-:W-:Y:S01]  /*82a0*/  LDSM.16.M88.4 R16, [R150] ;  /* 0x000000009610783b */ /* 0x000fe20000000200 */
[----:B------:R-:W-:Y:S01]  /*82b0*/  IMAD.U32 R58, RZ, RZ, UR32 ;  /* 0x00000020ff3a7e24 */ /* 0x000fe2000f8e00ff */
[----:B------:R-:W-:Y:S01]  /*82c0*/  ULOP3.LUT UR5, UR10, 0x1, URZ, 0xc0, !UPT ;  /* 0x000000010a057892 */ /* 0x000fe2000f8ec03f */
[----:B------:R-:W-:Y:S01]  /*82d0*/  IMAD.U32 R57, RZ, RZ, UR31 ;  /* 0x0000001fff397e24 */ /* 0x000fe2000f8e00ff */
[----:B------:R-:W1:Y:S01]  /*82e0*/  LDSM.16.MT88.4 R20, [R0+0x6000] ;  /* 0x006000000014783b */ /* 0x000e620000004200 */
[----:B------:R-:W-:Y:S01]  /*82f0*/  IMAD.U32 R56, RZ, RZ, UR30 ;  /* 0x0000001eff387e24 */ /* 0x000fe2000f8e00ff */
[----:B------:R-:W-:Y:S01]  /*8300*/  UISETP.NE.U32.AND UP0, UPT, UR5, 0x1, UPT ;  /* 0x000000010500788c */ /* 0x000fe2000bf05070 */
[----:B------:R-:W-:Y:S01]  /*8310*/  IMAD.U32 R55, RZ, RZ, UR29 ;  /* 0x0000001dff377e24 */ /* 0x000fe2000f8e00ff */
[----:B------:R-:W2:Y:S01]  /*8320*/  LDSM.16.M88.4 R12, [R150+0x2000] ;  /* 0x00200000960c783b */ /* 0x000ea20000000200 */
        /* <DEDUP_REMOVED lines=211> */
[----:B------:R-:W-:Y:S02]  /*9060*/  UISETP.NE.AND UP0, UPT, UR42, -0x1, UPT ;  /* 0xffffffff2a00788c */ /* 0x000fe4000bf05270 */
[----:B------:R-:W-:-:S03]  /*9070*/  USHF.L.U32 UR19, UR20, 0x7, URZ ;  /* 0x0000000714137899 */ /* 0x000fc6000800063f */
        /* <DEDUP_REMOVED lines=37> */
[----:B------:R-:W-:Y:S01]  /*92d0*/  F2FP.F16.F32.PACK_AB R15, R15, R88 ;  /* 0x000000580f0f723e */ /* 0x000fe200000000ff */
[----:B------:R-:W-:Y:S01]  /*92e0*/  STS [R246+0x200], R16 ;  /* 0x00020010f6007388 */ /* 0x000fe20000000800 */
[----:B------:R-:W-:Y:S01]  /*92f0*/  F2FP.F16.F32.PACK_AB R14, R14, R90 ;  /* 0x0000005a0e0e723e */ /* 0x000fe200000000ff */
[----:B------:R-:W-:Y:S01]  /*9300*/  @UP0 UIADD3 UR5, UR41, UR42, URZ ;  /* 0x0000002a29050290 */ /* 0x000fe2000fffe03f */
[----:B------:R-:W-:Y:S01]  /*9310*/  F2FP.F16.F32.PACK_AB R11, R11, R92 ;  /* 0x0000005c0b0b723e */ /* 0x000fe200000000ff */
[----:B------:R-:W-:Y:S01]  /*9320*/  STS [R247], R13 ;  /* 0x0000000df7007388 */ /* 0x000fe20000000800 */
[----:B------:R-:W-:Y:S01]  /*9330*/  F2FP.F16.F32.PACK_AB R10, R10, R94 ;  /* 0x0000005e0a0a723e */ /* 0x000fe200000000ff */
[----:B------:R-:W-:Y:S01]  /*9340*/  FMUL.FTZ R76, R76, UR6 ;  /* 0x000000064c4c7c20 */ /* 0x000fe20008410000 */
[----:B------:R-:W-:Y:S01]  /*9350*/  F2FP.F16.F32.PACK_AB R9, R9, R68 ;  /* 0x000000440909723e */ /* 0x000fe200000000ff */
[----:B------:R-:W-:Y:S01]  /*9360*/  STS [R247+0x200], R12 ;  /* 0x0002000cf7007388 */ /* 0x000fe20000000800 */
[----:B------:R-:W-:Y:S01]  /*9370*/  F2FP.F16.F32.PACK_AB R8, R8, R70 ;  /* 0x000000460808723e */ /* 0x000fe200000000ff */
[----:B------:R-:W-:Y:S01]  /*9380*/  FMUL.FTZ R3, R77, UR6 ;  /* 0x000000064d037c20 */ /* 0x000fe20008410000 */
[----:B------:R-:W-:Y:S01]  /*9390*/  F2FP.F16.F32.PACK_AB R5, R5, R80 ;  /* 0x000000500505723e */ /* 0x000fe200000000ff */
[----:B-1----:R-:W1:Y:S01]  /*93a0*/  S2R R17, SR_TID.X ;  /* 0x0000000000117919 */ /* 0x002e620000002100 */
[----:B------:R-:W-:Y:S01]  /*93b0*/  F2FP.F16.F32.PACK_AB R4, R4, R82 ;  /* 0x000000520404723e */ /* 0x000fe200000000ff */
[----:B------:R-:W-:Y:S01]  /*93c0*/  @UP0 ULDC.64 UR6, c[0x0][0x450] ;  /* 0x0001140000060ab9 */ /* 0x000fe20000000a00 */
[----:B------:R-:W-:Y:S01]  /*93d0*/  F2FP.F16.F32.PACK_AB R7, R7, R72 ;  /* 0x000000480707723e */ /* 0x000fe200000000ff */
[----:B------:R-:W-:Y:S01]  /*93e0*/  STS [R246+0x1000], R15 ;  /* 0x0010000ff6007388 */ /* 0x000fe20000000800 */
[----:B------:R-:W-:Y:S01]  /*93f0*/  F2FP.F16.F32.PACK_AB R6, R6, R74 ;  /* 0x0000004a0606723e */ /* 0x000fe200000000ff */
[----:B------:R-:W-:Y:S01]  /*9400*/  @UP0 UIMAD.WIDE.U32 UR8, UR5, UR6, URZ ;  /* 0x00000006050802a5 */ /* 0x000fe2000f8e003f */
[----:B------:R-:W-:Y:S01]  /*9410*/  F2FP.F16.F32.PACK_AB R0, R0, R78 ;  /* 0x0000004e0000723e */ /* 0x000fe200000000ff */
[----:B------:R-:W-:Y:S01]  /*9420*/  STS [R246+0x1200], R14 ;  /* 0x0012000ef6007388 */ /* 0x000fe20000000800 */
[----:B------:R-:W-:Y:S01]  /*9430*/  PLOP3.LUT P0, PT, PT, PT, UP0, 0x80, 0x0 ;  /* 0x000000000000781c */ /* 0x000fe20003f0f008 */
[----:B------:R-:W-:Y:S01]  /*9440*/  @UP0 UIMAD UR5, UR5, UR7, URZ ;  /* 0x00000007050502a4 */ /* 0x000fe2000f8e023f */
[----:B------:R-:W-:Y:S01]  /*9450*/  F2FP.F16.F32.PACK_AB R3, R3, R76 ;  /* 0x0000004c0303723e */ /* 0x000fe200000000ff */
[----:B------:R-:W-:Y:S01]  /*9460*/  STS [R247+0x1000], R11 ;  /* 0x0010000bf7007388 */ /* 0x000fe20000000800 */
[----:B------:R-:W-:Y:S01]  /*9470*/  @UP0 UMOV UR13, UR8 ;  /* 0x00000008000d0c82 */ /* 0x000fe20008000000 */
[----:B------:R-:W-:-:S02]  /*9480*/  @UP0 UIADD3 UR21, UR9, UR5, URZ ;  /* 0x0000000509150290 */ /* 0x000fc4000fffe03f */
        /* <DEDUP_REMOVED lines=8> */
[----:B------:R1:W-:Y:S02]  /*9510*/  STS [R247+0x3000], R3 ;  /* 0x00300003f7007388 */ /* 0x0003e40000000800 */
[----:B-1----:R-:W-:Y:S01]  /*9520*/  SHF.R.S32.HI R3, RZ, 0x1f, R17 ;  /* 0x0000001fff037819 */ /* 0x002fe20000011411 */
[----:B------:R-:W-:Y:S06]  /*9530*/  @P0 BRA `(.L_x_270) ;  /* 0x0000000000340947 */ /* 0x000fec0003800000 */
        /* <DEDUP_REMOVED lines=13> */
.L_x_270:
[----:B------:R-:W-:Y:S01]  /*9610*/  @UP0 UIADD3 UR5, UR41, UR42, URZ ;  /* 0x0000002a29050290 */ /* 0x000fe2000fffe03f */
[----:B------:R-:W-:Y:S01]  /*9620*/  LEA.HI R3, R3, R17, RZ, 0x2 ;  /* 0x0000001103037211 */ /* 0x000fe200078f10ff */
[----:B------:R-:W-:Y:S02]  /*9630*/  @UP0 ULDC.64 UR8, c[0x0][0x458] ;  /* 0x0001160000080ab9 */ /* 0x000fe40000000a00 */
[----:B------:R-:W-:Y:S01]  /*9640*/  @UP0 UIMAD.WIDE.U32 UR10, UR5, UR8, URZ ;  /* 0x00000008050a02a5 */ /* 0x000fe2000f8e003f */
[----:B------:R-:W-:Y:S01]  /*9650*/  LOP3.LUT R0, R3, 0xfffffffc, RZ, 0xc0, !PT ;  /* 0xfffffffc03007812 */ /* 0x000fe200078ec0ff */
        /* <DEDUP_REMOVED lines=16> */
.L_x_271:
        /* <DEDUP_REMOVED lines=39> */
.L_x_273:
[----:B------:R-:W-:Y:S05]  /*99d0*/  BSYNC B0 ;  /* 0x0000000000007941 */ /* 0x000fea0003800000 */
.L_x_272:
        /* <DEDUP_REMOVED lines=13> */
.L_x_275:
[----:B------:R-:W-:Y:S05]  /*9ab0*/  BSYNC B0 ;  /* 0x0000000000007941 */ /* 0x000fea0003800000 */
.L_x_274:
        /* <DEDUP_REMOVED lines=27> */
.L_x_277:
[----:B------:R-:W-:Y:S05]  /*9c70*/  BSYNC B0 ;  /* 0x0000000000007941 */ /* 0x000fea0003800000 */
.L_x_276:
        /* <DEDUP_REMOVED lines=13> */
.L_x_266:
[----:B------:R-:W-:Y:S05]  /*9d50*/  BSYNC B1 ;  /* 0x0000000000017941 */ /* 0x000fea0003800000 */
.L_x_252:
[----:B------:R-:W-:Y:S01]  /*9d60*/  R2UR UR6, R248 ;  /* 0x00000000f80672ca */ /* 0x000fe200000e0000 */
[----:B------:R-:W-:Y:S02]  /*9d70*/  ULDC UR5, c[0x0][0xc] ;  /* 0x0000030000057ab9 */ /* 0x000fe40000000800 */
[----:B------:R-:W-:-:S10]  /*9d80*/  UIADD3 UR20, UR5, UR20, URZ ;  /* 0x0000001405147290 */ /* 0x000fd4000fffe03f */
[----:B------:R-:W-:-:S06]  /*9d90*/  UISETP.GE.AND UP0, UPT, UR20, UR6, UPT ;  /* 0x000000061400728c */ /* 0x000fcc000bf06270 */
[----:B------:R-:W-:-:S13]  /*9da0*/  PLOP3.LUT P0, PT, PT, PT, UP0, 0x80, 0x0 ;  /* 0x000000000000781c */ /* 0x000fda0003f0f008 */
[----:B------:R-:W-:Y:S05]  /*9db0*/  @P0 BRA `(.L_x_278) ;  /* 0x0000000000040947 */ /* 0x000fea0003800000 */
[----:B------:R-:W-:Y:S05]  /*9dc0*/  BRA `(.L_x_279) ;  /* 0xffffff6c006c7947 */ /* 0x000fea000383ffff */
.L_x_278:
[----:B------:R-:W-:Y:S05]  /*9dd0*/  EXIT ;  /* 0x000000000000794d */ /* 0x000fea0003800000 */
.L_x_280:
        /* <DEDUP_REMOVED lines=10> */
.L_x_697:


//--------------------- .text._ZN5flash44flash_bwd_dq_dk_dv_loop_seqk_parallel_kernelI23Flash_bwd_kernel_traitsILi32ELi128ELi128ELi8ELi4ELi4ELi4ELb1ELb0EN7cutlass6half_tE19Flash_kernel_traitsILi32ELi128ELi128ELi8ES3_EELb0ELb1ELb0ELb0ELb0ELb1ELb1EEEvNS_16Flash_bwd_paramsE --------------------------
	.section	.text._ZN5flash44flash_bwd_dq_dk_dv_loop_seqk_parallel_kernelI23Flash_bwd_kernel_traitsILi32ELi128ELi128ELi8ELi4ELi4ELi4ELb1ELb0EN7cutlass6half_tE19Flash_kernel_traitsILi32ELi128ELi128ELi8ES3_EELb0ELb1ELb0ELb0ELb0ELb1ELb1EEEvNS_16Flash_bwd_paramsE,"ax",@progbits
	.align	128
        .global         _ZN5flash44flash_bwd_dq_dk_dv_loop_seqk_parallel_kernelI23Flash_bwd_kernel_traitsILi32ELi128ELi128ELi8ELi4ELi4ELi4ELb1ELb0EN7cutlass6half_tE19Flash_kernel_traitsILi32ELi128ELi128ELi8ES3_EELb0ELb1ELb0ELb0ELb0ELb1ELb1EEEvNS_16Flash_bwd_paramsE
        .type           _ZN5flash44flash_bwd_dq_dk_dv_loop_seqk_parallel_kernelI23Flash_bwd_kernel_traitsILi32ELi128ELi128ELi8ELi4ELi4ELi4ELb1ELb0EN7cutlass6half_tE19Flash_kernel_traitsILi32ELi128ELi128ELi8ES3_EELb0ELb1ELb0ELb0ELb0ELb1ELb1EEEvNS_16Flash_bwd_paramsE,@function
        .size           _ZN5flash44flash_bwd_dq_dk_dv_loop_seqk_parallel_kernelI23Flash_bwd_kernel_traitsILi32ELi128ELi128ELi8ELi4ELi4ELi4ELb1ELb0EN7cutlass6half_tE19Flash_kernel_traitsILi32ELi128ELi128ELi8ES3_EELb0ELb1ELb0ELb0ELb0ELb1ELb1EEEvNS_16Flash_bwd_paramsE,(.L_x_698 - _ZN5flash44flash_bwd_dq_dk_dv_loop_seqk_parallel_kernelI23Flash_bwd_kernel_traitsILi32ELi128ELi128ELi8ELi4ELi4ELi4ELb1ELb0EN7cutlass6half_tE19Flash_kernel_traitsILi32ELi128ELi128ELi8ES3_EELb0ELb1ELb0ELb0ELb0ELb1ELb1EEEvNS_16Flash_bwd_paramsE)
        .other          _ZN5flash44flash_bwd_dq_dk_dv_loop_seqk_parallel_kernelI23Flash_bwd_kernel_traitsILi32ELi128ELi128ELi8ELi4ELi4ELi4ELb1ELb0EN7cutlass6half_tE19Flash_kernel_traitsILi32ELi128ELi128ELi8ES3_EELb0ELb1ELb0ELb0ELb0ELb1ELb1EEEvNS_16Flash_bwd_paramsE,@"STO_CUDA_ENTRY STV_DEFAULT"
_ZN5flash44flash_bwd_dq_dk_dv_loop_seqk_parallel_kernelI23Flash_bwd_kernel_traitsILi32ELi128ELi128ELi8ELi4ELi4ELi4ELb1ELb0EN7cutlass6half_tE19Flash_kernel_traitsILi32ELi128ELi128ELi8ES3_EELb0ELb1ELb0ELb0ELb0ELb1ELb1EEEvNS_16Flash_bwd_paramsE:
.text._ZN5flash44flash_bwd_dq_dk_dv_loop_seqk_parallel_kernelI23Flash_bwd_kernel_traitsILi32ELi128ELi128ELi8ELi4ELi4ELi4ELb1ELb0EN7cutlass6half_tE19Flash_kernel_traitsILi32ELi128ELi128ELi8ES3_EELb0ELb1ELb0ELb0ELb0ELb1ELb1EEEvNS_16Flash_bwd_paramsE:
        /* <DEDUP_REMOVED lines=18> */
[----:B------:R-:W-:Y:S02]  /*0120*/  IMAD.MOV.U32 R155, RZ, RZ, 0x20 ;  /* 0x00000020ff9b7424 */ /* 0x000fe400078e00ff */
[----:B------:R-:W-:Y:S02]  /*0130*/  IMAD.MOV.U32 R152, RZ, RZ, 0x40 ;  /* 0x00000040ff987424 */ /* 0x000fe400078e00ff */
[----:B------:R-:W-:Y:S08]  /*0140*/  S2UR UR59, SR_CTAID.Z ;  /* 0x00000000003b79c3 */ /* 0x000ff00000002700 */
[----:B------:R-:W4:Y:S01]  /*0150*/  S2UR UR4, SR_CgaCtaId ;  /* 0x00000000000479c3 */ /* 0x000f220000008800 */
[----:B---3--:R-:W-:Y:S01]  /*0160*/  USHF.L.U32 UR6, UR51, 0x7, URZ ;  /* 0x0000000733067899 */ /* 0x008fe2000800063f */
[----:B--2---:R-:W-:-:S04]  /*0170*/  SHF.R.S32.HI R11, RZ, 0x1f, R21 ;  /* 0x0000001fff0b7819 */ /* 0x004fc80000011415 */
[CC--:B------:R-:W-:Y:S02]  /*0180*/  LEA.HI R3, R11.reuse, R21.reuse, RZ, 0x2 ;  /* 0x000000150b037211 */ /* 0x0c0fe400078f10ff */
[----:B------:R-:W-:Y:S02]  /*0190*/  LEA.HI R10, R11, R21, RZ, 0x5 ;  /* 0x000000150b0a7211 */ /* 0x000fe400078f28ff */
[--C-:B------:R-:W-:Y:S01]  /*01a0*/  SHF.R.S32.HI R4, RZ, 0x2, R3.reuse ;  /* 0x00000002ff047819 */ /* 0x100fe20000011403 */
[----:B----4-:R-:W-:Y:S01]  /*01b0*/  ULEA UR4, UR4, UR5, 0x18 ;  /* 0x0000000504047291 */ /* 0x010fe2000f8ec03f */
[----:B-1----:R-:W-:Y:S01]  /*01c0*/  SHF.R.S32.HI R0, RZ, 0x1f, R3 ;  /* 0x0000001fff007819 */ /* 0x002fe20000011403 */
[----:B------:R-:W-:Y:S01]  /*01d0*/  USHF.R.S32.HI UR5, URZ, 0x1f, UR59 ;  /* 0x0000001f3f057899 */ /* 0x000fe2000801143b */
        /* <DEDUP_REMOVED lines=36> */
[----:B------:R-:W-:Y:S01]  /*0420*/  LOP3.LUT R2, R2, 0xfffffffc, RZ, 0xc0, !PT ;  /* 0xfffffffc02027812 */ /* 0x000fe200078ec0ff */
[----:B------:R-:W-:Y:S01]  /*0430*/  IMAD.SHL.U32 R21, R21, 0x2, RZ ;  /* 0x0000000215157824 */ /* 0x000fe200078e00ff */
[----:B------:R-:W-:-:S02]  /*0440*/  LOP3.LUT R3, R10, 0x3fffffe, RZ, 0xc0, !PT ;  /* 0x03fffffe0a037812 */ /* 0x000fc400078ec0ff */
[----:B------:R-:W-:Y:S01]  /*0450*/  SHF.R.S32.HI R11, RZ, 0x7, R11 ;  /* 0x00000007ff0b7819 */ /* 0x000fe2000001140b */
[----:B------:R-:W-:Y:S01]  /*0460*/  IMAD.IADD R161, R4, 0x1, -R2 ;  /* 0x0000000104a17824 */ /* 0x000fe200078e0a02 */
[----:B------:R-:W-:Y:S01]  /*0470*/  SHF.R.S32.HI R15, RZ, 0x1f, R0 ;  /* 0x0000001fff0f7819 */ /* 0x000fe20000011400 */
[----:B------:R-:W-:Y:S01]  /*0480*/  IMAD.IADD R4, R8, 0x1, -R3 ;  /* 0x0000000108047824 */ /* 0x000fe200078e0a03 */
[-C--:B------:R-:W-:Y:S01]  /*0490*/  LEA.HI R2, R0, R0.reuse, RZ, 0x1 ;  /* 0x0000000000027211 */ /* 0x080fe200078f08ff */
[----:B------:R-:W-:Y:S01]  /*04a0*/  IMAD R3, R11, 0x8, R14 ;  /* 0x000000080b037824 */ /* 0x000fe200078e020e */
[----:B------:R-:W-:Y:S01]  /*04b0*/  LEA.HI R12, R15, R0, RZ, 0x3 ;  /* 0x000000000f0c7211 */ /* 0x000fe200078f18ff */
[----:B------:R1:W-:Y:S01]  /*04c0*/  STL [R1+0x5c], R6 ;  /* 0x00005c0601007387 */ /* 0x0003e20000100800 */
        /* <DEDUP_REMOVED lines=20> */
[C---:B------:R-:W-:Y:S01]  /*0610*/  LOP3.LUT P5, RZ, R7.reuse, 0x2, RZ, 0xc0, !PT ;  /* 0x0000000207ff7812 */ /* 0x040fe200078ac0ff */
[----:B------:R-:W-:Y:S01]  /*0620*/  IMAD.IADD R10, R7, 0x1, -R0 ;  /* 0x00000001070a7824 */ /* 0x000fe200078e0a00 */
[C---:B------:R-:W-:Y:S01]  /*0630*/  LOP3.LUT P0, RZ, R2.reuse, 0x2, RZ, 0xc0, !PT ;  /* 0x0000000202ff7812 */ /* 0x040fe2000780c0ff */
[----:B-1----:R-:W-:Y:S01]  /*0640*/  IMAD.SHL.U32 R6, R2, 0x40, RZ ;  /* 0x0000004002067824 */ /* 0x002fe200078e00ff */
[----:B------:R-:W-:Y:S01]  /*0650*/  LOP3.LUT R2, R3, 0x1c0, RZ, 0xc0, !PT ;  /* 0x000001c003027812 */ /* 0x000fe200078ec0ff */
[----:B------:R-:W-:Y:S01]  /*0660*/  IMAD.SHL.U32 R0, R161, 0x10, RZ ;  /* 0x00000010a1007824 */ /* 0x000fe200078e00ff */
[----:B------:R-:W-:Y:S01]  /*0670*/  LOP3.LUT P4, RZ, R7, 0x4, RZ, 0xc0, !PT ;  /* 0x0000000407ff7812 */ /* 0x000fe2000788c0ff */
[----:B------:R-:W-:Y:S01]  /*0680*/  IMAD.SHL.U32 R3, R161, 0x400, RZ ;  /* 0x00000400a1037824 */ /* 0x000fe200078e00ff */
[----:B------:R-:W-:Y:S02]  /*0690*/  SHF.R.S32.HI R4, RZ, 0x3, R12 ;  /* 0x00000003ff047819 */ /* 0x000fe4000001140c */
[----:B------:R-:W-:-:S02]  /*06a0*/  LEA.HI.SX32 R7, R20, R0, 0x1e ;  /* 0x0000000014077211 */ /* 0x000fc400078ff2ff */
[----:B------:R-:W-:Y:S01]  /*06b0*/  LOP3.LUT R5, R9, 0x30, R0, 0xf8, !PT ;  /* 0x0000003009057812 */ /* 0x000fe200078ef800 */
[----:B------:R-:W-:Y:S01]  /*06c0*/  IMAD R12, R4, 0x200, R3 ;  /* 0x00000200040c7824 */ /* 0x000fe200078e0203 */
[----:B------:R-:W-:Y:S01]  /*06d0*/  LEA.HI R2, R2, R2, RZ, 0x1d ;  /* 0x0000000202027211 */ /* 0x000fe200078fe8ff */
[----:B------:R1:W-:Y:S01]  /*06e0*/  STL [R1+0x64], R7 ;  /* 0x0000640701007387 */ /* 0x0003e20000100800 */
[----:B------:R-:W-:Y:S01]  /*06f0*/  LOP3.LUT R0, R6, 0xc0, RZ, 0xc0, !PT ;  /* 0x000000c006007812 */ /* 0x000fe200078ec0ff */
[----:B------:R-:W-:Y:S01]  /*0700*/  IMAD R17, R4, 0x8, R17 ;  /* 0x0000000804117824 */ /* 0x000fe200078e0211 */
[----:B------:R-:W-:Y:S01]  /*0710*/  IADD3 R19, R2, R19, R3 ;  /* 0x0000001302137210 */ /* 0x000fe20007ffe003 */
[----:B------:R-:W-:Y:S01]  /*0720*/  IMAD.SHL.U32 R4, R16, 0x40, RZ ;  /* 0x0000004010047824 */ /* 0x000fe200078e00ff */
[----:B------:R-:W-:Y:S01]  /*0730*/  LOP3.LUT R3, R0, 0x8, R22, 0xf8, !PT ;  /* 0x0000000800037812 */ /* 0x000fe200078ef816 */
[----:B------:R-:W-:Y:S01]  /*0740*/  IMAD.SHL.U32 R6, R14, 0x8, RZ ;  /* 0x000000080e067824 */ /* 0x000fe200078e00ff */
[----:B------:R-:W-:Y:S01]  /*0750*/  SHF.R.U32.HI R149, RZ, 0x3, R0 ;  /* 0x00000003ff957819 */ /* 0x000fe20000011600 */
[----:B------:R-:W-:Y:S01]  /*0760*/  IMAD R0, R161, 0x200, R8 ;  /* 0x00000200a1007824 */ /* 0x000fe200078e0208 */
[----:B------:R-:W-:-:S02]  /*0770*/  LOP3.LUT R5, R5, 0x8, R22, 0xf8, !PT ;  /* 0x0000000805057812 */ /* 0x000fc400078ef816 */
[----:B------:R-:W-:Y:S01]  /*0780*/  SHF.R.U32.HI R2, RZ, 0x3, R9 ;  /* 0x00000003ff027819 */ /* 0x000fe20000011609 */
[----:B------:R-:W-:Y:S01]  /*0790*/  IMAD R10, R10, 0x20, R0 ;  /* 0x000000200a0a7824 */ /* 0x000fe200078e0200 */
[----:B------:R-:W-:Y:S01]  /*07a0*/  LOP3.LUT R149, R3, R149, RZ, 0x3c, !PT ;  /* 0x0000009503957212 */ /* 0x000fe200078e3cff */
[----:B------:R-:W-:Y:S01]  /*07b0*/  IMAD.SHL.U32 R0, R11, 0x8, RZ ;  /* 0x000000080b007824 */ /* 0x000fe200078e00ff */
[----:B------:R-:W-:Y:S01]  /*07c0*/  LOP3.LUT R3, R5, R2, RZ, 0x3c, !PT ;  /* 0x0000000205037212 */ /* 0x000fe200078e3cff */
[----:B------:R-:W-:Y:S01]  /*07d0*/  IMAD.SHL.U32 R9, R14, 0x10, RZ ;  /* 0x000000100e097824 */ /* 0x000fe200078e00ff */
[----:B------:R-:W-:Y:S01]  /*07e0*/  LOP3.LUT R2, R21, 0x6, RZ, 0xc0, !PT ;  /* 0x0000000615027812 */ /* 0x000fe200078ec0ff */
[----:B------:R-:W-:Y:S01]  /*07f0*/  IMAD.U32 R149, R18, 0x20, R149 ;  /* 0x0000002012957824 */ /* 0x000fe200078e0095 */
[----:B------:R-:W-:Y:S01]  /*0800*/  R2P PR, R16, 0x6 ;  /* 0x0000000610007804 */ /* 0x000fe20000000000 */
[----:B------:R-:W-:Y:S01]  /*0810*/  IMAD R3, R14, 0x200, R3 ;  /* 0x000002000e037824 */ /* 0x000fe200078e0203 */
[----:B------:R-:W-:Y:S01]  /*0820*/  LOP3.LUT R4, R4, 0x1c0, RZ, 0xc0, !PT ;  /* 0x000001c004047812 */ /* 0x000fe200078ec0ff */
[----:B------:R-:W-:Y:S01]  /*0830*/  IMAD R2, R11, 0x40, R2 ;  /* 0x000000400b027824 */ /* 0x000fe200078e0202 */
[----:B------:R-:W-:-:S02]  /*0840*/  LOP3.LUT R6, R6, 0x8, RZ, 0xc0, !PT ;  /* 0x0000000806067812 */ /* 0x000fc400078ec0ff */
[----:B-1----:R-:W-:Y:S02]  /*0850*/  LOP3.LUT R7, R0, 0x8, RZ, 0xc0, !PT ;  /* 0x0000000800077812 */ /* 0x002fe400078ec0ff */
[----:B------:R-:W-:Y:S01]  /*0860*/  SHF.R.S32.HI R0, RZ, 0x1, R13 ;  /* 0x00000001ff007819 */ /* 0x000fe2000001140d */
[----:B------:R1:W-:Y:S01]  /*0870*/  STL [R1+0x60], R2 ;  /* 0x0000600201007387 */ /* 0x0003e20000100800 */
[----:B------:R-:W-:Y:S02]  /*0880*/  SHF.R.U32.HI R151, RZ, 0x3, R4 ;  /* 0x00000003ff977819 */ /* 0x000fe40000011604 */
[C---:B------:R-:W-:Y:S01]  /*0890*/  LOP3.LUT P3, RZ, R0.reuse, 0x2, RZ, 0xc0, !PT ;  /* 0x0000000200ff7812 */ /* 0x040fe2000786c0ff */
[----:B------:R-:W-:Y:S01]  /*08a0*/  IMAD.SHL.U32 R0, R0, 0x40, RZ ;  /* 0x0000004000007824 */ /* 0x000fe200078e00ff */
[----:B------:R-:W-:Y:S02]  /*08b0*/  LOP3.LUT R9, R7, 0x10, R9, 0xf8, !PT ;  /* 0x0000001007097812 */ /* 0x000fe400078ef809 */
[----:B------:R-:W-:Y:S01]  /*08c0*/  LOP3.LUT R151, R151, R4, R6, 0x1e, !PT ;  /* 0x0000000497977212 */ /* 0x000fe200078e1e06 */
[----:B------:R-:W-:Y:S01]  /*08d0*/  IMAD.U32 R4, RZ, RZ, UR5 ;  /* 0x00000005ff047e24 */ /* 0x000fe2000f8e00ff */
[----:B------:R-:W-:Y:S01]  /*08e0*/  LOP3.LUT R0, R0, 0xc0, RZ, 0xc0, !PT ;  /* 0x000000c000007812 */ /* 0x000fe200078ec0ff */
[----:B------:R-:W-:Y:S01]  /*08f0*/  USHF.R.S32.HI UR5, URZ, 0x1f, UR51 ;  /* 0x0000001f3f057899 */ /* 0x000fe20008011433 */
[----:B------:R-:W-:Y:S01]  /*0900*/  LEA R243, R19, UR4, 0x1 ;  /* 0x0000000413f37c11 */ /* 0x000fe2000f8e08ff */
[----:B------:R-:W-:Y:S01]  /*0910*/  IMAD.IADD R151, R12, 0x1, R151 ;  /* 0x000000010c977824 */ /* 0x000fe200078e0297 */
[----:B------:R-:W-:-:S02]  /*0920*/  SHF.R.U32.HI R8, RZ, 0x3, R0 ;  /* 0x00000003ff087819 */ /* 0x000fc40000011600 */
[----:B------:R-:W-:Y:S01]  /*0930*/  SEL R239, R239, 0x10, !P6 ;  /* 0x00000010efef7807 */ /* 0x000fe20007000000 */
[----:B------:R-:W-:Y:S01]  /*0940*/  VIADD R238, R243, 0x40 ;  /* 0x00000040f3ee7836 */ /* 0x000fe20000000000 */
[----:B------:R-:W-:Y:S01]  /*0950*/  LOP3.LUT R8, R8, R0, R7, 0x1e, !PT ;  /* 0x0000000008087212 */ /* 0x000fe200078e1e07 */
[----:B------:R-:W-:Y:S01]  /*0960*/  IMAD.SHL.U32 R0, R17, 0x20, RZ ;  /* 0x0000002011007824 */ /* 0x000fe200078e00ff */
[----:B------:R-:W-:Y:S01]  /*0970*/  SEL R240, R155, 0xffffffe0, !P5 ;  /* 0xffffffe09bf07807 */ /* 0x000fe20006800000 */
[----:B------:R-:W-:Y:S01]  /*0980*/  @P4 VIADD R238, R243, 0xffffffc0 ;  /* 0xffffffc0f3ee4836 */ /* 0x000fe20000000000 */
[----:B------:R-:W-:Y:S01]  /*0990*/  SEL R152, R152, 0xffffffc0, !P2 ;  /* 0xffffffc098987807 */ /* 0x000fe20005000000 */
[----:B------:R-:W-:Y:S01]  /*09a0*/  IMAD R161, R161, 0x200, R0 ;  /* 0x00000200a1a17824 */ /* 0x000fe200078e0200 */
[----:B------:R-:W-:Y:S01]  /*09b0*/  SEL R150, R155, 0xffffffe0, !P0 ;  /* 0xffffffe09b967807 */ /* 0x000fe20004000000 */
[----:B------:R-:W-:Y:S01]  /*09c0*/  IMAD.IADD R8, R8, 0x1, R10 ;  /* 0x0000000108087824 */ /* 0x000fe200078e020a */
[----:B------:R-:W-:Y:S01]  /*09d0*/  LEA R149, R149, UR4, 0x1 ;  /* 0x0000000495957c11 */ /* 0x000fe2000f8e08ff */
[C---:B-1----:R-:W-:Y:S01]  /*09e0*/  IMAD.SHL.U32 R2, R15.reuse, 0x40, RZ ;  /* 0x000000400f027824 */ /* 0x042fe200078e00ff */
[----:B------:R-:W-:Y:S01]  /*09f0*/  LOP3.LUT P0, RZ, R15, 0x2, RZ, 0xc0, !PT ;  /* 0x000000020fff7812 */ /* 0x000fe2000780c0ff */
[----:B------:R-:W-:-:S02]  /*0a00*/  IMAD.IADD R244, R243, 0x1, R239 ;  /* 0x00000001f3f47824 */ /* 0x000fc400078e02ef */
[----:B------:R-:W-:Y:S01]  /*0a10*/  IMAD.IADD R239, R239, 0x1, R238 ;  /* 0x00000001efef7824 */ /* 0x000fe200078e02ee */
[----:B------:R-:W-:Y:S01]  /*0a20*/  LOP3.LUT R2, R2, 0xc0, RZ, 0xc0, !PT ;  /* 0x000000c002027812 */ /* 0x000fe200078ec0ff */
[--C-:B------:R-:W-:Y:S01]  /*0a30*/  IMAD.IADD R245, R243, 0x1, R240.reuse ;  /* 0x00000001f3f57824 */ /* 0x100fe200078e02f0 */
[----:B------:R-:W-:Y:S01]  /*0a40*/  SEL R155, R155, 0xffffffe0, !P0 ;  /* 0xffffffe09b9b7807 */ /* 0x000fe20004000000 */
[----:B------:R-:W-:Y:S01]  /*0a50*/  IMAD.IADD R242, R244, 0x1, R240 ;  /* 0x00000001f4f27824 */ /* 0x000fe200078e02f0 */
[----:B------:R-:W-:Y:S01]  /*0a60*/  SHF.R.U32.HI R5, RZ, 0x3, R2 ;  /* 0x00000003ff057819 */ /* 0x000fe20000011602 */
[----:B------:R-:W-:Y:S02]  /*0a70*/  IMAD.IADD R241, R240, 0x1, R238 ;  /* 0x00000001f0f17824 */ /* 0x000fe400078e02ee */
[----:B------:R-:W-:Y:S01]  /*0a80*/  IMAD.IADD R150, R150, 0x1, R149 ;  /* 0x0000000196967824 */ /* 0x000fe200078e0295 */
[C---:B------:R-:W-:Y:S01]  /*0a90*/  LOP3.LUT R6, R5.reuse, R2, R6, 0x1e, !PT ;  /* 0x0000000205067212 */ /* 0x040fe200078e1e06 */
[----:B------:R-:W-:Y:S01]  /*0aa0*/  IMAD.IADD R240, R240, 0x1, R239 ;  /* 0x00000001f0f07824 */ /* 0x000fe200078e02ef */
        /* <DEDUP_REMOVED lines=23> */
.L_x_309:
        /* <DEDUP_REMOVED lines=29> */
[----:B----4-:R-:W2:Y:S02]  /*0df0*/  @P1 LDG.E R8, desc[UR8][R6.64] ;  /* 0x0000000806081981 */ /* 0x010ea4000c1e1900 */
[----:B------:R-:W-:-:S02]  /*0e00*/  UISETP.EQ.OR.EX UP4, UPT, UR7, URZ, !UP1, UP4 ;  /* 0x0000003f0700728c */ /* 0x000fc4000cf82740 */
        /* <DEDUP_REMOVED lines=36> */
.L_x_281:
        /* <DEDUP_REMOVED lines=22> */
[----:B------:R-:W-:Y:S02]  /*11b0*/  @!UP1 UIMAD.WIDE.U32 UR34, UR51, UR6, URZ ;  /* 0x00000006332292a5 */ /* 0x000fe4000f8e003f */
[----:B------:R-:W-:Y:S01]  /*11c0*/  UIMAD UR22, UR5, UR43, URZ ;  /* 0x0000002b051672a4 */ /* 0x000fe2000f8e023f */
[----:B-1----:R-:W-:Y:S01]  /*11d0*/  IABS R7, R8 ;  /* 0x0000000800077213 */ /* 0x002fe20000000000 */
[----:B------:R-:W-:Y:S01]  /*11e0*/  UIADD3 UR53, UR17, UR31, URZ ;  /* 0x0000001f11357290 */ /* 0x000fe2000fffe03f */
[----:B------:R-:W-:Y:S01]  /*11f0*/  ISETP.NE.AND P3, PT, R8, RZ, PT ;  /* 0x000000ff0800720c */ /* 0x000fe20003f65270 */
[----:B------:R-:W-:Y:S01]  /*1200*/  USHF.L.U64.HI UR19, UR51, 0x7, UR61 ;  /* 0x0000000733137899 */ /* 0x000fe2000801023d */
[----:B------:R-:W1:Y:S01]  /*1210*/  I2F.RP R4, R7 ;  /* 0x0000000700047306 */ /* 0x000e620000209400 */
[----:B------:R-:W-:Y:S01]  /*1220*/  ULDC.U8 UR26, c[0x0][0x3d8] ;  /* 0x0000f600001a7ab9 */ /* 0x000fe20000000000 */
[----:B------:R-:W-:-:S02]  /*1230*/  UISETP.NE.AND UP0, UPT, UR37, -0x1, UPT ;  /* 0xffffffff2500788c */ /* 0x000fc4000bf05270 */
[----:B--2---:R-:W-:Y:S02]  /*1240*/  UIMAD.WIDE.U32 UR24, UR11, UR12, URZ ;  /* 0x0000000c0b1872a5 */ /* 0x004fe4000f8e003f */
[----:B------:R-:W-:Y:S02]  /*1250*/  UISETP.NE.AND UP3, UPT, UR26, URZ, UPT ;  /* 0x0000003f1a00728c */ /* 0x000fe4000bf65270 */
[----:B------:R-:W-:Y:S02]  /*1260*/  UIMAD UR45, UR11, UR13, UR25 ;  /* 0x0000000d0b2d72a4 */ /* 0x000fe4000f8e0219 */
[----:B------:R-:W-:Y:S01]  /*1270*/  @!UP1 UIMAD UR11, UR61, UR6, URZ ;  /* 0x000000063d0b92a4 */ /* 0x000fe2000f8e023f */
[----:B------:R-:W-:Y:S01]  /*1280*/  @UP1 ULDC.64 UR12, c[0x0][0x420] ;  /* 0x00010800000c1ab9 */ /* 0x000fe20000000a00 */
[----:B------:R-:W-:Y:S01]  /*1290*/  USEL UR25, UR14, URZ, UP2 ;  /* 0x0000003f0e197287 */ /* 0x000fe20009000000 */
        /* <DEDUP_REMOVED lines=8> */
[----:B------:R-:W-:Y:S01]  /*1320*/  UIMAD.WIDE.U32 UR14, UR5, UR42, URZ ;  /* 0x0000002a050e72a5 */ /* 0x000fe2000f8e003f */
[----:B-1----:R-:W-:Y:S01]  /*1330*/  VIADD R4, R4, 0xffffffe ;  /* 0x0ffffffe04047836 */ /* 0x002fe20000000000 */
[----:B------:R-:W-:Y:S02]  /*1340*/  UIMAD.WIDE UR6, UR28, UR44, URZ ;  /* 0x0000002c1c0672a5 */ /* 0x000fe4000f8e023f */
[----:B------:R-:W-:Y:S01]  /*1350*/  UIMAD.WIDE.U32 UR12, UR51, UR48, URZ ;  /* 0x00000030330c72a5 */ /* 0x000fe2000f8e003f */
[----:B------:R-:W1:Y:S01]  /*1360*/  F2I.FTZ.U32.TRUNC.NTZ R5, R4 ;  /* 0x0000000400057305 */ /* 0x000e62000021f000 */
[----:B------:R-:W-:Y:S02]  /*1370*/  UIMAD UR11, UR61, UR48, UR11 ;  /* 0x000000303d0b72a4 */ /* 0x000fe4000f8e020b */
[----:B------:R-:W-:Y:S02]  /*1380*/  USEL UR60, UR16, UR14, !UP1 ;  /* 0x0000000e103c7287 */ /* 0x000fe4000c800000 */
[----:B------:R-:W-:-:S02]  /*1390*/  UIMAD.WIDE.U32 UR16, UR6, UR12, URZ ;  /* 0x0000000c061072a5 */ /* 0x000fc4000f8e003f */
[----:B------:R-:W-:Y:S02]  /*13a0*/  UIMAD UR14, UR7, UR12, URZ ;  /* 0x0000000c070e72a4 */ /* 0x000fe4000f8e023f */
[----:B------:R-:W-:Y:S02]  /*13b0*/  UIADD3 UR11, UR13, UR11, URZ ;  /* 0x0000000b0d0b7290 */ /* 0x000fe4000fffe03f */
[----:B------:R-:W-:Y:S02]  /*13c0*/  @UP1 UIADD3 UR53, UR15, UR22, URZ ;  /* 0x000000160f351290 */ /* 0x000fe4000fffe03f */
[----:B------:R-:W-:Y:S01]  /*13d0*/  UIMAD.WIDE.U32 UR12, UR6, UR5, URZ ;  /* 0x00000005060c72a5 */ /* 0x000fe2000f8e003f */
[----:B-1----:R-:W-:Y:S01]  /*13e0*/  IMAD.MOV R0, RZ, RZ, -R5 ;  /* 0x000000ffff007224 */ /* 0x002fe200078e0a05 */
[----:B------:R-:W-:Y:S01]  /*13f0*/  ULOP3.LUT UR15, UR20, 0xffffff80, URZ, 0xc0, !UPT ;  /* 0xffffff80140f7892 */ /* 0x000fe2000f8ec03f */
[----:B------:R-:W-:Y:S01]  /*1400*/  IMAD.MOV.U32 R4, RZ, RZ, RZ ;  /* 0x000000ffff047224 */ /* 0x000fe200078e00ff */
[----:B------:R-:W-:Y:S01]  /*1410*/  UIMAD UR11, UR6, UR11, UR14 ;  /* 0x0000000b060b72a4 */ /* 0x000fe2000f8e020e */
[----:B------:R-:W-:Y:S01]  /*1420*/  IMAD R3, R0, R7, RZ ;  /* 0x0000000700037224 */ /* 0x000fe200078e02ff */
[----:B------:R-:W-:Y:S01]  /*1430*/  MOV R0, R6 ;  /* 0x0000000600007202 */ /* 0x000fe20000000f00 */
[----:B------:R-:W-:-:S02]  /*1440*/  USEL UR58, UR16, UR12, !UP1 ;  /* 0x0000000c103a7287 */ /* 0x000fc4000c800000 */
[----:B------:R-:W-:Y:S01]  /*1450*/  IMAD.HI.U32 R3, R5, R3, R4 ;  /* 0x0000000305037227 */ /* 0x000fe200078e0004 */
[----:B------:R-:W-:Y:S02]  /*1460*/  UIADD3 UR16, UR15, -0x80, URZ ;  /* 0xffffff800f107890 */ /* 0x000fe4000fffe03f */
[----:B------:R-:W-:Y:S02]  /*1470*/  USEL UR32, UR19, URZ, UP2 ;  /* 0x0000003f13207287 */ /* 0x000fe40009000000 */
[----:B------:R-:W-:Y:S01]  /*1480*/  UIADD3 UR50, UR17, UR11, URZ ;  /* 0x0000000b11327290 */ /* 0x000fe2000fffe03f */
[----:B------:R-:W-:Y:S01]  /*1490*/  IMAD.HI.U32 R3, R3, R0, RZ ;  /* 0x0000000003037227 */ /* 0x000fe200078e00ff */
[----:B------:R-:W-:Y:S02]  /*14a0*/  USHF.R.S32.HI UR19, URZ, 0x1f, UR16 ;  /* 0x0000001f3f137899 */ /* 0x000fe40008011410 */
[----:B------:R-:W-:Y:S01]  /*14b0*/  UIADD3 UR11, UP2, UR16, UR25, URZ ;  /* 0x00000019100b7290 */ /* 0x000fe2000ff5e03f */
[----:B------:R-:W-:Y:S01]  /*14c0*/  IMAD.MOV R4, RZ, RZ, -R3 ;  /* 0x000000ffff047224 */ /* 0x000fe200078e0a03 */
[----:B------:R-:W-:-:S02]  /*14d0*/  UIMAD UR14, UR7, UR5, URZ ;  /* 0x00000005070e72a4 */ /* 0x000fc4000f8e023f */
[----:B------:R-:W-:Y:S01]  /*14e0*/  UIADD3.X UR12, UR19, UR32, URZ, UP2, !UPT ;  /* 0x00000020130c7290 */ /* 0x000fe200097fe43f */
[C---:B------:R-:W-:Y:S01]  /*14f0*/  IMAD R0, R7.reuse, R4, R0 ;  /* 0x0000000407007224 */ /* 0x040fe200078e0200 */
[----:B------:R-:W-:Y:S01]  /*1500*/  UIMAD UR7, UR7, UR11, URZ ;  /* 0x0000000b070772a4 */ /* 0x000fe2000f8e023f */
[----:B------:R-:W-:Y:S01]  /*1510*/  ULDC UR46, c[0x0][0x2c4] ;  /* 0x0000b100002e7ab9 */ /* 0x000fe20000000800 */
[----:B------:R-:W-:Y:S02]  /*1520*/  @!UP1 UIADD3 UR54, UR35, UR33, URZ ;  /* 0x0000002123369290 */ /* 0x000fe4000fffe03f */
[----:B------:R-:W-:Y:S01]  /*1530*/  ISETP.GT.U32.AND P1, PT, R7, R0, PT ;  /* 0x000000000700720c */ /* 0x000fe20003f24070 */
[----:B------:R-:W-:Y:S02]  /*1540*/  UIMAD UR17, UR6, UR12, UR7 ;  /* 0x0000000c061172a4 */ /* 0x000fe4000f8e0207 */
[----:B------:R-:W-:Y:S02]  /*1550*/  UIMAD.WIDE.U32 UR32, UR6, UR11, URZ ;  /* 0x0000000b062072a5 */ /* 0x000fe4000f8e003f */
[----:B------:R-:W-:Y:S01]  /*1560*/  @UP3 UIMAD UR6, UR51, UR46, URZ ;  /* 0x0000002e330632a4 */ /* 0x000fe2000f8e023f */
[----:B------:R-:W-:Y:S01]  /*1570*/  ULDC.U8 UR27, c[0x0][0x480] ;  /* 0x00012000001b7ab9 */ /* 0x000fe20000000000 */
[----:B------:R-:W-:-:S02]  /*1580*/  @UP0 UIADD3 UR21, UR36, UR37, URZ ;  /* 0x0000002524150290 */ /* 0x000fc4000fffe03f */
[----:B------:R-:W-:Y:S02]  /*1590*/  @UP0 UIADD3 UR23, UR36, UR37, URZ ;  /* 0x0000002524170290 */ /* 0x000fe4000fffe03f */
[----:B------:R-:W-:Y:S02]  /*15a0*/  UIMAD UR52, UR59, UR28, URZ ;  /* 0x0000001c3b3472a4 */ /* 0x000fe4000f8e023f */
[----:B------:R-:W-:Y:S01]  /*15b0*/  @!P1 IMAD.IADD R0, R0, 0x1, -R7 ;  /* 0x0000000100009824 */ /* 0x000fe200078e0a07 */
[----:B------:R-:W-:Y:S01]  /*15c0*/  @!P1 IADD3 R3, R3, 0x1, RZ ;  /* 0x0000000103039810 */ /* 0x000fe20007ffe0ff */
[----:B------:R-:W-:Y:S01]  /*15d0*/  UISETP.NE.AND UP5, UPT, UR27, URZ, UPT ;  /* 0x0000003f1b00728c */ /* 0x000fe2000bfa5270 */
[----:B------:R-:W-:Y:S01]  /*15e0*/  PLOP3.LUT P1, PT, PT, PT, UP0, 0x80, 0x0 ;  /* 0x000000000000781c */ /* 0x000fe20003f2f008 */
[----:B------:R-:W-:Y:S01]  /*15f0*/  @UP3 USEL UR7, UR6, UR5, !UP1 ;  /* 0x0000000506073287 */ /* 0x000fe2000c800000 */
[----:B------:R-:W-:Y:S01]  /*1600*/  ISETP.GE.U32.AND P0, PT, R0, R7, PT ;  /* 0x000000070000720c */ /* 0x000fe20003f06070 */
[----:B------:R-:W-:Y:S01]  /*1610*/  @UP0 ULDC.64 UR28, c[0x0][0x248] ;  /* 0x00009200001c0ab9 */ /* 0x000fe20000000a00 */
[----:B------:R-:W-:Y:S01]  /*1620*/  LOP3.LUT R0, R8, UR59, RZ, 0x3c, !PT ;  /* 0x0000003b08007c12 */ /* 0x000fe2000f8e3cff */
[----:B------:R-:W-:Y:S01]  /*1630*/  @UP0 ULDC.64 UR26, c[0x0][0x250] ;  /* 0x00009400001a0ab9 */ /* 0x000fe20000000a00 */
[----:B------:R-:W-:-:S02]  /*1640*/  @UP1 UIADD3 UR50, UR13, UR14, URZ ;  /* 0x0000000e0d321290 */ /* 0x000fc4000fffe03f */
        /* <DEDUP_REMOVED lines=36> */
.L_x_283:
        /* <DEDUP_REMOVED lines=13> */
.L_x_284:
[----:B------:R-:W-:Y:S01]  /*1960*/  @UP1 UMOV UR11, UR40 ;  /* 0x00000028000b1c82 */ /* 0x000fe20008000000 */
[----:B------:R-:W-:Y:S01]  /*1970*/  @!UP1 UMOV UR11, UR34 ;  /* 0x00000022000b9c82 */ /* 0x000fe20008000000 */
[----:B------:R-:W-:Y:S01]  /*1980*/  SHF.R.S32.HI R16, RZ, 0x1f, R3 ;  /* 0x0000001fff107819 */ /* 0x000fe20000011403 */
[----:B------:R-:W-:Y:S06]  /*1990*/  @!P0 BRA `(.L_x_285) ;  /* 0x0000000000208947 */ /* 0x000fec0003800000 */
[----:B------:R-:W-:Y:S01]  /*19a0*/  ULDC UR6, c[0x0][0x2d4] ;  /* 0x0000b50000067ab9 */ /* 0x000fe20000000800 */
[----:B------:R-:W-:Y:S01]  /*19b0*/  ULDC UR7, c[0x0][0x2c0] ;  /* 0x0000b00000077ab9 */ /* 0x000fe20000000800 */
[----:B------:R-:W-:-:S03]  /*19c0*/  @!UP1 UIMAD UR5, UR51, UR6, URZ ;  /* 0x00000006330592a4 */ /* 0x000fc6000f8e023f */
[----:B------:R-:W-:Y:S01]  /*19d0*/  ULDC UR6, c[0x0][0x2e4] ;  /* 0x0000b90000067ab9 */ /* 0x000fe20000000800 */
[----:B------:R-:W-:Y:S02]  /*19e0*/  ULEA UR5, UR51, UR5, 0x7 ;  /* 0x0000000533057291 */ /* 0x000fe4000f8e383f */
[----:B------:R-:W-:-:S04]  /*19f0*/  ULEA UR6, UR7, UR6, 0x7 ;  /* 0x0000000607067291 */ /* 0x000fc8000f8e383f */
[----:B------:R-:W-:Y:S01]  /*1a00*/  UIMAD UR5, UR6, UR59, UR5 ;  /* 0x0000003b060572a4 */ /* 0x000fe2000f8e0205 */
[----:B------:R-:W-:Y:S11]  /*1a10*/  BRA `(.L_x_286) ;  /* 0x0000000000107947 */ /* 0x000ff60003800000 */
.L_x_285:
[----:B------:R-:W-:Y:S01]  /*1a20*/  ULDC UR5, c[0x0][0x270] ;  /* 0x00009c0000057ab9 */ /* 0x000fe20000000800 */
[----:B------:R-:W-:Y:S01]  /*1a30*/  ULDC UR6, c[0x0][0x2d4] ;  /* 0x0000b50000067ab9 */ /* 0x000fe20000000800 */
[----:B------:R-:W-:-:S04]  /*1a40*/  UIMAD UR5, UR51, UR5, UR59 ;  /* 0x00000005330572a4 */ /* 0x000fc8000f8e023b */
[----:B------:R-:W-:-:S12]  /*1a50*/  UIMAD UR5, UR5, UR6, URZ ;  /* 0x00000006050572a4 */ /* 0x000fd8000f8e023f */
.L_x_286:
        /* <DEDUP_REMOVED lines=21> */
[----:B------:R-:W-:Y:S01]  /*1bb0*/  UIMAD UR13, UR34, UR14, URZ ;  /* 0x0000000e220d72a4 */ /* 0x000fe2000f8e023f */
[----:B-1----:R-:W-:Y:S01]  /*1bc0*/  SHF.R.S32.HI R0, RZ, 0x1f, R6 ;  /* 0x0000001fff007819 */ /* 0x002fe20000011406 */
[----:B------:R-:W-:Y:S02]  /*1bd0*/  ULDC.64 UR22, c[0x0][0x258] ;  /* 0x0000960000167ab9 */ /* 0x000fe40000000a00 */
[----:B------:R-:W-:Y:S01]  /*1be0*/  UIMAD UR7, UR59, UR15, UR13 ;  /* 0x0000000f3b0772a4 */ /* 0x000fe2000f8e020d */
[CC--:B------:R-:W-:Y:S01]  /*1bf0*/  LEA.HI R10, R0.reuse, R6.reuse, RZ, 0x5 ;  /* 0x00000006000a7211 */ /* 0x0c0fe200078f28ff */
[----:B------:R-:W-:Y:S01]  /*1c00*/  USHF.R.S32.HI UR17, URZ, 0x1f, UR5 ;  /* 0x0000001f3f117899 */ /* 0x000fe20008011405 */
[----:B------:R-:W-:Y:S01]  /*1c10*/  LEA.HI R0, R0, R6, RZ, 0x2 ;  /* 0x0000000600007211 */ /* 0x000fe200078f10ff */
[----:B------:R-:W-:Y:S01]  /*1c20*/  ULDC.64 UR32, c[0x0][0x2b0] ;  /* 0x0000ac0000207ab9 */ /* 0x000fe20000000a00 */
[----:B------:R-:W-:Y:S01]  /*1c30*/  LOP3.LUT R4, R10, 0xffffffe0, RZ, 0xc0, !PT ;  /* 0xffffffe00a047812 */ /* 0x000fe200078ec0ff */
[----:B------:R-:W-:Y:S01]  /*1c40*/  ULEA.HI UR17, UR17, UR5, URZ, 0x7 ;  /* 0x0000000511117291 */ /* 0x000fe2000f8f383f */
[----:B------:R-:W-:-:S02]  /*1c50*/  LOP3.LUT R5, R0, 0xfffffffc, RZ, 0xc0, !PT ;  /* 0xfffffffc00057812 */ /* 0x000fc400078ec0ff */
[----:B------:R-:W-:Y:S01]  /*1c60*/  SHF.R.S32.HI R10, RZ, 0x5, R10 ;  /* 0x00000005ff0a7819 */ /* 0x000fe2000001140a */
[C---:B------:R-:W-:Y:S01]  /*1c70*/  IMAD.IADD R4, R6.reuse, 0x1, -R4 ;  /* 0x0000000106047824 */ /* 0x040fe200078e0a04 */
[----:B------:R-:W-:Y:S01]  /*1c80*/  SHF.R.S32.HI R0, RZ, 0x2, R0 ;  /* 0x00000002ff007819 */ /* 0x000fe20000011400 */
[----:B------:R-:W-:Y:S01]  /*1c90*/  IMAD.IADD R5, R6, 0x1, -R5 ;  /* 0x0000000106057824 */ /* 0x000fe200078e0a05 */
[----:B------:R-:W-:Y:S01]  /*1ca0*/  USHF.R.S32.HI UR17, URZ, 0x7, UR17 ;  /* 0x000000073f117899 */ /* 0x000fe20008011411 */
[----:B------:R-:W-:Y:S01]  /*1cb0*/  IMAD R10, R10, UR20, R4 ;  /* 0x000000140a0a7c24 */ /* 0x000fe2000f8e0204 */
[----:B------:R-:W-:Y:S01]  /*1cc0*/  SHF.R.S32.HI R24, RZ, 0x1f, R0 ;  /* 0x0000001fff187819 */ /* 0x000fe20000011400 */
[----:B------:R-:W-:Y:S01]  /*1cd0*/  IMAD.SHL.U32 R4, R5, 0x8, RZ ;  /* 0x0000000805047824 */ /* 0x000fe200078e00ff */
[----:B------:R-:W-:Y:S01]  /*1ce0*/  IADD3 R8, P0, R0, UR16, RZ ;  /* 0x0000001000087c10 */ /* 0x000fe2000ff1e0ff */
[----:B------:R-:W-:-:S03]  /*1cf0*/  UISETP.LT.AND UP1, UPT, URZ, UR17, UPT ;  /* 0x000000113f00728c */ /* 0x000fc6000bf21270 */
[----:B------:R-:W-:Y:S01]  /*1d00*/  IADD3.X R9, R24, UR19, RZ, P0, !PT ;  /* 0x0000001318097c10 */ /* 0x000fe200087fe4ff */
[----:B------:R-:W-:Y:S01]  /*1d10*/  USEL UR17, URZ, UR17, !UP1 ;  /* 0x000000113f117287 */ /* 0x000fe2000c800000 */
[--C-:B------:R-:W-:Y:S02]  /*1d20*/  SHF.R.S32.HI R5, RZ, 0x1f, R4.reuse ;  /* 0x0000001fff057819 */ /* 0x100fe40000011404 */
[----:B------:R-:W-:Y:S01]  /*1d30*/  IADD3 R6, P0, R4, UR11, RZ ;  /* 0x0000000b04067c10 */ /* 0x000fe2000ff1e0ff */
[----:B------:R-:W-:Y:S01]  /*1d40*/  IMAD R9, R9, UR42, RZ ;  /* 0x0000002a09097c24 */ /* 0x000fe2000f8e02ff */
[----:B------:R-:W-:Y:S02]  /*1d50*/  UISETP.GT.AND UP1, UPT, UR44, UR17, UPT ;  /* 0x000000112c00728c */ /* 0x000fe4000bf24270 */
[----:B------:R-:W-:Y:S01]  /*1d60*/  IADD3.X R7, R5, UR54, RZ, P0, !PT ;  /* 0x0000003605077c10 */ /* 0x000fe200087fe4ff */
[----:B------:R-:W-:Y:S01]  /*1d70*/  IMAD R13, R8, UR43, R9 ;  /* 0x0000002b080d7c24 */ /* 0x000fe2000f8e0209 */
[----:B------:R-:W-:Y:S01]  /*1d80*/  IADD3 R11, P0, R10, UR12, RZ ;  /* 0x0000000c0a0b7c10 */ /* 0x000fe2000ff1e0ff */
[----:B------:R-:W-:Y:S01]  /*1d90*/  IMAD.WIDE.U32 R8, R8, UR42, R4 ;  /* 0x0000002a08087c25 */ /* 0x000fe2000f8e0004 */
[----:B------:R-:W-:-:S02]  /*1da0*/  ULDC.64 UR12, c[0x0][0x3e0] ;  /* 0x0000f800000c7ab9 */ /* 0x000fc40000000a00 */
[----:B------:R-:W-:Y:S01]  /*1db0*/  LEA.HI.X.SX32 R10, R10, UR6, 0x1, P0 ;  /* 0x000000060a0a7c11 */ /* 0x000fe200080f0eff */
[----:B------:R-:W-:Y:S01]  /*1dc0*/  IMAD.WIDE.U32 R6, R14, UR16, R6 ;  /* 0x000000100e067c25 */ /* 0x000fe2000f8e0006 */
[----:B------:R-:W-:Y:S01]  /*1dd0*/  LEA R17, P0, R11, UR24, 0x2 ;  /* 0x000000180b117c11 */ /* 0x000fe2000f8010ff */
[----:B------:R-:W-:Y:S01]  /*1de0*/  UIMAD UR6, UR34, UR22, URZ ;  /* 0x00000016220672a4 */ /* 0x000fe2000f8e023f */
[----:B------:R-:W-:Y:S01]  /*1df0*/  IADD3 R8, P2, R8, UR60, RZ ;  /* 0x0000003c08087c10 */ /* 0x000fe2000ff5e0ff */
[----:B------:R-:W-:Y:S01]  /*1e00*/  IMAD.IADD R7, R7, 0x1, R12 ;  /* 0x0000000107077824 */ /* 0x000fe200078e020c */
[----:B------:R-:W-:Y:S01]  /*1e10*/  LEA.HI.X R10, R11, UR25, R10, 0x2, P0 ;  /* 0x000000190b0a7c11 */ /* 0x000fe200080f140a */
[----:B------:R-:W-:Y:S01]  /*1e20*/  STL [R1+0x34], R17 ;  /* 0x0000341101007387 */ /* 0x000fe20000100800 */
[----:B------:R-:W-:Y:S01]  /*1e30*/  IADD3.X R9, R9, UR53, R13, P2, !PT ;  /* 0x0000003509097c10 */ /* 0x000fe200097fe40d */
[----:B------:R-:W-:Y:S01]  /*1e40*/  IMAD.U32 R11, RZ, RZ, UR22 ;  /* 0x00000016ff0b7e24 */ /* 0x000fe2000f8e00ff */
[----:B------:R-:W-:Y:S01]  /*1e50*/  UIMAD UR23, UR59, UR23, UR6 ;  /* 0x000000173b1772a4 */ /* 0x000fe2000f8e0206 */
[----:B------:R1:W-:Y:S01]  /*1e60*/  STL [R1+0x30], R10 ;  /* 0x0000300a01007387 */ /* 0x0003e20000100800 */
[----:B------:R-:W-:Y:S01]  /*1e70*/  ULDC.64 UR24, c[0x0][0x478] ;  /* 0x00011e0000187ab9 */ /* 0x000fe20000000a00 */
[----:B------:R-:W-:-:S04]  /*1e80*/  IMAD.WIDE.U32 R8, R11, UR59, R8 ;  /* 0x0000003b0b087c25 */ /* 0x000fc8000f8e0008 */
[----:B------:R-:W-:Y:S01]  /*1e90*/  VIADD R9, R9, UR23 ;  /* 0x0000001709097c36 */ /* 0x000fe20008000000 */
[----:B------:R-:W-:Y:S01]  /*1ea0*/  UIMAD.WIDE UR22, UR31, 0x4, UR24 ;  /* 0x000000041f1678a5 */ /* 0x000fe2000f8e0218 */
[----:B-1----:R-:W-:Y:S01]  /*1eb0*/  IMAD.U32 R10, RZ, RZ, UR14 ;  /* 0x0000000eff0a7e24 */ /* 0x002fe2000f8e00ff */
[----:B------:R-:W-:-:S03]  /*1ec0*/  UIADD3 UR14, UR16, UR39, URZ ;  /* 0x00000027100e7290 */ /* 0x000fc6000fffe03f */
[----:B------:R-:W-:Y:S01]  /*1ed0*/  IMAD.WIDE.U32 R6, R10, UR59, R6 ;  /* 0x0000003b0a067c25 */ /* 0x000fe2000f8e0006 */
[----:B------:R-:W-:-:S03]  /*1ee0*/  UIMAD.WIDE UR14, UR14, 0x4, UR32 ;  /* 0x000000040e0e78a5 */ /* 0x000fc6000f8e0220 */
        /* <DEDUP_REMOVED lines=38> */
.L_x_288:
        /* <DEDUP_REMOVED lines=19> */
.L_x_289:
        /* <DEDUP_REMOVED lines=30> */
.L_x_291:
[----:B------:R-:W-:Y:S05]  /*2460*/  BSYNC B0 ;  /* 0x0000000000007941 */ /* 0x000fea0003800000 */
.L_x_290:
        /* <DEDUP_REMOVED lines=14> */
.L_x_293:
[----:B------:R-:W-:Y:S05]  /*2550*/  BSYNC B0 ;  /* 0x0000000000007941 */ /* 0x000fea0003800000 */
.L_x_292:
        /* <DEDUP_REMOVED lines=26> */
.L_x_295:
[----:B------:R-:W-:Y:S05]  /*2700*/  BSYNC B0 ;  /* 0x0000000000007941 */ /* 0x000fea0003800000 */
.L_x_294:
        /* <DEDUP_REMOVED lines=14> */
.L_x_287:
[----:B------:R-:W2:Y:S04]  /*27f0*/  LDL R25, [R1+0x64] ;  /* 0x0000640001197983 */ /* 0x000ea80000100800 */
[----:B------:R-:W3:Y:S01]  /*2800*/  LDL R30, [R1+0x5c] ;  /* 0x00005c00011e7983 */ /* 0x000ee20000100800 */
[----:B------:R-:W-:Y:S01]  /*2810*/  UIMAD UR6, UR18, -0x80, UR10 ;  /* 0xffffff80120678a4 */ /* 0x000fe2000f8e020a */
[----:B------:R-:W-:Y:S01]  /*2820*/  VIADD R11, R0, 0x40 ;  /* 0x00000040000b7836 */ /* 0x000fe20000000000 */
[----:B------:R-:W-:Y:S01]  /*2830*/  UIMAD UR11, UR47, UR26, URZ ;  /* 0x0000001a2f0b72a4 */ /* 0x000fe2000f8e023f */
[----:B------:R-:W-:Y:S01]  /*2840*/  IMAD.U32 R6, RZ, RZ, UR26 ;  /* 0x0000001aff067e24 */ /* 0x000fe2000f8e00ff */
[----:B------:R-:W-:Y:S02]  /*2850*/  UIMAD UR16, UR47, UR28, URZ ;  /* 0x0000001c2f1072a4 */ /* 0x000fe4000f8e023f */
[----:B------:R-:W-:Y:S01]  /*2860*/  ISETP.GE.AND P3, PT, R11, UR6, PT ;  /* 0x000000060b007c0c */ /* 0x000fe2000bf66270 */
[----:B------:R-:W-:Y:S01]  /*2870*/  UIMAD UR19, UR30, UR27, UR11 ;  /* 0x0000001b1e1372a4 */ /* 0x000fe2000f8e020b */
[----:B------:R-:W-:Y:S01]  /*2880*/  IMAD.U32 R8, RZ, RZ, UR28 ;  /* 0x0000001cff087e24 */ /* 0x000fe2000f8e00ff */
[----:B------:R-:W-:Y:S01]  /*2890*/  UIMAD UR5, UR7, -0x80, UR38 ;  /* 0xffffff80070578a4 */ /* 0x000fe2000f8e0226 */
[----:B------:R-:W-:Y:S01]  /*28a0*/  IMAD.WIDE.U32 R6, R6, UR30, R4 ;  /* 0x0000001e06067c25 */ /* 0x000fe2000f8e0004 */
[----:B------:R-:W-:Y:S01]  /*28b0*/  UIMAD UR11, UR30, UR29, UR16 ;  /* 0x0000001d1e0b72a4 */ /* 0x000fe2000f8e0210 */
[----:B------:R-:W-:-:S02]  /*28c0*/  ULDC.64 UR22, c[0x0][0x268] ;  /* 0x00009a0000167ab9 */ /* 0x000fc40000000a00 */
[----:B------:R-:W-:Y:S01]  /*28d0*/  IMAD.WIDE.U32 R4, R8, UR30, R4 ;  /* 0x0000001e08047c25 */ /* 0x000fe2000f8e0004 */
[----:B------:R-:W-:Y:S01]  /*28e0*/  IADD3 R6, P1, R6, UR45, RZ ;  /* 0x0000002d06067c10 */ /* 0x000fe2000ff3e0ff */
[----:B------:R-:W-:Y:S02]  /*28f0*/  ULDC.64 UR24, c[0x0][0x260] ;  /* 0x0000980000187ab9 */ /* 0x000fe40000000a00 */
[----:B------:R-:W-:Y:S01]  /*2900*/  IMAD.U32 R8, RZ, RZ, UR19 ;  /* 0x00000013ff087e24 */ /* 0x000fe2000f8e00ff */
[----:B------:R-:W-:Y:S01]  /*2910*/  IADD3 R10, P0, R4, UR46, RZ ;  /* 0x0000002e040a7c10 */ /* 0x000fe2000ff1e0ff */
[----:B------:R-:W-:Y:S01]  /*2920*/  IMAD.U32 R9, RZ, RZ, UR11 ;  /* 0x0000000bff097e24 */ /* 0x000fe2000f8e00ff */
[----:B------:R-:W4:Y:S01]  /*2930*/  @!P3 LDC.64 R22, c[0x0][0x220] ;  /* 0x00008800ff16bb82 */ /* 0x000f220000000a00 */
[----:B------:R-:W-:Y:S01]  /*2940*/  IMAD R4, R16, UR22, RZ ;  /* 0x0000001610047c24 */ /* 0x000fe2000f8e02ff */
[----:B------:R-:W-:Y:S02]  /*2950*/  IADD3.X R7, R7, UR49, R8, P1, !PT ;  /* 0x0000003107077c10 */ /* 0x000fe40008ffe408 */
[----:B------:R-:W-:Y:S01]  /*2960*/  ISETP.GE.AND P4, PT, R0, UR6, PT ;  /* 0x0000000600007c0c */ /* 0x000fe2000bf86270 */
[----:B------:R-:W-:Y:S01]  /*2970*/  IMAD R8, R3, UR23, R4 ;  /* 0x0000001703087c24 */ /* 0x000fe2000f8e0204 */
[----:B------:R-:W-:-:S02]  /*2980*/  ISETP.GE.AND P1, PT, R11, UR5, PT ;  /* 0x000000050b007c0c */ /* 0x000fc4000bf26270 */
[----:B------:R-:W-:Y:S01]  /*2990*/  IADD3.X R11, R5, UR48, R9, P0, !PT ;  /* 0x00000030050b7c10 */ /* 0x000fe200087fe409 */
[----:B------:R-:W-:Y:S01]  /*29a0*/  IMAD.WIDE.U32 R4, R3, UR22, R6 ;  /* 0x0000001603047c25 */ /* 0x000fe2000f8e0006 */
[----:B------:R-:W-:-:S03]  /*29b0*/  @!P3 IADD3 R6, P0, R0, 0x40, RZ ;  /* 0x000000400006b810 */ /* 0x000fc60007f1e0ff */
[----:B------:R-:W-:Y:S02]  /*29c0*/  IMAD R7, R16, UR24, RZ ;  /* 0x0000001810077c24 */ /* 0x000fe4000f8e02ff */
[C---:B------:R-:W-:Y:S02]  /*29d0*/  IMAD.WIDE.U32 R10, R3.reuse, UR24, R10 ;  /* 0x00000018030a7c25 */ /* 0x040fe4000f8e000a */
[----:B------:R-:W5:Y:S02]  /*29e0*/  @!P4 LDC.64 R20, c[0x0][0x220] ;  /* 0x00008800ff14cb82 */ /* 0x000f640000000a00 */
[----:B------:R-:W-:Y:S02]  /*29f0*/  IMAD R18, R3, UR25, R7 ;  /* 0x0000001903127c24 */ /* 0x000fe4000f8e0207 */
[----:B------:R-:W-:Y:S02]  /*2a00*/  @!P3 IMAD.X R3, RZ, RZ, R24, P0 ;  /* 0x000000ffff03b224 */ /* 0x000fe400000e0618 */
[----:B------:R-:W-:-:S02]  /*2a10*/  IMAD.IADD R5, R5, 0x1, R8 ;  /* 0x0000000105057824 */ /* 0x000fc400078e0208 */
[----:B------:R-:W-:-:S04]  /*2a20*/  IMAD.WIDE.U32 R16, R14, 0x80, RZ ;  /* 0x000000800e107825 */ /* 0x000fc800078e00ff */
[----:B------:R-:W-:Y:S02]  /*2a30*/  @!P4 IMAD R7, R24, UR26, RZ ;  /* 0x0000001a1807cc24 */ /* 0x000fe4000f8e02ff */
[----:B------:R-:W-:Y:S02]  /*2a40*/  @!P3 IMAD R3, R3, UR26, RZ ;  /* 0x0000001a0303bc24 */ /* 0x000fe4000f8e02ff */
[----:B------:R-:W-:Y:S02]  /*2a50*/  @!P3 IMAD.MOV.U32 R12, RZ, RZ, R4 ;  /* 0x000000ffff0cb224 */ /* 0x000fe400078e0004 */
[----:B------:R-:W-:Y:S02]  /*2a60*/  @!P3 IMAD.MOV.U32 R13, RZ, RZ, R5 ;  /* 0x000000ffff0db224 */ /* 0x000fe400078e0005 */
[----:B------:R-:W-:Y:S01]  /*2a70*/  IMAD.SHL.U32 R19, R15, 0x80, RZ ;  /* 0x000000800f137824 */ /* 0x000fe200078e00ff */
[----:B------:R-:W-:Y:S01]  /*2a80*/  @!P1 IADD3 R16, P0, R28, R16, RZ ;  /* 0x000000101c109210 */ /* 0x000fe20007f1e0ff */
[----:B------:R-:W-:-:S02]  /*2a90*/  @!P4 IMAD R15, R0, UR27, R7 ;  /* 0x0000001b000fcc24 */ /* 0x000fc4000f8e0207 */
[C---:B------:R-:W-:Y:S02]  /*2aa0*/  @!P3 IMAD R3, R6.reuse, UR27, R3 ;  /* 0x0000001b0603bc24 */ /* 0x040fe4000f8e0203 */
[----:B------:R-:W-:Y:S01]  /*2ab0*/  @!P3 IMAD.WIDE.U32 R6, R6, UR26, R12 ;  /* 0x0000001a0606bc25 */ /* 0x000fe2000f8e000c */
[----:B------:R-:W-:-:S03]  /*2ac0*/  @!P1 IADD3.X R17, R29, R17, R19, P0, !PT ;  /* 0x000000111d119210 */ /* 0x000fc600007fe413 */
[----:B------:R-:W-:Y:S01]  /*2ad0*/  @!P3 IMAD.IADD R3, R7, 0x1, R3 ;  /* 0x000000010703b824 */ /* 0x000fe200078e0203 */
[----:B----4-:R-:W-:-:S04]  /*2ae0*/  @!P3 LEA R12, P0, R6, R22, 0x1 ;  /* 0x00000016060cb211 */ /* 0x010fc800078008ff */
[----:B------:R-:W-:Y:S02]  /*2af0*/  @!P3 LEA.HI.X R13, R6, R23, R3, 0x1, P0 ;  /* 0x00000017060db211 */ /* 0x000fe400000f0c03 */
[----:B------:R-:W-:Y:S01]  /*2b00*/  PLOP3.LUT P0, PT, PT, PT, UP5, 0x80, 0x0 ;  /* 0x000000000000781c */ /* 0x000fe20003f0f058 */
[----:B------:R-:W-:-:S04]  /*2b10*/  @!P4 IMAD.WIDE.U32 R8, R0, UR26, R4 ;  /* 0x0000001a0008cc25 */ /* 0x000fc8000f8e0004 */
[----:B------:R-:W-:Y:S01]  /*2b20*/  @!P4 IMAD.IADD R15, R9, 0x1, R15 ;  /* 0x00000001090fc824 */ /* 0x000fe200078e020f */
[----:B------:R-:W-:Y:S01]  /*2b30*/  ULEA.HI UR6, UR7, UR7, URZ, 0x1 ;  /* 0x0000000707067291 */ /* 0x000fe2000f8f083f */
[----:B------:R-:W-:Y:S02]  /*2b40*/  IMAD.IADD R5, R11, 0x1, R18 ;  /* 0x000000010b057824 */ /* 0x000fe400078e0212 */
[----:B------:R-:W-:Y:S02]  /*2b50*/  @!P4 IMAD.MOV.U32 R4, RZ, RZ, R10 ;  /* 0x000000ffff04c224 */ /* 0x000fe400078e000a */
[----:B------:R-:W-:Y:S01]  /*2b60*/  @!P4 IMAD R3, R24, UR28, RZ ;  /* 0x0000001c1803cc24 */ /* 0x000fe2000f8e02ff */
[----:B------:R-:W-:Y:S01]  /*2b70*/  ULOP3.LUT UR6, UR6, 0xfffffffe, URZ, 0xc0, !UPT ;  /* 0xfffffffe06067892 */ /* 0x000fe2000f8ec03f */
[----:B------:R-:W-:Y:S01]  /*2b80*/  @!P3 IMAD.MOV.U32 R11, RZ, RZ, R5 ;  /* 0x000000ffff0bb224 */ /* 0x000fe200078e0005 */
[----:B------:R-:W4:Y:S01]  /*2b90*/  @!P4 LDC.64 R18, c[0x0][0x218] ;  /* 0x00008600ff12cb82 */ /* 0x000f220000000a00 */
[----:B------:R-:W-:-:S02]  /*2ba0*/  @!P4 IMAD R9, R0, UR29, R3 ;  /* 0x0000001d0009cc24 */ /* 0x000fc4000f8e0203 */
[----:B------:R-:W-:Y:S01]  /*2bb0*/  @!P4 IMAD.WIDE.U32 R4, R0, UR28, R4 ;  /* 0x0000001c0004cc25 */ /* 0x000fe2000f8e0004 */
[----:B------:R-:W-:-:S04]  /*2bc0*/  UIADD3 UR6, UR7, -UR6, URZ ;  /* 0x8000000607067290 */ /* 0x000fc8000fffe03f */
[----:B------:R-:W-:Y:S01]  /*2bd0*/  UISETP.NE.AND UP0, UPT, UR6, 0x1, UPT ;  /* 0x000000010600788c */ /* 0x000fe2000bf05270 */
[----:B------:R-:W-:Y:S01]  /*2be0*/  @P0 BAR.SYNC.DEFER_BLOCKING 0x0 ;  /* 0x0000000000000b1d */ /* 0x000fe20000010000 */
[----:B------:R-:W-:-:S04]  /*2bf0*/  USHF.L.U32 UR11, UR43, 0x7, URZ ;  /* 0x000000072b0b7899 */ /* 0x000fc8000800063f */
[----:B------:R-:W-:Y:S01]  /*2c00*/  PLOP3.LUT P0, PT, PT, PT, UP0, 0x80, 0x0 ;  /* 0x000000000000781c */ /* 0x000fe20003f0f008 */
[----:B------:R-:W-:Y:S01]  /*2c10*/  UIMAD.WIDE.U32 UR22, UR42, 0x80, URZ ;  /* 0x000000802a1678a5 */ /* 0x000fe2000f8e003f */
[----:B--2---:R-:W-:Y:S02]  /*2c20*/  VIADD R14, R25, 0x8 ;  /* 0x00000008190e7836 */ /* 0x004fe40000000000 */
[C---:B------:R-:W-:Y:S01]  /*2c30*/  VIADD R148, R161.reuse, 0x1000 ;  /* 0x00001000a1947836 */ /* 0x040fe20000000000 */
[----:B------:R-:W-:Y:S02]  /*2c40*/  UIADD3 UR35, UR38, 0x80, UR30 ;  /* 0x0000008026237890 */ /* 0x000fe4000fffe01e */
[----:B------:R-:W-:Y:S01]  /*2c50*/  ISETP.GE.AND P6, PT, R14, UR5, PT ;  /* 0x000000050e007c0c */ /* 0x000fe2000bfc6270 */
[----:B------:R-:W-:Y:S01]  /*2c60*/  IMAD.SHL.U32 R154, R161, 0x2, RZ ;  /* 0x00000002a19a7824 */ /* 0x000fe200078e00ff */
[----:B-----5:R-:W-:Y:S02]  /*2c70*/  @!P4 LEA R14, P2, R8, R20, 0x1 ;  /* 0x00000014080ec211 */ /* 0x020fe400078408ff */
[----:B------:R-:W-:-:S02]  /*2c80*/  CS2R R94, SRZ ;  /* 0x00000000005e7805 */ /* 0x000fc4000001ff00 */
[----:B------:R-:W-:Y:S02]  /*2c90*/  CS2R R92, SRZ ;  /* 0x00000000005c7805 */ /* 0x000fe4000001ff00 */
[----:B------:R-:W-:Y:S02]  /*2ca0*/  CS2R R98, SRZ ;  /* 0x0000000000627805 */ /* 0x000fe4000001ff00 */
[----:B------:R-:W-:Y:S02]  /*2cb0*/  @!P4 LEA.HI.X R15, R8, R21, R15, 0x1, P2 ;  /* 0x00000015080fc211 */ /* 0x000fe400010f0c0f */
[----:B------:R-:W-:Y:S02]  /*2cc0*/  CS2R R96, SRZ ;  /* 0x0000000000607805 */ /* 0x000fe4000001ff00 */
[----:B------:R-:W-:Y:S02]  /*2cd0*/  @!P3 IADD3 R6, P2, R0, 0x40, RZ ;  /* 0x000000400006b810 */ /* 0x000fe40007f5e0ff */
[----:B------:R-:W-:-:S02]  /*2ce0*/  CS2R R90, SRZ ;  /* 0x00000000005a7805 */ /* 0x000fc4000001ff00 */
[----:B------:R-:W-:Y:S02]  /*2cf0*/  CS2R R88, SRZ ;  /* 0x0000000000587805 */ /* 0x000fe4000001ff00 */
[----:B------:R-:W-:Y:S02]  /*2d00*/  CS2R R86, SRZ ;  /* 0x0000000000567805 */ /* 0x000fe4000001ff00 */
[----:B------:R-:W-:Y:S01]  /*2d10*/  CS2R R84, SRZ ;  /* 0x0000000000547805 */ /* 0x000fe2000001ff00 */
[----:B------:R-:W-:Y:S01]  /*2d20*/  @!P3 IMAD.X R7, RZ, RZ, R24, P2 ;  /* 0x000000ffff07b224 */ /* 0x000fe200010e0618 */
[----:B------:R-:W-:Y:S02]  /*2d30*/  ISETP.GE.AND P2, PT, R0, UR5, PT ;  /* 0x0000000500007c0c */ /* 0x000fe4000bf46270 */
[----:B------:R-:W-:Y:S02]  /*2d40*/  CS2R R78, SRZ ;  /* 0x00000000004e7805 */ /* 0x000fe4000001ff00 */
[----:B---3--:R-:W-:-:S02]  /*2d50*/  LEA R0, R30, UR4, 0x1 ;  /* 0x000000041e007c11 */ /* 0x008fc4000f8e08ff */
[----:B------:R-:W-:Y:S02]  /*2d60*/  CS2R R76, SRZ ;  /* 0x00000000004c7805 */ /* 0x000fe4000001ff00 */
        /* <DEDUP_REMOVED lines=8> */
[----:B------:R-:W-:Y:S02]  /*2df0*/  UIADD3 UR19, -UR21, URZ, URZ ;  /* 0x0000003f15137290 */ /* 0x000fe4000fffe13f */
[----:B------:R-:W-:Y:S01]  /*2e00*/  USHF.L.U32 UR34, UR20, 0x3, URZ ;  /* 0x0000000314227899 */ /* 0x000fe2000800063f */
[----:B------:R-:W-:Y:S01]  /*2e10*/  @P4 STS.64 [R0+0x8008], RZ ;  /* 0x008008ff00004388 */ /* 0x000fe20000000a00 */
[----:B------:R-:W-:Y:S02]  /*2e20*/  USHF.L.U32 UR33, UR20, 0x4, URZ ;  /* 0x0000000414217899 */ /* 0x000fe4000800063f */
[----:B------:R-:W-:Y:S01]  /*2e30*/  UIMAD UR32, UR20, 0x18, URZ ;  /* 0x00000018142078a4 */ /* 0x000fe2000f8e023f */
[----:B------:R-:W-:Y:S01]  /*2e40*/  @!PT LDS RZ, [RZ] ;  /* 0x00000000fffff984 */ /* 0x000fe20000000800 */
[----:B------:R-:W-:Y:S01]  /*2e50*/  @!PT LDS RZ, [RZ] ;  /* 0x00000000fffff984 */ /* 0x000fe20000000800 */
[----:B------:R-:W-:Y:S01]  /*2e60*/  @!PT LDS RZ, [RZ] ;  /* 0x00000000fffff984 */ /* 0x000fe20000000800 */
[----:B------:R2:W-:Y:S01]  /*2e70*/  @!P4 LDGSTS.E.BYPASS.LTC128B.128 [R0+0x8000], desc[UR8][R14.64] ;  /* 0x080000000e00cfae */ /* 0x0005e2000b901d48 */
[----:B------:R-:W-:Y:S01]  /*2e80*/  VIADD R8, R30, 0x1000 ;  /* 0x000010001e087836 */ /* 0x000fe20000000000 */
[----:B------:R-:W-:Y:S01]  /*2e90*/  USHF.L.U32 UR31, UR20, 0x5, URZ ;  /* 0x00000005141f7899 */ /* 0x000fe2000800063f */
[----:B------:R-:W-:Y:S01]  /*2ea0*/  @!P3 IMAD R3, R7, UR28, RZ ;  /* 0x0000001c0703bc24 */ /* 0x000fe2000f8e02ff */
[----:B------:R-:W-:Y:S01]  /*2eb0*/  @P3 STS.128 [R0+0x9000], RZ ;  /* 0x009000ff00003388 */ /* 0x000fe20000000c00 */
[----:B------:R-:W-:-:S02]  /*2ec0*/  USHF.L.U32 UR27, UR20, 0x6, URZ ;  /* 0x00000006141b7899 */ /* 0x000fc4000800063f */
[----:B------:R-:W-:Y:S01]  /*2ed0*/  UIMAD UR26, UR20, 0x48, URZ ;  /* 0x00000048141a78a4 */ /* 0x000fe2000f8e023f */
[----:B------:R-:W-:Y:S01]  /*2ee0*/  @!PT LDS RZ, [RZ] ;  /* 0x00000000fffff984 */ /* 0x000fe20000000800 */
[----:B------:R-:W-:Y:S01]  /*2ef0*/  @!PT LDS RZ, [RZ] ;  /* 0x00000000fffff984 */ /* 0x000fe20000000800 */
[----:B------:R-:W-:Y:S01]  /*2f00*/  @!PT LDS RZ, [RZ] ;  /* 0x00000000fffff984 */ /* 0x000fe20000000800 */
[----:B------:R3:W-:Y:S01]  /*2f10*/  @!P3 LDGSTS.E.BYPASS.LTC128B.128 [R0+0x9000], desc[UR8][R12.64] ;  /* 0x090000000c00bfae */ /* 0x0007e2000b901d48 */
[C---:B------:R-:W-:Y:S01]  /*2f20*/  @!P3 IMAD R20, R6.reuse, UR29, R3 ;  /* 0x0000001d0614bc24 */ /* 0x040fe2000f8e0203 */
[----:B------:R-:W-:Y:S01]  /*2f30*/  UIMAD UR25, UR20, 0x50, URZ ;  /* 0x00000050141978a4 */ /* 0x000fe2000f8e023f */
[----:B------:R-:W-:Y:S01]  /*2f40*/  @!P3 IMAD.WIDE.U32 R6, R6, UR28, R10 ;  /* 0x0000001c0606bc25 */ /* 0x000fe2000f8e000a */
[----:B------:R-:W0:Y:S01]  /*2f50*/  LDGDEPBAR ;  /* 0x00000000000079af */ /* 0x000e220000000000 */
[----:B------:R-:W-:Y:S01]  /*2f60*/  @!P1 IADD3 R10, P5, R26, UR22, RZ ;  /* 0x000000161a0a9c10 */ /* 0x000fe2000ffbe0ff */
[----:B------:R-:W-:Y:S01]  /*2f70*/  UIMAD UR24, UR20, 0x58, URZ ;  /* 0x00000058141878a4 */ /* 0x000fe2000f8e023f */
[----:B------:R-:W-:Y:S01]  /*2f80*/  IMAD.U32 R3, RZ, RZ, UR11 ;  /* 0x0000000bff037e24 */ /* 0x000fe2000f8e00ff */
[----:B------:R-:W-:Y:S01]  /*2f90*/  ULDC UR6, c[0x0][0x2ec] ;  /* 0x0000bb0000067ab9 */ /* 0x000fe20000000800 */
[----:B--2---:R-:W2:Y:S01]  /*2fa0*/  @!P3 LDC.64 R14, c[0x0][0x218] ;  /* 0x00008600ff0ebb82 */ /* 0x004ea20000000a00 */
[----:B------:R-:W-:Y:S01]  /*2fb0*/  @P2 STS [R0+0x4000], RZ ;  /* 0x004000ff00002388 */ /* 0x000fe20000000800 */
[----:B---3--:R-:W-:-:S03]  /*2fc0*/  SEL R12, R8, R30, !P0 ;  /* 0x0000001e080c7207 */ /* 0x008fc60004000000 */
[----:B------:R-:W-:Y:S01]  /*2fd0*/  @P2 STS [R0+0x4004], RZ ;  /* 0x004004ff00002388 */ /* 0x000fe20000000800 */
[----:B------:R-:W-:-:S03]  /*2fe0*/  LEA R12, R12, UR4, 0x1 ;  /* 0x000000040c0c7c11 */ /* 0x000fc6000f8e08ff */
[----:B------:R-:W-:Y:S01]  /*2ff0*/  @P2 STS.64 [R0+0x4008], RZ ;  /* 0x004008ff00002388 */ /* 0x000fe20000000a00 */
[----:B------:R-:W-:-:S03]  /*3000*/  @!P1 IADD3.X R11, R27, UR23, R3, P5, !PT ;  /* 0x000000171b0b9c10 */ /* 0x000fc6000affe403 */
[----:B------:R-:W-:Y:S01]  /*3010*/  @!PT LDS RZ, [RZ] ;  /* 0x00000000fffff984 */ /* 0x000fe20000000800 */
[----:B------:R-:W-:Y:S01]  /*3020*/  @!PT LDS RZ, [RZ] ;  /* 0x00000000fffff984 */ /* 0x000fe20000000800 */
[----:B------:R-:W-:Y:S01]  /*3030*/  @!PT LDS RZ, [RZ] ;  /* 0x00000000fffff984 */ /* 0x000fe20000000800 */
[----:B------:R-:W-:Y:S01]  /*3040*/  @!P2 LDGSTS.E.BYPASS.LTC128B.128 [R0+0x4000], desc[UR8][R28.64] ;  /* 0x040000001c00afae */ /* 0x000fe2000b901d48 */
[----:B------:R-:W-:-:S03]  /*3050*/  @!P4 IMAD.IADD R3, R5, 0x1, R9 ;  /* 0x000000010503c824 */ /* 0x000fc600078e0209 */
[----:B------:R-:W-:Y:S01]  /*3060*/  @P1 STS.128 [R0+0x5000], RZ ;  /* 0x005000ff00001388 */ /* 0x000fe20000000c00 */
[----:B----4-:R-:W-:-:S03]  /*3070*/  @!P4 LEA R8, P5, R4, R18, 0x1 ;  /* 0x000000120408c211 */ /* 0x010fc600078a08ff */
[----:B------:R-:W-:Y:S01]  /*3080*/  @!PT LDS RZ, [RZ] ;  /* 0x00000000fffff984 */ /* 0x000fe20000000800 */
[----:B------:R-:W-:Y:S01]  /*3090*/  @!PT LDS RZ, [RZ] ;  /* 0x00000000fffff984 */ /* 0x000fe20000000800 */
[----:B------:R-:W-:Y:S01]  /*30a0*/  @!PT LDS RZ, [RZ] ;  /* 0x00000000fffff984 */ /* 0x000fe20000000800 */
[----:B------:R3:W-:Y:S04]  /*30b0*/  @!P1 LDGSTS.E.BYPASS.LTC128B.128 [R0+0x5000], desc[UR8][R16.64] ;  /* 0x0500000010009fae */ /* 0x0007e8000b901d48 */
[----:B------:R-:W-:Y:S04]  /*30c0*/  @P2 STS [R12], RZ ;  /* 0x000000ff0c002388 */ /* 0x000fe80000000800 */
[----:B------:R-:W-:Y:S01]  /*30d0*/  @P2 STS [R12+0x4], RZ ;  /* 0x000004ff0c002388 */ /* 0x000fe20000000800 */
[----:B------:R-:W-:-:S03]  /*30e0*/  VIADD R5, R25, 0x40 ;  /* 0x0000004019057836 */ /* 0x000fc60000000000 */
[----:B------:R-:W-:Y:S01]  /*30f0*/  @P2 STS [R12+0x8], RZ ;  /* 0x000008ff0c002388 */ /* 0x000fe20000000800 */
[----:B------:R-:W-:-:S03]  /*3100*/  @!P4 LEA.HI.X R9, R4, R19, R3, 0x1, P5 ;  /* 0x000000130409c211 */ /* 0x000fc600028f0c03 */
[----:B------:R-:W-:Y:S01]  /*3110*/  @P2 STS [R12+0xc], RZ ;  /* 0x00000cff0c002388 */ /* 0x000fe20000000800 */
[----:B------:R-:W-:-:S03]  /*3120*/  @!P3 IMAD.IADD R7, R7, 0x1, R20 ;  /* 0x000000010707b824 */ /* 0x000fc600078e0214 */
[----:B------:R-:W-:Y:S01]  /*3130*/  @!PT LDS RZ, [RZ] ;  /* 0x00000000fffff984 */ /* 0x000fe20000000800 */
[----:B------:R-:W-:Y:S01]  /*3140*/  @!PT LDS RZ, [RZ] ;  /* 0x00000000fffff984 */ /* 0x000fe20000000800 */
[----:B------:R-:W-:Y:S01]  /*3150*/  @!PT LDS RZ, [RZ] ;  /* 0x00000000fffff984 */ /* 0x000fe20000000800 */
[----:B------:R-:W-:Y:S01]  /*3160*/  @!P2 LDGSTS.E.BYPASS.LTC128B.128 [R12], desc[UR8][R26.64] ;  /* 0x000000001a0cafae */ /* 0x000fe2000b901d48 */
[----:B------:R-:W-:Y:S01]  /*3170*/  VIADD R3, R25, 0x48 ;  /* 0x0000004819037836 */ /* 0x000fe20000000000 */
[----:B--2---:R-:W-:Y:S02]  /*3180*/  @!P3 LEA R4, P2, R6, R14, 0x1 ;  /* 0x0000000e0604b211 */ /* 0x004fe400078408ff */
        /* <DEDUP_REMOVED lines=9> */
[----:B------:R-:W-:Y:S02]  /*3220*/  @!P3 LEA.HI.X R5, R6, R15, R7, 0x1, P2 ;  /* 0x0000000f0605b211 */ /* 0x000fe400010f0c07 */
[----:B------:R-:W-:Y:S01]  /*3230*/  ISETP.GE.AND P2, PT, R3, UR5, PT ;  /* 0x0000000503007c0c */ /* 0x000fe2000bf46270 */
[----:B------:R-:W-:Y:S01]  /*3240*/  @P4 STS [R0+0x6000], RZ ;  /* 0x006000ff00004388 */ /* 0x000fe20000000800 */
[C---:B------:R-:W-:Y:S01]  /*3250*/  IMAD.SHL.U32 R6, R25.reuse, 0x4, RZ ;  /* 0x0000000419067824 */ /* 0x040fe200078e00ff */
[----:B------:R-:W-:Y:S01]  /*3260*/  ISETP.GE.AND P5, PT, R25, UR5, PT ;  /* 0x0000000519007c0c */ /* 0x000fe2000bfa6270 */
[----:B---3--:R-:W-:Y:S01]  /*3270*/  IMAD.MOV.U32 R16, RZ, RZ, 0x7f800000 ;  /* 0x7f800000ff107424 */ /* 0x008fe200078e00ff */
[----:B------:R-:W-:Y:S01]  /*3280*/  @P4 STS [R0+0x6004], RZ ;  /* 0x006004ff00004388 */ /* 0x000fe20000000800 */
[----:B------:R-:W-:Y:S02]  /*3290*/  IMAD.MOV.U32 R14, RZ, RZ, 0x7f800000 ;  /* 0x7f800000ff0e7424 */ /* 0x000fe400078e00ff */
[----:B------:R-:W-:Y:S01]  /*32a0*/  IMAD.MOV.U32 R13, RZ, RZ, 0x7f800000 ;  /* 0x7f800000ff0d7424 */ /* 0x000fe200078e00ff */
[----:B------:R-:W-:Y:S04]  /*32b0*/  @P4 STS.64 [R0+0x6008], RZ ;  /* 0x006008ff00004388 */ /* 0x000fe80000000a00 */
[----:B------:R2:W-:Y:S01]  /*32c0*/  STL [R1+0x2c], R12 ;  /* 0x00002c0c01007387 */ /* 0x0005e20000100800 */
[----:B------:R-:W-:Y:S01]  /*32d0*/  SEL R148, R148, R161, !P0 ;  /* 0x000000a194947207 */ /* 0x000fe20004000000 */
[----:B------:R-:W-:-:S02]  /*32e0*/  UIMAD UR30, UR20, 0x28, URZ ;  /* 0x00000028141e78a4 */ /* 0x000fc4000f8e023f */
[----:B------:R-:W-:Y:S01]  /*32f0*/  @!PT LDS RZ, [RZ] ;  /* 0x00000000fffff984 */ /* 0x000fe20000000800 */
[----:B------:R-:W-:Y:S01]  /*3300*/  @!PT LDS RZ, [RZ] ;  /* 0x00000000fffff984 */ /* 0x000fe20000000800 */
[----:B------:R-:W-:Y:S01]  /*3310*/  @!PT LDS RZ, [RZ] ;  /* 0x00000000fffff984 */ /* 0x000fe20000000800 */
[----:B------:R3:W-:Y:S01]  /*3320*/  @!P4 LDGSTS.E.BYPASS.LTC128B.128 [R0+0x6000], desc[UR8][R8.64] ;  /* 0x060000000800cfae */ /* 0x0007e2000b901d48 */
[----:B------:R-:W-:Y:S02]  /*3330*/  UIMAD UR29, UR20, 0x30, URZ ;  /* 0x00000030141d78a4 */ /* 0x000fe4000f8e023f */
[----:B------:R-:W-:Y:S01]  /*3340*/  UIMAD UR28, UR20, 0x38, URZ ;  /* 0x00000038141c78a4 */ /* 0x000fe2000f8e023f */
[----:B------:R4:W-:Y:S01]  /*3350*/  @P3 STS.128 [R0+0x7000], RZ ;  /* 0x007000ff00003388 */ /* 0x0009e20000000c00 */
[----:B------:R-:W-:Y:S02]  /*3360*/  UIMAD UR23, UR20, 0x60, URZ ;  /* 0x00000060141778a4 */ /* 0x000fe4000f8e023f */
[----:B------:R-:W-:Y:S01]  /*3370*/  UIMAD UR22, UR20, 0x68, URZ ;  /* 0x00000068141678a4 */ /* 0x000fe2000f8e023f */
[----:B------:R-:W-:Y:S01]  /*3380*/  @!PT LDS RZ, [RZ] ;  /* 0x00000000fffff984 */ /* 0x000fe20000000800 */
[----:B------:R-:W-:Y:S01]  /*3390*/  @!PT LDS RZ, [RZ] ;  /* 0x00000000fffff984 */ /* 0x000fe20000000800 */
[----:B------:R-:W-:Y:S01]  /*33a0*/  @!PT LDS RZ, [RZ] ;  /* 0x00000000fffff984 */ /* 0x000fe20000000800 */
[----:B------:R5:W-:Y:S01]  /*33b0*/  @!P3 LDGSTS.E.BYPASS.LTC128B.128 [R0+0x7000], desc[UR8][R4.64] ;  /* 0x070000000400bfae */ /* 0x000be2000b901d48 */
[----:B------:R-:W-:Y:S02]  /*33c0*/  UIMAD UR21, UR20, 0x70, URZ ;  /* 0x00000070141578a4 */ /* 0x000fe4000f8e023f */
[----:B------:R-:W-:Y:S01]  /*33d0*/  UIADD3 UR35, UR35, -UR10, URZ ;  /* 0x8000000a23237290 */ /* 0x000fe2000fffe03f */
[----:B------:R-:W0:Y:S01]  /*33e0*/  LDGDEPBAR ;  /* 0x00000000000079af */ /* 0x000e220000000000 */
[----:B------:R-:W-:Y:S01]  /*33f0*/  ULDC UR5, c[0x0][0x39c] ;  /* 0x0000e70000057ab9 */ /* 0x000fe20000000800 */
[----:B---3--:R-:W-:Y:S01]  /*3400*/  SHF.R.S32.HI R8, RZ, 0x1f, R25 ;  /* 0x0000001fff087819 */ /* 0x008fe20000011419 */
[----:B--2---:R-:W-:Y:S01]  /*3410*/  IMAD.MOV.U32 R12, RZ, RZ, 0x7f800000 ;  /* 0x7f800000ff0c7424 */ /* 0x004fe200078e00ff */
[----:B-----5:R-:W-:Y:S01]  /*3420*/  IADD3 R4, P4, R6, UR13, RZ ;  /* 0x0000000d06047c10 */ /* 0x020fe2000ff9e0ff */
[----:B------:R-:W-:-:S04]  /*3430*/  DEPBAR.LE SB0, 0x1 ;  /* 0x000080400000791a */ /* 0x000fc80000000000 */
[----:B------:R-:W-:Y:S02]  /*3440*/  SHF.L.U64.HI R5, R25, 0x2, R8 ;  /* 0x0000000219057819 */ /* 0x000fe40000010208 */
[----:B----4-:R-:W-:Y:S02]  /*3450*/  SHF.R.S32.HI R0, RZ, 0x1f, R3 ;  /* 0x0000001fff007819 */ /* 0x010fe40000011403 */
[----:B------:R-:W-:Y:S02]  /*3460*/  @!P2 LEA R6, P3, R3, UR13, 0x2 ;  /* 0x0000000d0306ac11 */ /* 0x000fe4000f8610ff */
[----:B------:R-:W-:Y:S02]  /*3470*/  IADD3.X R5, R5, UR12, RZ, P4, !PT ;  /* 0x0000000c05057c10 */ /* 0x000fe4000a7fe4ff */
[----:B------:R-:W-:-:S03]  /*3480*/  @!P2 LEA.HI.X R7, R3, UR12, R0, 0x2, P3 ;  /* 0x0000000c0307ac11 */ /* 0x000fc600098f1400 */
[----:B------:R-:W2:Y:S04]  /*3490*/  @!P5 LDG.E R16, desc[UR8][R4.64] ;  /* 0x000000080410d981 */ /* 0x000ea8000c1e1900 */
[----:B------:R-:W3:Y:S04]  /*34a0*/  @!P6 LDG.E R14, desc[UR8][R4.64+0x20] ;  /* 0x00002008040ee981 */ /* 0x000ee8000c1e1900 */
[----:B------:R-:W4:Y:S04]  /*34b0*/  @!P1 LDG.E R13, desc[UR8][R4.64+0x100] ;  /* 0x00010008040d9981 */ /* 0x000f28000c1e1900 */
[----:B------:R5:W4:Y:S01]  /*34c0*/  @!P2 LDG.E R12, desc[UR8][R6.64] ;  /* 0x00000008060ca981 */ /* 0x000b22000c1e1900 */
[----:B------:R-:W-:Y:S01]  /*34d0*/  BAR.SYNC.DEFER_BLOCKING 0x0 ;  /* 0x0000000000007b1d */ /* 0x000fe20000010000 */
[----:B------:R-:W-:-:S02]  /*34e0*/  VIADD R3, R25, 0x1 ;  /* 0x0000000119037836 */ /* 0x000fc40000000000 */
[----:B------:R-:W-:-:S05]  /*34f0*/  IMAD.U32 R0, RZ, RZ, UR38 ;  /* 0x00000026ff007e24 */ /* 0x000fca000f8e00ff */
[----:B------:R-:W-:Y:S01]  /*3500*/  IADD3 R0, R3, UR10, -R0 ;  /* 0x0000000a03007c10 */ /* 0x000fe2000fffe800 */
[----:B------:R-:W-:-:S04]  /*3510*/  IMAD.SHL.U32 R3, R25, 0x4, RZ ;  /* 0x0000000419037824 */ /* 0x000fc800078e00ff */
[----:B------:R1:W-:Y:S04]  /*3520*/  STL [R1+0x58], R0 ;  /* 0x0000580001007387 */ /* 0x0003e80000100800 */
[----:B------:R5:W-:Y:S04]  /*3530*/  STL [R1+0x54], R3 ;  /* 0x0000540301007387 */ /* 0x000be80000100800 */
[----:B------:R2:W2:Y:S04]  /*3540*/  LDSM.16.M88.4 R116, [R149+0x8000] ;  /* 0x008000009574783b */ /* 0x0004a80000000200 */
[----:B------:R2:W2:Y:S04]  /*3550*/  LDSM.16.M88.4 R120, [R149+0x8400] ;  /* 0x008400009578783b */ /* 0x0004a80000000200 */
[----:B------:R2:W2:Y:S04]  /*3560*/  LDSM.16.M88.4 R124, [R149+0x8800] ;  /* 0x00880000957c783b */ /* 0x0004a80000000200 */
[----:B------:R2:W2:Y:S01]  /*3570*/  LDSM.16.M88.4 R128, [R149+0x8c00] ;  /* 0x008c00009580783b */ /* 0x0004a20000000200 */
[----:B-1----:R-:W-:-:S03]  /*3580*/  VIADD R0, R25, 0xffffff80 ;  /* 0xffffff8019007836 */ /* 0x002fc60000000000 */
[----:B------:R1:W1:Y:S04]  /*3590*/  LDSM.16.M88.4 R132, [R150+0x8000] ;  /* 0x008000009684783b */ /* 0x0002680000000200 */
[----:B------:R1:W1:Y:S04]  /*35a0*/  LDSM.16.M88.4 R136, [R150+0x8400] ;  /* 0x008400009688783b */ /* 0x0002680000000200 */
[----:B------:R1:W1:Y:S04]  /*35b0*/  LDSM.16.M88.4 R140, [R150+0x8800] ;  /* 0x00880000968c783b */ /* 0x0002680000000200 */
[----:B------:R1:W1:Y:S01]  /*35c0*/  LDSM.16.M88.4 R144, [R150+0x8c00] ;  /* 0x008c00009690783b */ /* 0x0002620000000200 */
[----:B-----5:R-:W-:-:S02]  /*35d0*/  SHF.R.S32.HI R3, RZ, 0x1f, R0 ;  /* 0x0000001fff037819 */ /* 0x020fc40000011400 */
[----:B------:R-:W-:Y:S02]  /*35e0*/  SHF.L.U64.HI R6, R25, 0x2, R8 ;  /* 0x0000000219067819 */ /* 0x000fe40000010208 */
[C---:B------:R-:W-:Y:S01]  /*35f0*/  SHF.L.U64.HI R5, R0.reuse, 0x2, R3 ;  /* 0x0000000200057819 */ /* 0x040fe20000010203 */
[----:B------:R-:W-:Y:S02]  /*3600*/  IMAD.SHL.U32 R0, R0, 0x4, RZ ;  /* 0x0000000400007824 */ /* 0x000fe400078e00ff */
[----:B------:R-:W-:Y:S01]  /*3610*/  VIADD R4, R156, 0x1000 ;  /* 0x000010009c047836 */ /* 0x000fe20000000000 */
[----:B------:R-:W-:-:S04]  /*3620*/  LEA R148, R148, UR4, 0x1 ;  /* 0x0000000494947c11 */ /* 0x000fc8000f8e08ff */
[----:B------:R-:W-:Y:S01]  /*3630*/  SEL R3, R4, R156, !P0 ;  /* 0x0000009c04037207 */ /* 0x000fe20004000000 */
[----:B------:R-:W-:-:S03]  /*3640*/  UIMAD UR20, UR20, 0x78, URZ ;  /* 0x00000078141478a4 */ /* 0x000fc6000f8e023f */
[----:B------:R-:W-:Y:S01]  /*3650*/  LEA R3, R3, UR4, 0x1 ;  /* 0x0000000403037c11 */ /* 0x000fe2000f8e08ff */
[----:B--2---:R2:W-:Y:S04]  /*3660*/  STL [R1+0x40], R16 ;  /* 0x0000401001007387 */ /* 0x0045e80000100800 */
[----:B---3--:R2:W-:Y:S04]  /*3670*/  STL [R1+0x44], R14 ;  /* 0x0000440e01007387 */ /* 0x0085e80000100800 */
[----:B----4-:R2:W-:Y:S04]  /*3680*/  STL [R1+0x38], R13 ;  /* 0x0000380d01007387 */ /* 0x0105e80000100800 */
[----:B------:R2:W-:Y:S04]  /*3690*/  STL [R1+0x3c], R12 ;  /* 0x00003c0c01007387 */ /* 0x0005e80000100800 */
[----:B------:R2:W-:Y:S04]  /*36a0*/  STL [R1+0x50], R6 ;  /* 0x0000500601007387 */ /* 0x0005e80000100800 */
[----:B------:R2:W-:Y:S04]  /*36b0*/  STL [R1+0x4c], R5 ;  /* 0x00004c0501007387 */ /* 0x0005e80000100800 */
[----:B-1----:R2:W-:Y:S02]  /*36c0*/  STL [R1+0x48], R0 ;  /* 0x0000480001007387 */ /* 0x0025e40000100800 */
.L_x_299:
[----:B------:R-:W0:Y:S01]  /*36d0*/  LDGDEPBAR ;  /* 0x00000000000079af */ /* 0x000e220000000000 */
[----:B------:R-:W-:Y:S01]  /*36e0*/  IADD3 R112, R155, R148, RZ ;  /* 0x000000949b707210 */ /* 0x000fe20007ffe0ff */
[----:B------:R-:W-:Y:S01]  /*36f0*/  USHF.L.U32 UR16, UR18, 0x7, URZ ;  /* 0x0000000712107899 */ /* 0x000fe2000800063f */
[----:B--2---:R-:W-:Y:S05]  /*3700*/  MOV R0, UR18 ;  /* 0x0000001200007c02 */ /* 0x004fea0008000f00 */
        /* <DEDUP_REMOVED lines=53> */
[----:B------:R-:W4:Y:S01]  /*3a60*/  LDSM.16.M88.4 R100, [R149+0x6c00] ;  /* 0x006c00009564783b */ /* 0x000f220000000200 */
        /* <DEDUP_REMOVED lines=14> */
[----:B---3--:R-:W-:Y:S05]  /*3b50*/  @!P0 LEA R0, R0, R164, 0x7 ;  /* 0x000000a400008211 */ /* 0x008fea00078e38ff */
[C---:B------:R-:W-:Y:S02]  /*3b60*/  HMMA.16816.F32 R48, R64.reuse, R50, RZ ;  /* 0x000000324030723c */ /* 0x040fe400000018ff */
[----:B----4-:R-:W-:Y:S04]  /*3b70*/  FSETP.NEU.FTZ.AND P2, PT, R163, -INF , PT ;  /* 0xff800000a300780b */ /* 0x010fe80003f5d000 */
[-C--:B------:R-:W-:Y:S01]  /*3b80*/  HMMA.16816.F32 R52, R64, R100.reuse, RZ ;  /* 0x000000644034723c */ /* 0x080fe200000018ff */
[----:B--2---:R-:W-:Y:S05]  /*3b90*/  FSETP.NEU.FTZ.AND P1, PT, R162, -INF , PT ;  /* 0xff800000a200780b */ /* 0x004fea0003f3d000 */
        /* <DEDUP_REMOVED lines=74> */
[-C--:B------:R-:W-:Y:S01]  /*4040*/  @!P0 ISETP.GE.AND P4, PT, R4, R11.reuse, PT ;  /* 0x0000000b0400820c */ /* 0x080fe20003f86270 */
        /* <DEDUP_REMOVED lines=57> */
[----:B------:R-:W-:Y:S01]  /*43e0*/  FFMA.FTZ R16, R16, UR6, -R9 ;  /* 0x0000000610107c23 */ /* 0x000fe20008010809 */
[----:B------:R-:W-:Y:S03]  /*43f0*/  @!P0 IADD3 R17, R0, 0x8, RZ ;  /* 0x0000000800118810 */ /* 0x000fe60007ffe0ff */
[----:B------:R3:W-:Y:S01]  /*4400*/  MUFU.EX2 R250, R16 ;  /* 0x0000001000fa7308 */ /* 0x0007e20000000800 */
[C---:B------:R-:W-:Y:S02]  /*4410*/  @!P0 ISETP.GE.AND P2, PT, R17.reuse, R10, PT ;  /* 0x0000000a1100820c */ /* 0x040fe40003f46270 */
[-C--:B------:R-:W-:Y:S01]  /*4420*/  @!P0 ISETP.GE.AND P1, PT, R17, R11.reuse, PT ;  /* 0x0000000b1100820c */ /* 0x080fe20003f26270 */
        /* <DEDUP_REMOVED lines=9> */
[--C-:B-1----:R-:W-:Y:S01]  /*44c0*/  FFMA.FTZ R4, R5, UR6, -R8.reuse ;  /* 0x0000000605047c23 */ /* 0x102fe20008010808 */
[----:B----4-:R-:W-:Y:S01]  /*44d0*/  STL [R1+0x28], R25 ;  /* 0x0000281901007387 */ /* 0x010fe20000100800 */
[----:B------:R-:W-:Y:S01]  /*44e0*/  IMAD.MOV.U32 R5, RZ, RZ, R211 ;  /* 0x000000ffff057224 */ /* 0x000fe200078e00d3 */
[----:B------:R-:W-:Y:S06]  /*44f0*/  @!P0 FSEL R5, R211, -INF , !P1 ;  /* 0xff800000d3058808 */ /* 0x000fec0004800000 */
[----:B------:R1:W3:Y:S01]  /*4500*/  MUFU.EX2 R26, R4 ;  /* 0x00000004001a7308 */ /* 0x0002e20000000800 */
[----:B------:R-:W-:Y:S01]  /*4510*/  @!P0 ISETP.GE.AND P1, PT, R16, R11, PT ;  /* 0x0000000b1000820c */ /* 0x000fe20003f26270 */
        /* <DEDUP_REMOVED lines=31> */
[CC--:B------:R-:W-:Y:S01]  /*4710*/  @!P0 ISETP.GE.AND P1, PT, R17.reuse, R15.reuse, PT ;  /* 0x0000000f1100820c */ /* 0x0c0fe20003f26270 */
[C---:B------:R-:W-:Y:S04]  /*4720*/  HMMA.16816.F32 R40, R112.reuse, R4, R40 ;  /* 0x000000047028723c */ /* 0x040fe80000001828 */
[----:B------:R-:W-:Y:S01]  /*4730*/  @!P0 ISETP.GE.AND P2, PT, R17, R14, PT ;  /* 0x0000000e1100820c */ /* 0x000fe20003f46270 */
        /* <DEDUP_REMOVED lines=38> */
[----:B------:R-:W-:Y:S07]  /*49a0*/  @!P0 ISETP.GE.AND P1, PT, R17, R11, PT ;  /* 0x0000000b1100820c */ /* 0x000fee0003f26270 */
[----:B------:R-:W-:Y:S10]  /*49b0*/  MUFU.TANH R189, R40 ;  /* 0x0000002800bd7308 */ /* 0x000ff40000002400 */
[----:B------:R3:W-:Y:S01]  /*49c0*/  MUFU.EX2 R93, R4 ;  /* 0x00000004005d7308 */ /* 0x0007e20000000800 */
[----:B-1----:R-:W-:Y:S02]  /*49d0*/  MOV R5, R181 ;  /* 0x000000b500057202 */ /* 0x002fe40000000f00 */
[----:B------:R-:W-:Y:S02]  /*49e0*/  @!P0 FSEL R5, R181, -INF , !P2 ;  /* 0xff800000b5058808 */ /* 0x000fe40005000000 */
[-C--:B------:R-:W-:Y:S02]  /*49f0*/  @!P0 ISETP.GE.AND P2, PT, R17, R10.reuse, PT ;  /* 0x0000000a1100820c */ /* 0x080fe40003f46270 */
        /* <DEDUP_REMOVED lines=22> */
[----:B------:R-:W-:Y:S03]  /*4b60*/  @!P0 ISETP.GE.AND P1, PT, R16, R11, PT ;  /* 0x0000000b1000820c */ /* 0x000fe60003f26270 */
[--C-:B------:R-:W-:Y:S03]  /*4b70*/  FFMA.FTZ R4, R4, UR6, -R9.reuse ;  /* 0x0000000604047c23 */ /* 0x100fe60008010809 */
[----:B------:R-:W-:Y:S01]  /*4b80*/  MUFU.TANH R200, R47 ;  /* 0x0000002f00c87308 */ /* 0x000fe20000002400 */
[----:B------:R-:W-:Y:S02]  /*4b90*/  @!P0 FSEL R18, R202, -INF , !P1 ;  /* 0xff800000ca128808 */ /* 0x000fe40004800000 */
[----:B------:R-:W-:Y:S03]  /*4ba0*/  @!P0 ISETP.GE.AND P1, PT, R16, R10, PT ;  /* 0x0000000a1000820c */ /* 0x000fe60003f26270 */
[--C-:B------:R-:W-:Y:S01]  /*4bb0*/  FFMA.FTZ R16, R18, UR6, -R9.reuse ;  /* 0x0000000612107c23 */ /* 0x100fe20008010809 */
[----:B------:R-:W-:Y:S03]  /*4bc0*/  MOV R18, R221 ;  /* 0x000000dd00127202 */ /* 0x000fe60000000f00 */
[----:B------:R1:W-:Y:S01]  /*4bd0*/  MUFU.EX2 R235, R4 ;  /* 0x0000000400eb7308 */ /* 0x0003e20000000800 */
[----:B------:R-:W-:Y:S02]  /*4be0*/  @!P0 FSEL R18, R221, -INF , !P2 ;  /* 0xff800000dd128808 */ /* 0x000fe40005000000 */
[C---:B------:R-:W-:Y:S03]  /*4bf0*/  @!P0 ISETP.GE.AND P2, PT, R17.reuse, R14, PT ;  /* 0x0000000e1100820c */ /* 0x040fe60003f46270 */
[----:B------:R-:W-:Y:S04]  /*4c00*/  FFMA.FTZ R18, R18, UR6, -R8 ;  /* 0x0000000612127c23 */ /* 0x000fe80008010808 */
[----:B------:R3:W-:Y:S10]  /*4c10*/  MUFU.EX2 R234, R16 ;  /* 0x0000001000ea7308 */ /* 0x0007f40000000800 */
[----:B------:R-:W-:Y:S01]  /*4c20*/  MUFU.EX2 R249, R18 ;  /* 0x0000001200f97308 */ /* 0x000fe20000000800 */
[----:B-1----:R-:W-:Y:S01]  /*4c30*/  IMAD.MOV.U32 R4, RZ, RZ, R222 ;  /* 0x000000ffff047224 */ /* 0x002fe200078e00de */
[----:B------:R-:W-:Y:S02]  /*4c40*/  @!P0 FSEL R4, R222, -INF , !P1 ;  /* 0xff800000de048808 */ /* 0x000fe40004800000 */
[-C--:B------:R-:W-:Y:S03]  /*4c50*/  @!P0 ISETP.GE.AND P1, PT, R17, R11.reuse, PT ;  /* 0x0000000b1100820c */ /* 0x080fe60003f26270 */
[--C-:B------:R-:W-:Y:S03]  /*4c60*/  FFMA.FTZ R4, R4, UR6, -R8.reuse ;  /* 0x0000000604047c23 */ /* 0x100fe60008010808 */
[----:B------:R-:W-:Y:S01]  /*4c70*/  MUFU.TANH R78, R48 ;  /* 0x00000030004e7308 */ /* 0x000fe20000002400 */
[----:B------:R-:W-:Y:S01]  /*4c80*/  @!P0 FSEL R5, R199, -INF , !P1 ;  /* 0xff800000c7058808 */ /* 0x000fe20004800000 */
[----:B---3--:R-:W-:Y:S04]  /*4c90*/  @!P0 VIADD R16, R0, 0x19 ;  /* 0x0000001900108836 */ /* 0x008fe80000000000 */
[--C-:B------:R-:W-:Y:S01]  /*4ca0*/  FFMA.FTZ R5, R5, UR6, -R9.reuse ;  /* 0x0000000605057c23 */ /* 0x100fe20008010809 */
[----:B------:R-:W-:Y:S03]  /*4cb0*/  @!P0 ISETP.GE.AND P1, PT, R16, R11, PT ;  /* 0x0000000b1000820c */ /* 0x000fe60003f26270 */
        /* <DEDUP_REMOVED lines=23> */
[-C--:B------:R-:W-:Y:S03]  /*4e30*/  @!P0 ISETP.GE.AND P1, PT, R16, R15.reuse, PT ;  /* 0x0000000f1000820c */ /* 0x080fe60003f26270 */
[--C-:B------:R-:W-:Y:S01]  /*4e40*/  FFMA.FTZ R18, R18, UR6, -R13.reuse ;  /* 0x0000000612127c23 */ /* 0x100fe2000801080d */
[----:B------:R-:W-:Y:S02]  /*4e50*/  @!P0 FSEL R19, R85, -INF , !P1 ;  /* 0xff80000055138808 */ /* 0x000fe40004800000 */
[----:B------:R-:W-:Y:S01]  /*4e60*/  @!P0 ISETP.GE.AND P1, PT, R16, R14, PT ;  /* 0x0000000e1000820c */ /* 0x000fe20003f26270 */
        /* <DEDUP_REMOVED lines=55> */
[-C--:B------:R-:W-:Y:S01]  /*51e0*/  @!P0 ISETP.GE.AND P2, PT, R17, R10.reuse, PT ;  /* 0x0000000a1100820c */ /* 0x080fe20003f46270 */
        /* <DEDUP_REMOVED lines=16> */
[-C--:B------:R-:W-:Y:S03]  /*52f0*/  @!P0 ISETP.GE.AND P1, PT, R16, R11.reuse, PT ;  /* 0x0000000b1000820c */ /* 0x080fe60003f26270 */
[--C-:B------:R-:W-:Y:S01]  /*5300*/  FFMA.FTZ R4, R4, UR6, -R9.reuse ;  /* 0x0000000604047c23 */ /* 0x100fe20008010809 */
[----:B------:R-:W-:Y:S01]  /*5310*/  @!P0 FSEL R18, R187, -INF , !P1 ;  /* 0xff800000bb128808 */ /* 0x000fe20004800000 */
[----:B------:R-:W-:Y:S01]  /*5320*/  MUFU.TANH R175, R57 ;  /* 0x0000003900af7308 */ /* 0x000fe20000002400 */
[----:B------:R-:W-:Y:S03]  /*5330*/  @!P0 ISETP.GE.AND P1, PT, R16, R10, PT ;  /* 0x0000000a1000820c */ /* 0x000fe60003f26270 */
[--C-:B------:R-:W-:Y:S01]  /*5340*/  FFMA.FTZ R16, R18, UR6, -R9.reuse ;  /* 0x0000000612107c23 */ /* 0x100fe20008010809 */
[----:B------:R-:W-:Y:S05]  /*5350*/  MOV R18, R178 ;  /* 0x000000b200127202 */ /* 0x000fea0000000f00 */
[----:B------:R1:W-:Y:S10]  /*5360*/  MUFU.EX2 R216, R4 ;  /* 0x0000000400d87308 */ /* 0x0003f40000000800 */
[----:B------:R2:W-:Y:S10]  /*5370*/  MUFU.EX2 R213, R16 ;  /* 0x0000001000d57308 */ /* 0x0005f40000000800 */
[----:B------:R-:W3:Y:S01]  /*5380*/  MUFU.TANH R192, R58 ;  /* 0x0000003a00c07308 */ /* 0x000ee20000002400 */
[----:B-1----:R-:W-:Y:S02]  /*5390*/  MOV R4, R206 ;  /* 0x000000ce00047202 */ /* 0x002fe40000000f00 */
[----:B------:R-:W-:Y:S02]  /*53a0*/  @!P0 FSEL R4, R206, -INF , !P1 ;  /* 0xff800000ce048808 */ /* 0x000fe40004800000 */
[CC--:B------:R-:W-:Y:S03]  /*53b0*/  @!P0 ISETP.GE.AND P1, PT, R17.reuse, R11.reuse, PT ;  /* 0x0000000b1100820c */ /* 0x0c0fe60003f26270 */
[--C-:B------:R-:W-:Y:S01]  /*53c0*/  FFMA.FTZ R4, R4, UR6, -R8.reuse ;  /* 0x0000000604047c23 */ /* 0x100fe20008010808 */
[----:B--2---:R-:W-:Y:S01]  /*53d0*/  @!P0 IADD3 R16, R0, 0x29, RZ ;  /* 0x0000002900108810 */ /* 0x004fe20007ffe0ff */
[----:B------:R-:W1:Y:S03]  /*53e0*/  MUFU.TANH R191, R59 ;  /* 0x0000003b00bf7308 */ /* 0x000e660000002400 */
[----:B------:R-:W-:Y:S04]  /*53f0*/  @!P0 ISETP.GE.AND P2, PT, R16, R11, PT ;  /* 0x0000000b1000820c */ /* 0x000fe80003f46270 */
[----:B------:R-:W-:Y:S03]  /*5400*/  @!P0 FSEL R18, R178, -INF , !P2 ;  /* 0xff800000b2128808 */ /* 0x000fe60005000000 */
[----:B------:R2:W-:Y:S01]  /*5410*/  MUFU.EX2 R236, R4 ;  /* 0x0000000400ec7308 */ /* 0x0005e20000000800 */
[-C--:B------:R-:W-:Y:S01]  /*5420*/  @!P0 ISETP.GE.AND P2, PT, R17, R10.reuse, PT ;  /* 0x0000000a1100820c */ /* 0x080fe20003f46270 */
[--C-:B------:R-:W-:Y:S03]  /*5430*/  FFMA.FTZ R18, R18, UR6, -R9.reuse ;  /* 0x0000000612127c23 */ /* 0x100fe60008010809 */
[----:B------:R-:W-:Y:S05]  /*5440*/  @!P0 FSEL R6, R201, -INF , !P2 ;  /* 0xff800000c9068808 */ /* 0x000fea0005000000 */
[----:B------:R-:W-:Y:S01]  /*5450*/  MUFU.TANH R113, R66 ;  /* 0x0000004200717308 */ /* 0x000fe20000002400 */
        /* <DEDUP_REMOVED lines=8> */
[----:B------:R-:W1:Y:S10]  /*54e0*/  MUFU.TANH R70, R64 ;  /* 0x0000004000467308 */ /* 0x000e740000002400 */
[----:B------:R-:W1:Y:S01]  /*54f0*/  MUFU.TANH R252, R65 ;  /* 0x0000004100fc7308 */ /* 0x000e620000002400 */
[----:B--2---:R-:W-:Y:S02]  /*5500*/  IADD3.X R5, R27, UR14, RZ, P1, !PT ;  /* 0x0000000e1b057c10 */ /* 0x004fe40008ffe4ff */
[----:B------:R-:W-:Y:S03]  /*5510*/  @!P0 ISETP.GE.AND P1, PT, R16, R10, PT ;  /* 0x0000000a1000820c */ /* 0x000fe60003f26270 */
        /* <DEDUP_REMOVED lines=13> */
[-C--:B------:R-:W-:Y:S03]  /*55f0*/  @!P0 ISETP.GE.AND P1, PT, R16, R15.reuse, PT ;  /* 0x0000000f1000820c */ /* 0x080fe60003f26270 */
        /* <DEDUP_REMOVED lines=25> */
[-C--:B------:R-:W-:Y:S02]  /*5790*/  @!P0 ISETP.GE.AND P3, PT, R6, R14.reuse, PT ;  /* 0x0000000e0600820c */ /* 0x080fe40003f66270 */
        /* <DEDUP_REMOVED lines=11> */
[-C--:B------:R-:W-:Y:S01]  /*5850*/  @!P0 ISETP.GE.AND P4, PT, R6, R10.reuse, PT ;  /* 0x0000000a0600820c */ /* 0x080fe20003f86270 */
[----:B------:R-:W-:Y:S01]  /*5860*/  IMAD.MOV.U32 R6, RZ, RZ, R174 ;  /* 0x000000ffff067224 */ /* 0x000fe200078e00ae */
[----:B------:R-:W-:Y:S03]  /*5870*/  @!P0 FSEL R6, R174, -INF , !P1 ;  /* 0xff800000ae068808 */ /* 0x000fe60004800000 */
[----:B------:R3:W-:Y:S02]  /*5880*/  MUFU.EX2 R169, R5 ;  /* 0x0000000500a97308 */ /* 0x0007e40000000800 */
[--C-:B------:R-:W-:Y:S01]  /*5890*/  FFMA.FTZ R7, R6, UR6, -R9.reuse ;  /* 0x0000000606077c23 */ /* 0x100fe20008010809 */
        /* <DEDUP_REMOVED lines=8> */
[C---:B------:R-:W-:Y:S04]  /*5920*/  @!P0 ISETP.GE.AND P3, PT, R4.reuse, R11, PT ;  /* 0x0000000b0400820c */ /* 0x040fe80003f66270 */
        /* <DEDUP_REMOVED lines=8> */
[C---:B------:R-:W-:Y:S01]  /*59b0*/  @!P0 ISETP.GE.AND P1, PT, R0.reuse, R11, PT ;  /* 0x0000000b0000820c */ /* 0x040fe20003f26270 */
[----:B------:R1:W-:Y:S01]  /*59c0*/  STS [R243+0x10400], R4 ;  /* 0x01040004f3007388 */ /* 0x0003e20000000800 */
[----:B---3--:R-:W-:Y:S02]  /*59d0*/  MOV R5, R175 ;  /* 0x000000af00057202 */ /* 0x008fe40000000f00 */
[----:B------:R-:W-:Y:S02]  /*59e0*/  @!P0 FSEL R5, R175, -INF , !P5 ;  /* 0xff800000af058808 */ /* 0x000fe40006800000 */
[----:B------:R-:W-:Y:S02]  /*59f0*/  @!P0 ISETP.GE.AND P5, PT, R0, R15, PT ;  /* 0x0000000f0000820c */ /* 0x000fe40003fa6270 */
[----:B------:R-:W-:Y:S01]  /*5a00*/  MOV R15, R168 ;  /* 0x000000a8000f7202 */ /* 0x000fe20000000f00 */
[----:B------:R-:W-:Y:S01]  /*5a10*/  FFMA.FTZ R5, R5, UR6, -R9 ;  /* 0x0000000605057c23 */ /* 0x000fe20008010809 */
        /* <DEDUP_REMOVED lines=13> */
[--C-:B-1----:R-:W-:Y:S01]  /*5af0*/  FFMA.FTZ R5, R7, UR6, -R8.reuse ;  /* 0x0000000607057c23 */ /* 0x102fe20008010808 */
        /* <DEDUP_REMOVED lines=182> */
[----:B------:R-:W-:Y:S01]  /*6660*/  FADD.FTZ R20, -R111, R37 ;  /* 0x000000256f147221 */ /* 0x000fe20000010100 */
        /* <DEDUP_REMOVED lines=28> */
[----:B------:R-:W-:Y:S01]  /*6830*/  FMUL.FTZ R48, R74, R48 ;  /* 0x000000304a307220 */ /* 0x000fe20000410000 */
[----:B------:R-:W-:Y:S01]  /*6840*/  FADD.FTZ R49, -R111, R65 ;  /* 0x000000416f317221 */ /* 0x000fe20000010100 */
[----:B------:R-:W-:Y:S01]  /*6850*/  FMUL.FTZ R5, R79, R5 ;  /* 0x000000054f057220 */ /* 0x000fe20000410000 */
[----:B------:R-:W-:Y:S01]  /*6860*/  FMUL.FTZ R20, R52, R20 ;  /* 0x0000001434147220 */ /* 0x000fe20000410000 */
[----:B------:R1:W5:Y:S01]  /*6870*/  LDL.LU R79, [R1+0xa8] ;  /* 0x0000a800014f7983 */ /* 0x0003620000300800 */
[----:B------:R-:W-:Y:S01]  /*6880*/  FMUL.FTZ R49, R73, R49 ;  /* 0x0000003149317220 */ /* 0x000fe20000410000 */
[----:B------:R-:W-:Y:S01]  /*6890*/  FMUL.FTZ R21, R5, R21 ;  /* 0x0000001505157220 */ /* 0x000fe20000410000 */
[----:B------:R-:W-:Y:S01]  /*68a0*/  FFMA.FTZ R5, -R70, R70, 1 ;  /* 0x3f80000046057423 */ /* 0x000fe20000010146 */
[----:B------:R1:W5:Y:S01]  /*68b0*/  LDL.LU R78, [R1+0xa4] ;  /* 0x0000a400014e7983 */ /* 0x0003620000300800 */
[----:B------:R-:W-:Y:S01]  /*68c0*/  FMUL.FTZ R17, R17, UR5 ;  /* 0x0000000511117c20 */ /* 0x000fe20008410000 */
[----:B------:R-:W-:Y:S01]  /*68d0*/  F2FP.F16.F32.PACK_AB R100, R37, R100 ;  /* 0x000000642564723e */ /* 0x000fe200000000ff */
[----:B------:R-:W-:Y:S01]  /*68e0*/  FMUL.FTZ R5, R5, UR5 ;  /* 0x0000000505057c20 */ /* 0x000fe20008410000 */
[----:B------:R1:W5:Y:S01]  /*68f0*/  LDL.LU R77, [R1+0xa0] ;  /* 0x0000a000014d7983 */ /* 0x0003620000300800 */
[----:B------:R-:W-:Y:S01]  /*6900*/  FMUL.FTZ R17, R53, R17 ;  /* 0x0000001135117220 */ /* 0x000fe20000410000 */
[----:B------:R-:W-:Y:S01]  /*6910*/  FMUL.FTZ R32, R32, UR5 ;  /* 0x0000000520207c20 */ /* 0x000fe20008410000 */
[----:B------:R-:W-:Y:S01]  /*6920*/  FMUL.FTZ R5, R48, R5 ;  /* 0x0000000530057220 */ /* 0x000fe20000410000 */
[----:B------:R1:W5:Y:S02]  /*6930*/  LDL.LU R76, [R1+0x9c] ;  /* 0x00009c00014c7983 */ /* 0x0003640000300800 */
[----:B------:R-:W-:Y:S01]  /*6940*/  F2FP.F16.F32.PACK_AB R37, R17, R20 ;  /* 0x000000141125723e */ /* 0x000fe200000000ff */
[----:B------:R-:W-:Y:S01]  /*6950*/  FFMA.FTZ R17, -R69, R69, 1 ;  /* 0x3f80000045117423 */ /* 0x000fe20000010145 */
[----:B------:R1:W5:Y:S01]  /*6960*/  LDL.LU R75, [R1+0x98] ;  /* 0x00009800014b7983 */ /* 0x0003620000300800 */
[----:B------:R-:W-:Y:S01]  /*6970*/  FMUL.FTZ R20, R3, R6 ;  /* 0x0000000603147220 */ /* 0x000fe20000410000 */
[----:B------:R-:W-:Y:S01]  /*6980*/  FMUL.FTZ R32, R4, R32 ;  /* 0x0000002004207220 */ /* 0x000fe20000410000 */
[----:B------:R-:W-:Y:S01]  /*6990*/  FFMA.FTZ R4, -R252, R252, 1 ;  /* 0x3f800000fc047423 */ /* 0x000fe200000101fc */
[----:B------:R1:W5:Y:S01]  /*69a0*/  LDL.LU R74, [R1+0x94] ;  /* 0x00009400014a7983 */ /* 0x0003620000300800 */
[----:B------:R-:W-:Y:S02]  /*69b0*/  FMUL.FTZ R17, R17, UR5 ;  /* 0x0000000511117c20 */ /* 0x000fe40008410000 */
[----:B------:R-:W-:Y:S01]  /*69c0*/  FMUL.FTZ R4, R4, UR5 ;  /* 0x0000000504047c20 */ /* 0x000fe20008410000 */
[----:B------:R1:W5:Y:S01]  /*69d0*/  LDL.LU R73, [R1+0x90] ;  /* 0x0000900001497983 */ /* 0x0003620000300800 */
[----:B------:R-:W-:Y:S02]  /*69e0*/  F2FP.F16.F32.PACK_AB R48, R21, R32 ;  /* 0x000000201530723e */ /* 0x000fe400000000ff */
[----:B------:R-:W-:Y:S01]  /*69f0*/  FMUL.FTZ R4, R49, R4 ;  /* 0x0000000431047220 */ /* 0x000fe20000410000 */
[----:B------:R1:W5:Y:S01]  /*6a00*/  LDL.LU R72, [R1+0x8c] ;  /* 0x00008c0001487983 */ /* 0x0003620000300800 */
[----:B------:R-:W-:Y:S03]  /*6a10*/  F2FP.F16.F32.PACK_AB R49, R33, R36 ;  /* 0x000000242131723e */ /* 0x000fe600000000ff */
[----:B------:R1:W5:Y:S01]  /*6a20*/  LDL.LU R71, [R1+0x88] ;  /* 0x0000880001477983 */ /* 0x0003620000300800 */
[----:B------:R-:W-:Y:S01]  /*6a30*/  F2FP.F16.F32.PACK_AB R36, R4, R5 ;  /* 0x000000050424723e */ /* 0x000fe200000000ff */
[----:B------:R-:W-:Y:S02]  /*6a40*/  FFMA.FTZ R4, -R68, R68, 1 ;  /* 0x3f80000044047423 */ /* 0x000fe40000010144 */
[----:B------:R1:W5:Y:S02]  /*6a50*/  LDL.LU R70, [R1+0x84] ;  /* 0x0000840001467983 */ /* 0x0003640000300800 */
[----:B------:R-:W-:Y:S02]  /*6a60*/  FMUL.FTZ R6, R4, UR5 ;  /* 0x0000000504067c20 */ /* 0x000fe40008410000 */
        /* <DEDUP_REMOVED lines=8> */
[----:B------:R-:W4:Y:S01]  /*6af0*/  LDL.LU R64, [R1+0x2c] ;  /* 0x00002c0001407983 */ /* 0x000f220000300800 */
[----:B------:R-:W-:Y:S01]  /*6b00*/  UMOV UR16, 0xffffe000 ;  /* 0xffffe00000107882 */ /* 0x000fe20000000000 */
        /* <DEDUP_REMOVED lines=20> */
.L_x_297:
[----:B------:R-:W3:Y:S01]  /*6c50*/  LDL.LU R103, [R1+0x28] ;  /* 0x0000280001677983 */ /* 0x000ee20000300800 */
[----:B------:R-:W-:Y:S01]  /*6c60*/  FMUL.FTZ R7, R7, R6 ;  /* 0x0000000607077220 */ /* 0x000fe20000410000 */
[----:B------:R-:W-:Y:S01]  /*6c70*/  FMUL.FTZ R17, R20, R17 ;  /* 0x0000001114117220 */ /* 0x000fe20000410000 */
[C---:B-----5:R-:W-:Y:S01]  /*6c80*/  FADD.FTZ R29, -R109.reuse, R29 ;  /* 0x0000001d6d1d7221 */ /* 0x060fe20000010100 */
[----:B------:R-:W4:Y:S01]  /*6c90*/  LDL.LU R102, [R1+0x24] ;  /* 0x0000240001667983 */ /* 0x000f220000300800 */
[----:B------:R-:W-:Y:S01]  /*6ca0*/  FADD.FTZ R25, -R109, R25 ;  /* 0x000000196d197221 */ /* 0x000fe20000010100 */
[----:B------:R-:W-:Y:S01]  /*6cb0*/  FADD.FTZ R15, -R108, R15 ;  /* 0x0000000f6c0f7221 */ /* 0x000fe20000010100 */
[----:B------:R-:W-:Y:S01]  /*6cc0*/  FMUL.FTZ R29, R226, R29 ;  /* 0x0000001de21d7220 */ /* 0x000fe20000410000 */
[----:B------:R-:W4:Y:S01]  /*6cd0*/  LDL.LU R65, [R1+0x20] ;  /* 0x0000200001417983 */ /* 0x000f220000300800 */
[----:B------:R-:W-:Y:S01]  /*6ce0*/  FMUL.FTZ R25, R234, R25 ;  /* 0x00000019ea197220 */ /* 0x000fe20000410000 */
[----:B------:R-:W-:Y:S01]  /*6cf0*/  FADD.FTZ R27, -R108, R27 ;  /* 0x0000001b6c1b7221 */ /* 0x000fe20000010100 */
[----:B--2---:R-:W-:Y:S01]  /*6d00*/  FFMA.FTZ R4, -R181, R181, 1 ;  /* 0x3f800000b5047423 */ /* 0x004fe200000101b5 */
[----:B------:R-:W2:Y:S01]  /*6d10*/  LDL.LU R64, [R1+0x8] ;  /* 0x0000080001407983 */ /* 0x000ea20000300800 */
[C---:B------:R-:W-:Y:S01]  /*6d20*/  FADD.FTZ R19, -R110.reuse, R19 ;  /* 0x000000136e137221 */ /* 0x040fe20000010100 */
[----:B------:R-:W-:Y:S01]  /*6d30*/  FADD.FTZ R34, -R110, R34 ;  /* 0x000000226e227221 */ /* 0x000fe20000010100 */
[----:B------:R-:W-:Y:S01]  /*6d40*/  FADD.FTZ R24, -R109, R24 ;  /* 0x000000186d187221 */ /* 0x000fe20000010100 */
[----:B------:R-:W2:Y:S01]  /*6d50*/  LDL.LU R53, [R1+0x4] ;  /* 0x0000040001357983 */ /* 0x000ea20000300800 */
[----:B------:R-:W-:Y:S01]  /*6d60*/  FMUL.FTZ R19, R217, R19 ;  /* 0x00000013d9137220 */ /* 0x000fe20000410000 */
[----:B------:R-:W-:Y:S01]  /*6d70*/  FMUL.FTZ R34, R195, R34 ;  /* 0x00000022c3227220 */ /* 0x000fe20000410000 */
[----:B------:R-:W-:Y:S01]  /*6d80*/  FMUL.FTZ R24, R235, R24 ;  /* 0x00000018eb187220 */ /* 0x000fe20000410000 */
[----:B------:R-:W2:Y:S01]  /*6d90*/  LDL.LU R52, [R1] ;  /* 0x0000000001347983 */ /* 0x000ea20000300800 */
        /* <DEDUP_REMOVED lines=22> */
[----:B------:R-:W-:Y:S01]  /*6f00*/  FADD.FTZ R50, -R110, R50 ;  /* 0x000000326e327221 */ /* 0x000fe20000010100 */
[----:B------:R-:W-:Y:S01]  /*6f10*/  FMUL.FTZ R39, R186, R39 ;  /* 0x00000027ba277220 */ /* 0x000fe20000410000 */
[----:B------:R-:W-:Y:S01]  /*6f20*/  FMUL.FTZ R35, R194, R35 ;  /* 0x00000023c2237220 */ /* 0x000fe20000410000 */
[C---:B------:R-:W-:Y:S01]  /*6f30*/  FADD.FTZ R51, -R110.reuse, R51 ;  /* 0x000000336e337221 */ /* 0x040fe20000010100 */
[----:B------:R-:W-:Y:S01]  /*6f40*/  FMUL.FTZ R50, R171, R50 ;  /* 0x00000032ab327220 */ /* 0x000fe20000410000 */
[----:B------:R-:W-:Y:S01]  /*6f50*/  FADD.FTZ R55, -R110, R55 ;  /* 0x000000376e377221 */ /* 0x000fe20000010100 */
        /* <DEDUP_REMOVED lines=138> */
[----:B------:R-:W2:Y:S01]  /*7800*/  LDL R34, [R1+0x5c] ;  /* 0x00005c0001227983 */ /* 0x000ea20000100800 */
[----:B------:R-:W-:Y:S01]  /*7810*/  FMUL.FTZ R58, R225, R58 ;  /* 0x0000003ae13a7220 */ /* 0x000fe20000410000 */
[----:B------:R-:W-:Y:S01]  /*7820*/  F2FP.F16.F32.PACK_AB R18, R18, R24 ;  /* 0x000000181212723e */ /* 0x000fe200000000ff */
[----:B------:R-:W-:Y:S01]  /*7830*/  FADD.FTZ R47, -R108, R47 ;  /* 0x0000002f6c2f7221 */ /* 0x000fe20000010100 */
[----:B------:R-:W2:Y:S01]  /*7840*/  LDL.LU R29, [R1+0x30] ;  /* 0x00003000011d7983 */ /* 0x000ea20000300800 */
[----:B------:R-:W-:Y:S01]  /*7850*/  FMUL.FTZ R43, R236, R43 ;  /* 0x0000002bec2b7220 */ /* 0x000fe20000410000 */
[----:B------:R-:W-:Y:S01]  /*7860*/  FADD.FTZ R46, -R108, R46 ;  /* 0x0000002e6c2e7221 */ /* 0x000fe20000010100 */
[----:B------:R-:W-:Y:S01]  /*7870*/  F2FP.F16.F32.PACK_AB R17, R17, R28 ;  /* 0x0000001c1111723e */ /* 0x000fe200000000ff */
[----:B------:R-:W-:Y:S01]  /*7880*/  FMUL.FTZ R47, R232, R47 ;  /* 0x0000002fe82f7220 */ /* 0x000fe20000410000 */
[----:B------:R-:W2:Y:S01]  /*7890*/  LDL.LU R28, [R1+0x34] ;  /* 0x00003400011c7983 */ /* 0x000ea20000300800 */
        /* <DEDUP_REMOVED lines=15> */
[----:B---3--:R-:W-:Y:S01]  /*7990*/  FMUL.FTZ R10, R103, R10 ;  /* 0x0000000a670a7220 */ /* 0x008fe20000410000 */
[----:B----4-:R-:W-:Y:S01]  /*79a0*/  FMUL.FTZ R5, R102, R4 ;  /* 0x0000000466057220 */ /* 0x010fe20000410000 */
[----:B------:R-:W-:Y:S01]  /*79b0*/  FFMA.FTZ R4, -R231, R231, 1 ;  /* 0x3f800000e7047423 */ /* 0x000fe200000101e7 */
[----:B------:R-:W-:Y:S03]  /*79c0*/  FMUL.FTZ R14, R65, R14 ;  /* 0x0000000e410e7220 */ /* 0x000fe60000410000 */
[----:B------:R-:W-:Y:S01]  /*79d0*/  FMUL.FTZ R7, R4, UR5 ;  /* 0x0000000504077c20 */ /* 0x000fe20008410000 */
[----:B------:R-:W-:Y:S01]  /*79e0*/  FFMA.FTZ R4, -R229, R229, 1 ;  /* 0x3f800000e5047423 */ /* 0x000fe200000101e5 */
[----:B------:R-:W-:Y:S01]  /*79f0*/  FMUL.FTZ R6, R5, R6 ;  /* 0x0000000605067220 */ /* 0x000fe20000410000 */
[----:B--2---:R-:W-:Y:S01]  /*7a00*/  FMUL.FTZ R15, R64, R15 ;  /* 0x0000000f400f7220 */ /* 0x004fe20000410000 */
        /* <DEDUP_REMOVED lines=143> */
[----:B------:R-:W1:Y:S08]  /*8300*/  LDC R6, c[0x0][0x420] ;  /* 0x00010800ff067b82 */ /* 0x000e700000000800 */
[----:B------:R-:W3:Y:S01]  /*8310*/  LDC R7, c[0x0][0x424] ;  /* 0x00010900ff077b82 */ /* 0x000ee20000000800 */
[----:B-1----:R-:W-:Y:S05]  /*8320*/  IMAD.U32 R4, R6, -0x80, RZ ;  /* 0xffffff8006047824 */ /* 0x002fea00078e00ff */
        /* <DEDUP_REMOVED lines=9> */
[----:B---3--:R-:W-:Y:S03]  /*83c0*/  LEA.HI.X R5, R6, R9, R7, 0x7, P0 ;  /* 0x0000000906057211 */ /* 0x008fe600000f3c07 */
[----:B------:R1:W-:Y:S04]  /*83d0*/  STL.64 [R1+0x10], R8 ;  /* 0x0000100801007387 */ /* 0x0003e80000100a00 */
[----:B------:R1:W-:Y:S04]  /*83e0*/  LDGSTS.E.BYPASS.LTC128B.128 [R59+0x5000], desc[UR8][R4.64] ;  /* 0x05000000043b7fae */ /* 0x0003e8000b901d48 */
[----:B------:R-:W0:Y:S02]  /*83f0*/  LDGDEPBAR ;  /* 0x00000000000079af */ /* 0x000e240000000000 */
.L_x_298:
        /* <DEDUP_REMOVED lines=56> */
[----:B------:R-:W1:Y:S01]  /*8780*/  LDSM.16.M88.4 R32, [R152+0x6000] ;  /* 0x006000009820783b */ /* 0x000e620000000200 */
[----:B------:R-:W-:Y:S04]  /*8790*/  IMAD.U32 R40, RZ, RZ, UR29 ;  /* 0x0000001dff287e24 */ /* 0x000fe8000f8e00ff */
[----:B------:R-:W-:Y:S01]  /*87a0*/  HMMA.16816.F32 R16, R36, R42, R16 ;  /* 0x0000002a2410723c */ /* 0x000fe20000001810 */
[----:B------:R-:W-:Y:S05]  /*87b0*/  IMAD.U32 R0, RZ, RZ, UR19 ;  /* 0x00000013ff007e24 */ /* 0x000fea000f8e00ff */
        /* <DEDUP_REMOVED lines=39> */
[----:B---3--:R-:W-:Y:S01]  /*8a30*/  @P1 IADD3.X R21, R58, UR12, RZ, P2, !PT ;  /* 0x0000000c3a151c10 */ /* 0x008fe200097fe4ff */
[----:B------:R-:W-:Y:S01]  /*8a40*/  IMAD.U32 R58, RZ, RZ, UR26 ;  /* 0x0000001aff3a7e24 */ /* 0x000fe2000f8e00ff */
[----:B------:R-:W-:Y:S03]  /*8a50*/  @UP3 UIADD3.X UR12, UR12, -0x1, URZ, UP1, !UPT ;  /* 0xffffffff0c0c3890 */ /* 0x000fe60008ffe43f */
[----:B----4-:R-:W2:Y:S04]  /*8a60*/  @P1 LDG.E R57, desc[UR8][R20.64] ;  /* 0x0000000814391981 */ /* 0x010ea8000c1e1900 */
[----:B-----5:R-:W3:Y:S04]  /*8a70*/  @P1 LDG.E R56, desc[UR8][R20.64+0x20] ;  /* 0x0000200814381981 */ /* 0x020ee8000c1e1900 */
[----:B------:R-:W4:Y:S04]  /*8a80*/  @P1 LDG.E R55, desc[UR8][R20.64+0x100] ;  /* 0x0001000814371981 */ /* 0x000f28000c1e1900 */
[----:B------:R5:W4:Y:S02]  /*8a90*/  @P1 LDG.E R54, desc[UR8][R20.64+0x120] ;  /* 0x0001200814361981 */ /* 0x000b24000c1e1900 */
[----:B-----5:R-:W-:Y:S02]  /*8aa0*/  IMAD.MOV.U32 R20, RZ, RZ, R37 ;  /* 0x000000ffff147224 */ /* 0x020fe400078e0025 */
        /* <DEDUP_REMOVED lines=22> */
[-C--:B-1----:R-:W-:Y:S01]  /*8c10*/  LEA.HI.X.SX32 R37, R35, R21.reuse, 0x2, P0 ;  /* 0x0000001523257211 */ /* 0x082fe200000f16ff */
        /* <DEDUP_REMOVED lines=13> */
[----:B------:R4:W-:Y:S01]  /*8cf0*/  @P1 STL [R1+0x3c], R54 ;  /* 0x00003c3601001387 */ /* 0x0009e20000100800 */
        /* <DEDUP_REMOVED lines=109> */
[----:B------:R-:W-:Y:S01]  /*93d0*/  F2FP.F16.F32.PACK_AB R4, R4, R98 ;  /* 0x000000620404723e */ /* 0x000fe200000000ff */
[----:B------:R-:W-:Y:S01]  /*93e0*/  USHF.L.U32 UR19, UR18, 0x7, URZ ;  /* 0x0000000712137899 */ /* 0x000fe2000800063f */
[----:B------:R-:W-:-:S02]  /*93f0*/  F2FP.F16.F32.PACK_AB R7, R7, R88 ;  /* 0x000000580707723e */ /* 0x000fc400000000ff */
        /* <DEDUP_REMOVED lines=19> */
[----:B------:R-:W-:Y:S04]  /*9530*/  STS [R61+0x200], R8 ;  /* 0x000200083d007388 */ /* 0x000fe80000000800 */
[----:B---3--:R-:W-:Y:S04]  /*9540*/  STS [R60], R5 ;  /* 0x000000053c007388 */ /* 0x008fe80000000800 */
[----:B------:R-:W-:Y:S04]  /*9550*/  STS [R60+0x200], R4 ;  /* 0x000200043c007388 */ /* 0x000fe80000000800 */
[----:B------:R-:W-:Y:S04]  /*9560*/  STS [R61+0x1000], R7 ;  /* 0x001000073d007388 */ /* 0x000fe80000000800 */
[----:B------:R-:W-:Y:S04]  /*9570*/  STS [R61+0x1200], R6 ;  /* 0x001200063d007388 */ /* 0x000fe80000000800 */
[----:B------:R2:W-:Y:S01]  /*9580*/  STS [R60+0x1000], R3 ;  /* 0x001000033c007388 */ /* 0x0005e20000000800 */
[----:B-1----:R-:W2:Y:S03]  /*9590*/  S2R R9, SR_TID.X ;  /* 0x0000000000097919 */ /* 0x002ea60000002100 */
        /* <DEDUP_REMOVED lines=8> */
[----:B--2---:R-:W-:-:S03]  /*9620*/  SHF.R.S32.HI R3, RZ, 0x1f, R9 ;  /* 0x0000001fff037819 */ /* 0x004fc60000011409 */
        /* <DEDUP_REMOVED lines=15> */
.L_x_300:
[----:B------:R-:W-:Y:S01]  /*9720*/  @UP0 UIADD3 UR5, UR36, UR37, URZ ;  /* 0x0000002524050290 */ /* 0x000fe2000fffe03f */
[----:B------:R-:W-:Y:S01]  /*9730*/  LEA.HI R3, R3, R9, RZ, 0x2 ;  /* 0x0000000903037211 */ /* 0x000fe200078f10ff */
[----:B------:R-:W-:Y:S02]  /*9740*/  @UP0 ULDC.64 UR12, c[0x0][0x458] ;  /* 0x00011600000c0ab9 */ /* 0x000fe40000000a00 */
[----:B------:R-:W-:Y:S01]  /*9750*/  @UP0 UIMAD.WIDE.U32 UR14, UR5, UR12, URZ ;  /* 0x0000000c050e02a5 */ /* 0x000fe2000f8e003f */
[----:B-1----:R-:W-:Y:S01]  /*9760*/  LOP3.LUT R0, R3, 0xfffffffc, RZ, 0xc0, !PT ;  /* 0xfffffffc03007812 */ /* 0x002fe200078ec0ff */
        /* <DEDUP_REMOVED lines=16> */
.L_x_301:
        /* <DEDUP_REMOVED lines=39> */
.L_x_303:
[----:B------:R-:W-:Y:S05]  /*9ae0*/  BSYNC B0 ;  /* 0x0000000000007941 */ /* 0x000fea0003800000 */
.L_x_302:
        /* <DEDUP_REMOVED lines=13> */
.L_x_305:
[----:B------:R-:W-:Y:S05]  /*9bc0*/  BSYNC B0 ;  /* 0x0000000000007941 */ /* 0x000fea0003800000 */
.L_x_304:
        /* <DEDUP_REMOVED lines=27> */
.L_x_307:
[----:B------:R-:W-:Y:S05]  /*9d80*/  BSYNC B0 ;  /* 0x0000000000007941 */ /* 0x000fea0003800000 */
.L_x_306:
        /* <DEDUP_REMOVED lines=13> */
.L_x_296:
[----:B------:R-:W-:Y:S05]  /*9e60*/  BSYNC B1 ;  /* 0x0000000000017941 */ /* 0x000fea0003800000 */
.L_x_282:
        /* <DEDUP_REMOVED lines=8> */
.L_x_308:
[----:B------:R-:W-:Y:S05]  /*9ef0*/  EXIT ;  /* 0x000000000000794d */ /* 0x000fea0003800000 */
.L_x_310:
        /* <DEDUP_REMOVED lines=16> */
.L_x_698:


//--------------------- .text._ZN5flash44flash_bwd_dq_dk_dv_loop_seqk_parallel_kernelI23Flash_bwd_kernel_traitsILi32ELi128ELi128ELi8ELi4ELi4ELi4ELb1ELb0EN7cutlass6half_tE19Flash_kernel_traitsILi32ELi128ELi128ELi8ES3_EELb1ELb1ELb0ELb1ELb0ELb0ELb0EEEvNS_16Flash_bwd_paramsE --------------------------
	.section	.text._ZN5flash44flash_bwd_dq_dk_dv_loop_seqk_parallel_kernelI23Flash_bwd_kernel_traitsILi32ELi128ELi128ELi8ELi4ELi4ELi4ELb1ELb0EN7cutlass6half_tE19Flash_kernel_traitsILi32ELi128ELi128ELi8ES3_EELb1ELb1ELb0ELb1ELb0ELb0ELb0EEEvNS_16Flash_bwd_paramsE,"ax",@progbits
	.align	128
        .global         _ZN5flash44flash_bwd_dq_dk_dv_loop_seqk_parallel_kernelI23Flash_bwd_kernel_traitsILi32ELi128ELi128ELi8ELi4ELi4ELi4ELb1ELb0EN7cutlass6half_tE19Flash_kernel_traitsILi32ELi128ELi128ELi8ES3_EELb1ELb1ELb0ELb1ELb0ELb0ELb0EEEvNS_16Flash_bwd_paramsE
        .type           _ZN5flash44flash_bwd_dq_dk_dv_loop_seqk_parallel_kernelI23Flash_bwd_kernel_traitsILi32ELi128ELi128ELi8ELi4ELi4ELi4ELb1ELb0EN7cutlass6half_tE19Flash_kernel_traitsILi32ELi128ELi128ELi8ES3_EELb1ELb1ELb0ELb1ELb0ELb0ELb0EEEvNS_16Flash_bwd_paramsE,@function
        .size           _ZN5flash44flash_bwd_dq_dk_dv_loop_seqk_parallel_kernelI23Flash_bwd_kernel_traitsILi32ELi128ELi128ELi8ELi4ELi4ELi4ELb1ELb0EN7cutlass6half_tE19Flash_kernel_traitsILi32ELi128ELi128ELi8ES3_EELb1ELb1ELb0ELb1ELb0ELb0ELb0EEEvNS_16Flash_bwd_paramsE,(.L_x_699 - _ZN5flash44flash_bwd_dq_dk_dv_loop_seqk_parallel_kernelI23Flash_bwd_kernel_traitsILi32ELi128ELi128ELi8ELi4ELi4ELi4ELb1ELb0EN7cutlass6half_tE19Flash_kernel_traitsILi32ELi128ELi128ELi8ES3_EELb1ELb1ELb0ELb1ELb0ELb0ELb0EEEvNS_16Flash_bwd_paramsE)
        .other          _ZN5flash44flash_bwd_dq_dk_dv_loop_seqk_parallel_kernelI23Flash_bwd_kernel_traitsILi32ELi128ELi128ELi8ELi4ELi4ELi4ELb1ELb0EN7cutlass6half_tE19Flash_kernel_traitsILi32ELi128ELi128ELi8ES3_EELb1ELb1ELb0ELb1ELb0ELb0ELb0EEEvNS_16Flash_bwd_paramsE,@"STO_CUDA_ENTRY STV_DEFAULT"
_ZN5flash44flash_bwd_dq_dk_dv_loop_seqk_parallel_kernelI23Flash_bwd_kernel_traitsILi32ELi128ELi128ELi8ELi4ELi4ELi4ELb1ELb0EN7cutlass6half_tE19Flash_kernel_traitsILi32ELi128ELi128ELi8ES3_EELb1ELb1ELb0ELb1ELb0ELb0ELb0EEEvNS_16Flash_bwd_paramsE:
.text._ZN5flash44flash_bwd_dq_dk_dv_loop_seqk_parallel_kernelI23Flash_bwd_kernel_traitsILi32ELi128ELi128ELi8ELi4ELi4ELi4ELb1ELb0EN7cutlass6half_tE19Flash_kernel_traitsILi32ELi128ELi128ELi8ES3_EELb1ELb1ELb0ELb1ELb0ELb0ELb0EEEvNS_16Flash_bwd_paramsE:
        /* <DEDUP_REMOVED lines=29> */
[CC--:B------:R-:W-:Y:S02]  /*01d0*/  LEA.HI R5, R6.reuse, R10.reuse, RZ, 0x2 ;  /* 0x0000000a06057211 */ /* 0x0c0fe400078f10ff */
[----:B------:R-:W-:Y:S02]  /*01e0*/  LEA.HI R6, R6, R10, RZ, 0x5 ;  /* 0x0000000a06067211 */ /* 0x000fe400078f28ff */
[----:B------:R-:W-:-:S02]  /*01f0*/  SHF.R.S32.HI R2, RZ, 0x4, R3 ;  /* 0x00000004ff027819 */ /* 0x000fc40000011403 */
[----:B------:R-:W-:Y:S02]  /*0200*/  LOP3.LUT R9, R16, 0xfffffff8, RZ, 0xc0, !PT ;  /* 0xfffffff810097812 */ /* 0x000fe400078ec0ff */
[C---:B------:R-:W-:Y:S02]  /*0210*/  LOP3.LUT R0, R3.reuse, 0xfffffff0, RZ, 0xc0, !PT ;  /* 0xfffffff003007812 */ /* 0x040fe400078ec0ff */
[----:B------:R-:W-:Y:S01]  /*0220*/  LOP3.LUT R8, R6, 0xffffffe0, RZ, 0xc0, !PT ;  /* 0xffffffe006087812 */ /* 0x000fe200078ec0ff */
[C---:B------:R-:W-:Y:S01]  /*0230*/  IMAD.IADD R9, R10.reuse, 0x1, -R9 ;  /* 0x000000010a097824 */ /* 0x040fe200078e0a09 */
[----:B------:R-:W-:Y:S01]  /*0240*/  LEA.HI R4, R3, R2, RZ, 0x1 ;  /* 0x0000000203047211 */ /* 0x000fe200078f08ff */
[C---:B------:R-:W-:Y:S01]  /*0250*/  IMAD.IADD R3, R10.reuse, 0x1, -R0 ;  /* 0x000000010a037824 */ /* 0x040fe200078e0a00 */
[----:B------:R-:W-:Y:S01]  /*0260*/  LOP3.LUT R12, R5, 0xfffffffc, RZ, 0xc0, !PT ;  /* 0xfffffffc050c7812 */ /* 0x000fe200078ec0ff */
[----:B------:R-:W-:Y:S01]  /*0270*/  IMAD.IADD R0, R10, 0x1, -R8 ;  /* 0x000000010a007824 */ /* 0x000fe200078e0a08 */
[----:B------:R-:W-:-:S02]  /*0280*/  LOP3.LUT R4, R4, 0xfffffffe, RZ, 0xc0, !PT ;  /* 0xfffffffe04047812 */ /* 0x000fc400078ec0ff */
[----:B------:R-:W-:Y:S01]  /*0290*/  LEA.HI R11, R9, R9, RZ, 0x1 ;  /* 0x00000009090b7211 */ /* 0x000fe200078f08ff */
[----:B------:R-:W-:Y:S01]  /*02a0*/  IMAD.IADD R234, R10, 0x1, -R12 ;  /* 0x000000010aea7824 */ /* 0x000fe200078e0a0c */
[----:B------:R-:W-:Y:S01]  /*02b0*/  SHF.R.S32.HI R8, RZ, 0x1f, R0 ;  /* 0x0000001fff087819 */ /* 0x000fe20000011400 */
[----:B------:R-:W-:Y:S01]  /*02c0*/  IMAD.IADD R12, R2, 0x1, -R4 ;  /* 0x00000001020c7824 */ /* 0x000fe200078e0a04 */
[----:B------:R-:W-:Y:S02]  /*02d0*/  LOP3.LUT R2, R11, 0x7fffffe, RZ, 0xc0, !PT ;  /* 0x07fffffe0b027812 */ /* 0x000fe400078ec0ff */
[----:B------:R-:W-:Y:S02]  /*02e0*/  SHF.R.S32.HI R21, RZ, 0x7, R7 ;  /* 0x00000007ff157819 */ /* 0x000fe40000011407 */
[----:B------:R-:W-:Y:S01]  /*02f0*/  LEA.HI R17, R8, R0, RZ, 0x2 ;  /* 0x0000000008117211 */ /* 0x000fe200078f10ff */
[----:B------:R-:W-:Y:S01]  /*0300*/  IMAD.IADD R2, R9, 0x1, -R2 ;  /* 0x0000000109027824 */ /* 0x000fe200078e0a02 */
[--C-:B------:R-:W-:Y:S01]  /*0310*/  SHF.R.S32.HI R14, RZ, 0x2, R5.reuse ;  /* 0x00000002ff0e7819 */ /* 0x100fe20000011405 */
[----:B------:R-:W-:Y:S01]  /*0320*/  IMAD R0, R21, 0x8, R12 ;  /* 0x0000000815007824 */ /* 0x000fe200078e020c */
[----:B------:R-:W-:-:S02]  /*0330*/  SHF.R.S32.HI R4, RZ, 0x1f, R5 ;  /* 0x0000001fff047819 */ /* 0x000fc40000011405 */
[----:B------:R-:W-:Y:S01]  /*0340*/  SHF.R.S32.HI R13, RZ, 0x1f, R3 ;  /* 0x0000001fff0d7819 */ /* 0x000fe20000011403 */
[----:B------:R-:W-:Y:S01]  /*0350*/  IMAD R0, R0, 0x8, R2 ;  /* 0x0000000800007824 */ /* 0x000fe200078e0202 */
[----:B------:R-:W-:Y:S02]  /*0360*/  LEA.HI R2, R4, R14, RZ, 0x3 ;  /* 0x0000000e04027211 */ /* 0x000fe400078f18ff */
[-C--:B------:R-:W-:Y:S02]  /*0370*/  LEA.HI R4, R3, R3.reuse, RZ, 0x1 ;  /* 0x0000000303047211 */ /* 0x080fe400078f08ff */
[----:B------:R-:W-:Y:S02]  /*0380*/  LEA.HI R13, R13, R3, RZ, 0x3 ;  /* 0x000000030d0d7211 */ /* 0x000fe400078f18ff */
[--C-:B------:R-:W-:Y:S02]  /*0390*/  SHF.R.S32.HI R19, RZ, 0x5, R6.reuse ;  /* 0x00000005ff137819 */ /* 0x100fe40000011406 */
[----:B------:R-:W-:-:S02]  /*03a0*/  SHF.R.S32.HI R6, RZ, 0x1f, R6 ;  /* 0x0000001fff067819 */ /* 0x000fc40000011406 */
[----:B------:R-:W-:Y:S02]  /*03b0*/  LOP3.LUT R2, R2, 0xfffffff8, RZ, 0xc0, !PT ;  /* 0xfffffff802027812 */ /* 0x000fe400078ec0ff */
[--C-:B------:R-:W-:Y:S02]  /*03c0*/  SHF.R.S32.HI R5, RZ, 0x1, R4.reuse ;  /* 0x00000001ff057819 */ /* 0x100fe40000011404 */
[----:B------:R-:W-:Y:S01]  /*03d0*/  SHF.R.S32.HI R7, RZ, 0x1f, R4 ;  /* 0x0000001fff077819 */ /* 0x000fe20000011404 */
[----:B------:R-:W-:Y:S01]  /*03e0*/  IMAD.IADD R2, R14, 0x1, -R2 ;  /* 0x000000010e027824 */ /* 0x000fe200078e0a02 */
[----:B------:R-:W-:Y:S02]  /*03f0*/  LOP3.LUT R8, R4, 0x7fffffe, RZ, 0xc0, !PT ;  /* 0x07fffffe04087812 */ /* 0x000fe400078ec0ff */
[----:B------:R-:W-:Y:S02]  /*0400*/  LOP3.LUT R4, R13, 0xfffffff8, RZ, 0xc0, !PT ;  /* 0xfffffff80d047812 */ /* 0x000fe400078ec0ff */
[----:B------:R-:W-:Y:S01]  /*0410*/  LEA.HI R10, R6, R19, RZ, 0x2 ;  /* 0x00000013060a7211 */ /* 0x000fe200078f10ff */
[----:B------:R-:W-:Y:S01]  /*0420*/  IMAD.IADD R18, R3, 0x1, -R8 ;  /* 0x0000000103127824 */ /* 0x000fe200078e0a08 */
[----:B------:R-:W-:Y:S01]  /*0430*/  LEA.HI R7, R7, R5, RZ, 0x2 ;  /* 0x0000000507077211 */ /* 0x000fe200078f10ff */
[----:B------:R-:W-:Y:S01]  /*0440*/  IMAD.IADD R15, R3, 0x1, -R4 ;  /* 0x00000001030f7824 */ /* 0x000fe200078e0a04 */
[----:B------:R-:W-:Y:S01]  /*0450*/  LOP3.LUT R4, R10, 0xfffffffc, RZ, 0xc0, !PT ;  /* 0xfffffffc0a047812 */ /* 0x000fe200078ec0ff */
[----:B------:R-:W-:Y:S01]  /*0460*/  IMAD.SHL.U32 R3, R9, 0x40, RZ ;  /* 0x0000004009037824 */ /* 0x000fe200078e00ff */
[----:B------:R-:W-:-:S02]  /*0470*/  LOP3.LUT R6, R2, 0x1, RZ, 0xc0, !PT ;  /* 0x0000000102067812 */ /* 0x000fc400078ec0ff */
[----:B------:R-:W-:Y:S01]  /*0480*/  LOP3.LUT R7, R7, 0xfffffffc, RZ, 0xc0, !PT ;  /* 0xfffffffc07077812 */ /* 0x000fe200078ec0ff */
[----:B------:R-:W-:Y:S01]  /*0490*/  IMAD.IADD R20, R19, 0x1, -R4 ;  /* 0x0000000113147824 */ /* 0x000fe200078e0a04 */
[----:B------:R-:W-:Y:S01]  /*04a0*/  ISETP.NE.U32.AND P6, PT, R6, 0x1, PT ;  /* 0x000000010600780c */ /* 0x000fe20003fc5070 */
[----:B------:R-:W-:Y:S01]  /*04b0*/  IMAD.SHL.U32 R19, R234, 0x2, RZ ;  /* 0x00000002ea137824 */ /* 0x000fe200078e00ff */
[----:B------:R-:W-:Y:S01]  /*04c0*/  SHF.R.S32.HI R4, RZ, 0x1, R11 ;  /* 0x00000001ff047819 */ /* 0x000fe2000001140b */
[----:B------:R-:W-:Y:S01]  /*04d0*/  IMAD.IADD R14, R5, 0x1, -R7 ;  /* 0x00000001050e7824 */ /* 0x000fe200078e0a07 */
[----:B------:R-:W-:Y:S01]  /*04e0*/  LOP3.LUT R6, R3, 0x1c0, RZ, 0xc0, !PT ;  /* 0x000001c003067812 */ /* 0x000fe200078ec0ff */
[----:B------:R-:W-:Y:S01]  /*04f0*/  IMAD.SHL.U32 R3, R20, 0x10, RZ ;  /* 0x0000001014037824 */ /* 0x000fe200078e00ff */
[C---:B------:R-:W-:Y:S01]  /*0500*/  LOP3.LUT P0, RZ, R4.reuse, 0x2, RZ, 0xc0, !PT ;  /* 0x0000000204ff7812 */ /* 0x040fe2000780c0ff */
[----:B------:R-:W-:Y:S01]  /*0510*/  IMAD.SHL.U32 R5, R4, 0x40, RZ ;  /* 0x0000004004057824 */ /* 0x000fe200078e00ff */
[----:B------:R-:W-:Y:S01]  /*0520*/  LEA.HI R10, R2, R2, RZ, 0x1 ;  /* 0x00000002020a7211 */ /* 0x000fe200078f08ff */
[----:B------:R-:W-:Y:S01]  /*0530*/  STL [R1+0x64], R20 ;  /* 0x0000641401007387 */ /* 0x000fe20000100800 */
[----:B------:R-:W-:Y:S01]  /*0540*/  LEA.HI.SX32 R7, R17, R3, 0x1e ;  /* 0x0000000311077211 */ /* 0x000fe200078ff2ff */
[----:B------:R-:W-:Y:S01]  /*0550*/  IMAD R8, R21, 0x2000, R19 ;  /* 0x0000200015087824 */ /* 0x000fe200078e0213 */
[----:B------:R-:W-:Y:S01]  /*0560*/  LOP3.LUT R4, R6, 0x30, R3, 0xf8, !PT ;  /* 0x0000003006047812 */ /* 0x000fe200078ef803 */
[----:B------:R-:W-:Y:S01]  /*0570*/  IMAD.SHL.U32 R234, R234, 0x8, RZ ;  /* 0x00000008eaea7824 */ /* 0x000fe200078e00ff */
[----:B------:R-:W-:Y:S01]  /*0580*/  LOP3.LUT R3, R5, 0xc0, RZ, 0xc0, !PT ;  /* 0x000000c005037812 */ /* 0x000fe200078ec0ff */
[----:B------:R1:W-:Y:S01]  /*0590*/  STL [R1+0x40], R7 ;  /* 0x0000400701007387 */ /* 0x0003e20000100800 */
[--C-:B------:R-:W-:Y:S01]  /*05a0*/  LOP3.LUT R11, R4, 0x8, R16.reuse, 0xf8, !PT ;  /* 0x00000008040b7812 */ /* 0x100fe200078ef810 */
[----:B------:R-:W-:Y:S01]  /*05b0*/  IMAD.SHL.U32 R5, R2, 0x40, RZ ;  /* 0x0000004002057824 */ /* 0x000fe200078e00ff */
[----:B------:R-:W-:-:S02]  /*05c0*/  LOP3.LUT R4, R3, 0x8, R16, 0xf8, !PT ;  /* 0x0000000803047812 */ /* 0x000fc400078ef810 */
[----:B------:R-:W-:Y:S02]  /*05d0*/  SHF.R.U32.HI R3, RZ, 0x3, R3 ;  /* 0x00000003ff037819 */ /* 0x000fe40000011603 */
[C---:B------:R-:W-:Y:S02]  /*05e0*/  LOP3.LUT P5, RZ, R2.reuse, 0x2, RZ, 0xc0, !PT ;  /* 0x0000000202ff7812 */ /* 0x040fe400078ac0ff */
[----:B------:R-:W-:Y:S02]  /*05f0*/  LOP3.LUT P4, RZ, R2, 0x4, RZ, 0xc0, !PT ;  /* 0x0000000402ff7812 */ /* 0x000fe4000788c0ff */
[----:B------:R-:W-:Y:S02]  /*0600*/  LOP3.LUT R5, R5, 0x1c0, RZ, 0xc0, !PT ;  /* 0x000001c005057812 */ /* 0x000fe400078ec0ff */
[----:B------:R-:W-:Y:S02]  /*0610*/  SEL R223, R223, 0x10, !P6 ;  /* 0x00000010dfdf7807 */ /* 0x000fe40007000000 */
[----:B------:R-:W-:-:S02]  /*0620*/  SEL R225, R158, 0xffffffe0, !P5 ;  /* 0xffffffe09ee17807 */ /* 0x000fc40006800000 */
[----:B-1----:R-:W-:-:S05]  /*0630*/  LOP3.LUT R7, R10, 0x3fffffe, RZ, 0xc0, !PT ;  /* 0x03fffffe0a077812 */ /* 0x002fca00078ec0ff */
[----:B------:R-:W-:Y:S01]  /*0640*/  IMAD.IADD R9, R2, 0x1, -R7 ;  /* 0x0000000102097824 */ /* 0x000fe200078e0a07 */
[----:B------:R-:W-:Y:S01]  /*0650*/  LOP3.LUT R2, R4, R3, RZ, 0x3c, !PT ;  /* 0x0000000304027212 */ /* 0x000fe200078e3cff */
[----:B------:R-:W-:Y:S01]  /*0660*/  IMAD.SHL.U32 R3, R20, 0x400, RZ ;  /* 0x0000040014037824 */ /* 0x000fe200078e00ff */
        /* <DEDUP_REMOVED lines=10> */
[----:B------:R-:W-:Y:S01]  /*0710*/  IMAD.SHL.U32 R0, R21, 0x8, RZ ;  /* 0x0000000815007824 */ /* 0x000fe200078e00ff */
[----:B------:R-:W-:Y:S01]  /*0720*/  LOP3.LUT P3, RZ, R2, 0x2, RZ, 0xc0, !PT ;  /* 0x0000000202ff7812 */ /* 0x000fe2000786c0ff */
[----:B------:R-:W-:Y:S01]  /*0730*/  IMAD R11, R9, 0x20, R5 ;  /* 0x00000020090b7824 */ /* 0x000fe200078e0205 */
[----:B------:R-:W-:Y:S01]  /*0740*/  LEA R153, R160, UR5, 0x1 ;  /* 0x00000005a0997c11 */ /* 0x000fe2000f8e08ff */
[----:B------:R-:W-:Y:S01]  /*0750*/  IMAD.SHL.U32 R5, R15, 0x40, RZ ;  /* 0x000000400f057824 */ /* 0x000fe200078e00ff */
[----:B------:R-:W-:Y:S01]  /*0760*/  LOP3.LUT R8, R0, 0x8, RZ, 0xc0, !PT ;  /* 0x0000000800087812 */ /* 0x000fe200078ec0ff */
[----:B------:R-:W-:Y:S01]  /*0770*/  IMAD.SHL.U32 R2, R2, 0x40, RZ ;  /* 0x0000004002027824 */ /* 0x000fe200078e00ff */
[----:B------:R-:W-:Y:S01]  /*0780*/  SEL R0, R158, 0xffffffe0, !P0 ;  /* 0xffffffe09e007807 */ /* 0x000fe20004000000 */
[----:B------:R-:W-:Y:S01]  /*0790*/  IMAD.SHL.U32 R3, R14, 0x40, RZ ;  /* 0x000000400e037824 */ /* 0x000fe200078e00ff */
[----:B------:R-:W-:Y:S01]  /*07a0*/  LOP3.LUT R5, R5, 0x1c0, RZ, 0xc0, !PT ;  /* 0x000001c005057812 */ /* 0x000fe200078ec0ff */
[----:B------:R-:W-:Y:S01]  /*07b0*/  IMAD.SHL.U32 R7, R12, 0x8, RZ ;  /* 0x000000080c077824 */ /* 0x000fe200078e00ff */
[----:B------:R-:W-:Y:S01]  /*07c0*/  LOP3.LUT R2, R2, 0xc0, RZ, 0xc0, !PT ;  /* 0x000000c002027812 */ /* 0x000fe200078ec0ff */
[C---:B------:R-:W-:Y:S01]  /*07d0*/  IMAD.SHL.U32 R10, R12.reuse, 0x10, RZ ;  /* 0x000000100c0a7824 */ /* 0x040fe200078e00ff */
[----:B------:R-:W-:Y:S01]  /*07e0*/  LOP3.LUT R3, R3, 0xc0, RZ, 0xc0, !PT ;  /* 0x000000c003037812 */ /* 0x000fe200078ec0ff */
[----:B------:R-:W-:Y:S01]  /*07f0*/  IMAD.IADD R153, R153, 0x1, R0 ;  /* 0x0000000199997824 */ /* 0x000fe200078e0200 */
[----:B------:R-:W-:Y:S01]  /*0800*/  LOP3.LUT R7, R7, 0x8, RZ, 0xc0, !PT ;  /* 0x0000000807077812 */ /* 0x000fe200078ec0ff */
[----:B------:R-:W-:Y:S01]  /*0810*/  IMAD.U32 R0, RZ, RZ, UR6 ;  /* 0x00000006ff007e24 */ /* 0x000fe2000f8e00ff */
[----:B------:R-:W-:Y:S01]  /*0820*/  SHF.R.U32.HI R154, RZ, 0x3, R5 ;  /* 0x00000003ff9a7819 */ /* 0x000fe20000011605 */
[----:B------:R-:W-:Y:S01]  /*0830*/  USHF.R.S32.HI UR6, URZ, 0x1f, UR54 ;  /* 0x0000001f3f067899 */ /* 0x000fe20008011436 */
[----:B------:R-:W-:Y:S01]  /*0840*/  SHF.R.U32.HI R9, RZ, 0x3, R2 ;  /* 0x00000003ff097819 */ /* 0x000fe20000011602 */
[----:B------:R-:W-:Y:S01]  /*0850*/  IMAD R4, R12, 0x200, R4 ;  /* 0x000002000c047824 */ /* 0x000fe200078e0204 */
[----:B------:R-:W-:-:S02]  /*0860*/  SHF.R.U32.HI R6, RZ, 0x3, R3 ;  /* 0x00000003ff067819 */ /* 0x000fc40000011603 */
[----:B------:R-:W-:Y:S01]  /*0870*/  LOP3.LUT R10, R8, 0x10, R10, 0xf8, !PT ;  /* 0x00000010080a7812 */ /* 0x000fe200078ef80a */
[----:B------:R-:W-:Y:S01]  /*0880*/  IMAD.U32 R0, RZ, RZ, UR6 ;  /* 0x00000006ff007e24 */ /* 0x000fe2000f8e00ff */
[--C-:B------:R-:W-:Y:S01]  /*0890*/  LOP3.LUT R154, R154, R5, R7.reuse, 0x1e, !PT ;  /* 0x000000059a9a7212 */ /* 0x100fe200078e1e07 */
[----:B------:R-:W-:Y:S01]  /*08a0*/  UIADD3 UR6, UR4, 0x6000, URZ ;  /* 0x0000600004067890 */ /* 0x000fe2000fffe03f */
[----:B------:R-:W-:Y:S01]  /*08b0*/  LOP3.LUT R9, R9, R2, R8, 0x1e, !PT ;  /* 0x0000000209097212 */ /* 0x000fe200078e1e08 */
[----:B------:R-:W-:Y:S01]  /*08c0*/  IMAD.SHL.U32 R2, R13, 0x20, RZ ;  /* 0x000000200d027824 */ /* 0x000fe200078e00ff */
[----:B------:R-:W-:Y:S01]  /*08d0*/  LOP3.LUT R7, R6, R3, R7, 0x1e, !PT ;  /* 0x0000000306077212 */ /* 0x000fe200078e1e07 */
[----:B------:R-:W-:Y:S01]  /*08e0*/  IMAD.IADD R154, R16, 0x1, R154 ;  /* 0x00000001109a7824 */ /* 0x000fe200078e029a */
[----:B------:R-:W-:Y:S01]  /*08f0*/  LOP3.LUT R3, R6, R10, R3, 0x1e, !PT ;  /* 0x0000000a06037212 */ /* 0x000fe200078e1e03 */
[----:B------:R-:W-:Y:S01]  /*0900*/  IMAD.IADD R9, R9, 0x1, R11 ;  /* 0x0000000109097824 */ /* 0x000fe200078e020b */
[----:B------:R-:W-:Y:S01]  /*0910*/  R2P PR, R15, 0x6 ;  /* 0x000000060f007804 */ /* 0x000fe20000000000 */
[----:B------:R-:W-:Y:S01]  /*0920*/  IMAD R165, R20, 0x200, R2 ;  /* 0x0000020014a57824 */ /* 0x000fe200078e0202 */
[----:B------:R-:W-:Y:S01]  /*0930*/  LEA R222, R222, UR4, 0x1 ;  /* 0x00000004dede7c11 */ /* 0x000fe2000f8e08ff */
[----:B------:R-:W-:Y:S01]  /*0940*/  IMAD.IADD R159, R2, 0x1, R3 ;  /* 0x00000001029f7824 */ /* 0x000fe200078e0203 */
[----:B------:R-:W-:Y:S01]  /*0950*/  LEA R3, R9, UR6, 0x1 ;  /* 0x0000000609037c11 */ /* 0x000fe2000f8e08ff */
[----:B------:R-:W-:Y:S01]  /*0960*/  IMAD.U32 R2, RZ, RZ, UR7 ;  /* 0x00000007ff027e24 */ /* 0x000fe2000f8e00ff */
[----:B------:R-:W-:Y:S01]  /*0970*/  USHF.R.S32.HI UR7, URZ, 0x1f, UR57 ;  /* 0x0000001f3f077899 */ /* 0x000fe20008011439 */
[----:B------:R-:W-:Y:S01]  /*0980*/  LEA R154, R154, UR5, 0x1 ;  /* 0x000000059a9a7c11 */ /* 0x000fe2000f8e08ff */
[C---:B------:R-:W-:Y:S01]  /*0990*/  VIADD R221, R222.reuse, 0x40 ;  /* 0x00000040dedd7836 */ /* 0x040fe20000000000 */
[----:B------:R1:W-:Y:S01]  /*09a0*/  STL [R1+0x68], R3 ;  /* 0x0000680301007387 */ /* 0x0003e20000100800 */
[----:B------:R-:W-:Y:S01]  /*09b0*/  @P4 VIADD R221, R222, 0xffffffc0 ;  /* 0xffffffc0dedd4836 */ /* 0x000fe20000000000 */
[----:B------:R-:W-:Y:S01]  /*09c0*/  SEL R155, R155, 0xffffffc0, !P2 ;  /* 0xffffffc09b9b7807 */ /* 0x000fe20005000000 */
[----:B------:R-:W-:Y:S01]  /*09d0*/  IMAD.U32 R0, RZ, RZ, UR7 ;  /* 0x00000007ff007e24 */ /* 0x000fe2000f8e00ff */
[----:B------:R-:W-:Y:S01]  /*09e0*/  LOP3.LUT P0, RZ, R14, 0x2, RZ, 0xc0, !PT ;  /* 0x000000020eff7812 */ /* 0x000fe2000780c0ff */
[C---:B------:R-:W-:Y:S01]  /*09f0*/  VIADD R0, R3.reuse, 0x20 ;  /* 0x0000002003007836 */ /* 0x040fe20000000000 */
[----:B------:R-:W-:Y:S01]  /*0a00*/  LEA R2, R4, UR4, 0x1 ;  /* 0x0000000404027c11 */ /* 0x000fe2000f8e08ff */
[----:B------:R-:W-:Y:S01]  /*0a10*/  @P3 VIADD R0, R3, 0xffffffe0 ;  /* 0xffffffe003003836 */ /* 0x000fe20000000000 */
[----:B------:R-:W-:Y:S01]  /*0a20*/  SEL R158, R158, 0xffffffe0, !P0 ;  /* 0xffffffe09e9e7807 */ /* 0x000fe20004000000 */
[----:B------:R-:W-:-:S02]  /*0a30*/  IMAD.IADD R224, R222, 0x1, R223 ;  /* 0x00000001dee07824 */ /* 0x000fc400078e02df */
[C---:B------:R-:W-:Y:S01]  /*0a40*/  VIADD R161, R154.reuse, 0x20 ;  /* 0x000000209aa17836 */ /* 0x040fe20000000000 */
[----:B------:R1:W-:Y:S01]  /*0a50*/  STL [R1+0x6c], R0 ;  /* 0x00006c0001007387 */ /* 0x0003e20000100800 */
[----:B------:R-:W-:Y:S02]  /*0a60*/  IMAD.IADD R223, R223, 0x1, R221 ;  /* 0x00000001dfdf7824 */ /* 0x000fe400078e02dd */
[----:B------:R-:W-:Y:S02]  /*0a70*/  @P1 VIADD R161, R154, 0xffffffe0 ;  /* 0xffffffe09aa11836 */ /* 0x000fe40000000000 */
[--C-:B------:R-:W-:Y:S02]  /*0a80*/  IMAD.IADD R228, R222, 0x1, R225.reuse ;  /* 0x00000001dee47824 */ /* 0x100fe400078e02e1 */
[----:B------:R-:W-:Y:S02]  /*0a90*/  IMAD.IADD R227, R224, 0x1, R225 ;  /* 0x00000001e0e37824 */ /* 0x000fe400078e02e1 */
[----:B------:R-:W-:-:S02]  /*0aa0*/  IMAD.IADD R226, R225, 0x1, R221 ;  /* 0x00000001e1e27824 */ /* 0x000fc400078e02dd */
[----:B------:R-:W-:Y:S02]  /*0ab0*/  IMAD.IADD R156, R154, 0x1, R155 ;  /* 0x000000019a9c7824 */ /* 0x000fe400078e029b */
[----:B------:R-:W-:Y:S02]  /*0ac0*/  IMAD.IADD R165, R165, 0x1, R7 ;  /* 0x00000001a5a57824 */ /* 0x000fe400078e0207 */
[----:B------:R-:W-:Y:S02]  /*0ad0*/  IMAD.IADD R225, R225, 0x1, R223 ;  /* 0x00000001e1e17824 */ /* 0x000fe400078e02df */
[----:B------:R-:W-:Y:S02]  /*0ae0*/  IMAD.IADD R155, R155, 0x1, R161 ;  /* 0x000000019b9b7824 */ /* 0x000fe400078e02a1 */
[C---:B------:R-:W-:Y:S02]  /*0af0*/  VIADD R164, R161.reuse, 0x2000 ;  /* 0x00002000a1a47836 */ /* 0x040fe40000000000 */
[----:B------:R-:W-:-:S02]  /*0b00*/  VIADD R163, R161, 0x4000 ;  /* 0x00004000a1a37836 */ /* 0x000fc40000000000 */
[----:B------:R-:W-:-:S07]  /*0b10*/  VIADD R162, R161, 0x6000 ;  /* 0x00006000a1a27836 */ /* 0x000fce0000000000 */
.L_x_355:
        /* <DEDUP_REMOVED lines=30> */
[----:B-1--4-:R-:W2:Y:S01]  /*0d00*/  @P1 LDG.E R8, desc[UR10][R6.64] ;  /* 0x0000000a06081981 */ /* 0x012ea2000c1e1900 */
[----:B------:R-:W-:-:S04]  /*0d10*/  UIADD3 UR6, UP0, UR16, UR12, URZ ;  /* 0x0000000c10067290 */ /* 0x000fc8000ff1e03f */
[----:B------:R-:W-:Y:S01]  /*0d20*/  PLOP3.LUT P2, PT, PT, PT, UP4, 0x80, 0x0 ;  /* 0x000000000000781c */ /* 0x000fe20003f4f048 */
[----:B------:R-:W-:Y:S01]  /*0d30*/  UIADD3.X UR5, UR5, UR13, URZ, UP0, !UPT ;  /* 0x0000000d05057290 */ /* 0x000fe200087fe43f */
[----:B------:R3:W4:Y:S02]  /*0d40*/  @P0 LDG.E R6, desc[UR10][R4.64] ;  /* 0x0000000a04060981 */ /* 0x000724000c1e1900 */
[----:B---3--:R-:W-:Y:S02]  /*0d50*/  IMAD.U32 R4, RZ, RZ, UR15 ;  /* 0x0000000fff047e24 */ /* 0x008fe4000f8e00ff */
[----:B------:R-:W-:-:S05]  /*0d60*/  IMAD.U32 R5, RZ, RZ, UR14 ;  /* 0x0000000eff057e24 */ /* 0x000fca000f8e00ff */
[----:B------:R-:W3:Y:S04]  /*0d70*/  @P3 LDG.E R7, desc[UR10][R4.64] ;  /* 0x0000000a04073981 */ /* 0x000ee8000c1e1900 */
[----:B-1----:R1:W5:Y:S02]  /*0d80*/  @P3 LDG.E R0, desc[UR10][R4.64+0x4] ;  /* 0x0000040a04003981 */ /* 0x002364000c1e1900 */
        /* <DEDUP_REMOVED lines=14> */
[----:B----4-:R-:W-:Y:S02]  /*0e70*/  @P0 R2UR UR9, R6 ;  /* 0x00000000060902ca */ /* 0x010fe400000e0000 */
[----:B------:R-:W-:-:S04]  /*0e80*/  ISETP.NE.U32.AND P0, PT, RZ, UR12, PT ;  /* 0x0000000cff007c0c */ /* 0x000fc8000bf05070 */
[----:B------:R-:W-:-:S07]  /*0e90*/  ISETP.NE.AND.EX P0, PT, RZ, UR13, PT, P0 ;  /* 0x0000000dff007c0c */ /* 0x000fce000bf05300 */
        /* <DEDUP_REMOVED lines=11> */
.L_x_311:
        /* <DEDUP_REMOVED lines=15> */
[----:B------:R-:W-:Y:S01]  /*1040*/  UIMAD UR28, UR54, UR7, UR6 ;  /* 0x00000007361c72a4 */ /* 0x000fe2000f8e0206 */
[----:B------:R-:W-:-:S02]  /*1050*/  ULDC UR59, c[0x0][0x2d4] ;  /* 0x0000b500003b7ab9 */ /* 0x000fc40000000800 */
[----:B------:R-:W-:Y:S01]  /*1060*/  @!UP0 ULDC.64 UR6, c[0x0][0x418] ;  /* 0x0001060000068ab9 */ /* 0x000fe20000000a00 */
[----:B------:R-:W-:Y:S01]  /*1070*/  USHF.R.S32.HI UR42, URZ, 0x1f, UR59 ;  /* 0x0000001f3f2a7899 */ /* 0x000fe2000801143b */
[----:B------:R-:W-:Y:S01]  /*1080*/  ULDC.64 UR32, c[0x0][0x240] ;  /* 0x0000900000207ab9 */ /* 0x000fe20000000a00 */
[----:B------:R-:W-:Y:S01]  /*1090*/  ULDC UR17, c[0x0][0x2dc] ;  /* 0x0000b70000117ab9 */ /* 0x000fe20000000800 */
[----:B------:R-:W-:Y:S01]  /*10a0*/  ULDC UR61, c[0x0][0x270] ;  /* 0x00009c00003d7ab9 */ /* 0x000fe20000000800 */
[----:B------:R-:W-:Y:S01]  /*10b0*/  ULDC.U8 UR16, c[0x0][0x480] ;  /* 0x0001200000107ab9 */ /* 0x000fe20000000000 */
[----:B------:R-:W-:Y:S02]  /*10c0*/  UIMAD.WIDE.U32 UR18, UR5, UR32, URZ ;  /* 0x00000020051272a5 */ /* 0x000fe4000f8e003f */
[----:B------:R-:W-:Y:S01]  /*10d0*/  @!UP0 UIMAD.WIDE.U32 UR34, UR54, UR6, URZ ;  /* 0x00000006362282a5 */ /* 0x000fe2000f8e003f */
[----:B-1----:R-:W-:Y:S01]  /*10e0*/  IABS R6, R7 ;  /* 0x0000000700067213 */ /* 0x002fe20000000000 */
[----:B------:R-:W-:Y:S01]  /*10f0*/  @UP1 UIADD3 UR22, UR50, UR53, URZ ;  /* 0x0000003532161290 */ /* 0x000fe2000fffe03f */
[----:B------:R-:W-:Y:S01]  /*1100*/  ISETP.NE.AND P3, PT, R7, RZ, PT ;  /* 0x000000ff0700720c */ /* 0x000fe20003f65270 */
[----:B------:R-:W-:Y:S01]  /*1110*/  UIMAD UR48, UR57, UR17, URZ ;  /* 0x00000011393072a4 */ /* 0x000fe2000f8e023f */
[----:B------:R-:W1:Y:S01]  /*1120*/  I2F.RP R4, R6 ;  /* 0x0000000600047306 */ /* 0x000e620000209400 */
[----:B------:R-:W-:-:S02]  /*1130*/  UISETP.NE.AND UP4, UPT, UR16, URZ, UPT ;  /* 0x0000003f1000728c */ /* 0x000fc4000bf85270 */
[----:B------:R-:W-:Y:S02]  /*1140*/  USEL UR55, UR20, UR18, !UP0 ;  /* 0x0000001214377287 */ /* 0x000fe4000c000000 */
[----:B--2---:R-:W-:Y:S02]  /*1150*/  UIMAD.WIDE.U32 UR26, UR8, UR12, URZ ;  /* 0x0000000c081a72a5 */ /* 0x004fe4000f8e003f */
[----:B------:R-:W-:Y:S02]  /*1160*/  UIADD3 UR41, UR21, UR28, URZ ;  /* 0x0000001c15297290 */ /* 0x000fe4000fffe03f */
[----:B------:R-:W-:Y:S02]  /*1170*/  UIMAD UR46, UR8, UR13, UR27 ;  /* 0x0000000d082e72a4 */ /* 0x000fe4000f8e021b */
[----:B------:R-:W-:Y:S01]  /*1180*/  @!UP0 UIMAD UR8, UR58, UR6, URZ ;  /* 0x000000063a0882a4 */ /* 0x000fe2000f8e023f */
[----:B------:R-:W-:Y:S01]  /*1190*/  @UP0 ULDC.64 UR12, c[0x0][0x420] ;  /* 0x00010800000c0ab9 */ /* 0x000fe20000000a00 */
[----:B------:R-:W-:Y:S01]  /*11a0*/  UIMAD UR27, UR5, UR33, URZ ;  /* 0x00000021051b72a4 */ /* 0x000fe2000f8e023f */
        /* <DEDUP_REMOVED lines=13> */
[----:B------:R-:W-:Y:S01]  /*1280*/  @UP1 ULDC.64 UR16, c[0x0][0x248] ;  /* 0x0000920000101ab9 */ /* 0x000fe20000000a00 */
[----:B------:R-:W-:Y:S02]  /*1290*/  USHF.L.U32 UR15, UR54, 0x7, URZ ;  /* 0x00000007360f7899 */ /* 0x000fe4000800063f */
[----:B------:R-:W-:Y:S02]  /*12a0*/  @UP1 UIMAD.WIDE.U32 UR20, UR22, UR16, URZ ;  /* 0x00000010161412a5 */ /* 0x000fe4000f8e003f */
[----:B------:R-:W-:-:S02]  /*12b0*/  @UP1 UIMAD UR28, UR22, UR17, URZ ;  /* 0x00000011161c12a4 */ /* 0x000fc4000f8e023f */
[----:B------:R-:W-:Y:S02]  /*12c0*/  UIMAD UR22, UR7, UR12, URZ ;  /* 0x0000000c071672a4 */ /* 0x000fe4000f8e023f */
[----:B------:R-:W-:Y:S02]  /*12d0*/  UIADD3 UR8, UR13, UR8, URZ ;  /* 0x000000080d087290 */ /* 0x000fe4000fffe03f */
[----:B------:R-:W-:Y:S02]  /*12e0*/  @UP0 UIADD3 UR41, UR19, UR27, URZ ;  /* 0x0000001b13290290 */ /* 0x000fe4000fffe03f */
[----:B------:R-:W-:Y:S01]  /*12f0*/  UIMAD.WIDE.U32 UR18, UR6, UR12, URZ ;  /* 0x0000000c061272a5 */ /* 0x000fe2000f8e003f */
[----:B-1----:R-:W-:Y:S01]  /*1300*/  IMAD.MOV R0, RZ, RZ, -R5 ;  /* 0x000000ffff007224 */ /* 0x002fe200078e0a05 */
[----:B------:R-:W-:Y:S01]  /*1310*/  UIMAD UR8, UR6, UR8, UR22 ;  /* 0x00000008060872a4 */ /* 0x000fe2000f8e0216 */
[----:B------:R-:W-:Y:S01]  /*1320*/  IMAD.MOV.U32 R4, RZ, RZ, RZ ;  /* 0x000000ffff047224 */ /* 0x000fe200078e00ff */
[----:B------:R-:W-:Y:S01]  /*1330*/  UIMAD.WIDE.U32 UR12, UR6, UR5, URZ ;  /* 0x00000005060c72a5 */ /* 0x000fe2000f8e003f */
[----:B------:R-:W-:Y:S01]  /*1340*/  IMAD R0, R0, R6, RZ ;  /* 0x0000000600007224 */ /* 0x000fe200078e02ff */
[----:B------:R-:W-:-:S02]  /*1350*/  ULOP3.LUT UR22, UR23, 0xffffff80, URZ, 0xc0, !UPT ;  /* 0xffffff8017167892 */ /* 0x000fc4000f8ec03f */
[----:B------:R-:W-:Y:S01]  /*1360*/  UIADD3 UR45, UR19, UR8, URZ ;  /* 0x00000008132d7290 */ /* 0x000fe2000fffe03f */
[----:B------:R-:W-:Y:S01]  /*1370*/  IMAD.HI.U32 R0, R5, R0, R4 ;  /* 0x0000000005007227 */ /* 0x000fe200078e0004 */
[----:B------:R-:W-:Y:S02]  /*1380*/  USHF.L.U64.HI UR14, UR54, 0x7, UR58 ;  /* 0x00000007360e7899 */ /* 0x000fe4000801023a */
[----:B------:R-:W-:Y:S02]  /*1390*/  USEL UR38, UR15, URZ, UP2 ;  /* 0x0000003f0f267287 */ /* 0x000fe40009000000 */
[----:B------:R-:W-:Y:S01]  /*13a0*/  USEL UR56, UR18, UR12, !UP0 ;  /* 0x0000000c12387287 */ /* 0x000fe2000c000000 */
[----:B------:R-:W-:Y:S01]  /*13b0*/  IMAD.HI.U32 R0, R0, R3, RZ ;  /* 0x0000000300007227 */ /* 0x000fe200078e00ff */
[----:B------:R-:W-:Y:S01]  /*13c0*/  UIMAD UR8, UR7, UR5, URZ ;  /* 0x00000005070872a4 */ /* 0x000fe2000f8e023f */
[----:B------:R-:W-:Y:S01]  /*13d0*/  ULDC.U8 UR15, c[0x0][0x3d8] ;  /* 0x0000f600000f7ab9 */ /* 0x000fe20000000000 */
[----:B------:R-:W-:-:S02]  /*13e0*/  UIADD3 UR12, UR22, -0x80, URZ ;  /* 0xffffff80160c7890 */ /* 0x000fc4000fffe03f */
[----:B------:R-:W-:Y:S01]  /*13f0*/  IADD3 R4, -R0, RZ, RZ ;  /* 0x000000ff00047210 */ /* 0x000fe20007ffe1ff */
[----:B------:R-:W-:Y:S02]  /*1400*/  UISETP.NE.AND UP3, UPT, UR15, URZ, UPT ;  /* 0x0000003f0f00728c */ /* 0x000fe4000bf65270 */
[----:B------:R-:W-:Y:S02]  /*1410*/  USEL UR39, UR14, URZ, UP2 ;  /* 0x0000003f0e277287 */ /* 0x000fe40009000000 */
[C---:B------:R-:W-:Y:S01]  /*1420*/  IMAD R3, R6.reuse, R4, R3 ;  /* 0x0000000406037224 */ /* 0x040fe200078e0203 */
[----:B------:R-:W-:Y:S02]  /*1430*/  @UP0 UIADD3 UR45, UR13, UR8, URZ ;  /* 0x000000080d2d0290 */ /* 0x000fe4000fffe03f */
[----:B------:R-:W-:Y:S02]  /*1440*/  USHF.R.S32.HI UR27, URZ, 0x1f, UR12 ;  /* 0x0000001f3f1b7899 */ /* 0x000fe4000801140c */
[----:B------:R-:W-:Y:S01]  /*1450*/  ISETP.GT.U32.AND P1, PT, R6, R3, PT ;  /* 0x000000030600720c */ /* 0x000fe20003f24070 */
[----:B------:R-:W-:Y:S01]  /*1460*/  UIADD3 UR8, UP2, UR12, UR38, URZ ;  /* 0x000000260c087290 */ /* 0x000fe2000ff5e03f */
[----:B------:R-:W-:Y:S01]  /*1470*/  ULDC UR42, c[0x0][0x2c4] ;  /* 0x0000b100002a7ab9 */ /* 0x000fe20000000800 */
[----:B------:R-:W-:-:S02]  /*1480*/  @UP1 UIADD3 UR25, UR50, UR53, URZ ;  /* 0x0000003532191290 */ /* 0x000fc4000fffe03f */
[----:B------:R-:W-:Y:S02]  /*1490*/  UIADD3.X UR13, UR27, UR39, URZ, UP2, !UPT ;  /* 0x000000271b0d7290 */ /* 0x000fe400097fe43f */
[----:B------:R-:W-:Y:S01]  /*14a0*/  UIMAD UR7, UR7, UR8, URZ ;  /* 0x00000008070772a4 */ /* 0x000fe2000f8e023f */
[----:B------:R-:W-:Y:S01]  /*14b0*/  @UP1 ULDC.64 UR14, c[0x0][0x250] ;  /* 0x00009400000e1ab9 */ /* 0x000fe20000000a00 */
[----:B------:R-:W-:-:S04]  /*14c0*/  UIMAD.WIDE.U32 UR38, UR6, UR8, URZ ;  /* 0x00000008062672a5 */ /* 0x000fc8000f8e003f */
[----:B------:R-:W-:Y:S01]  /*14d0*/  @!P1 IMAD.IADD R3, R3, 0x1, -R6 ;  /* 0x0000000103039824 */ /* 0x000fe200078e0a06 */
[----:B------:R-:W-:Y:S01]  /*14e0*/  UIMAD UR22, UR6, UR13, UR7 ;  /* 0x0000000d061672a4 */ /* 0x000fe2000f8e0207 */
[----:B------:R-:W-:Y:S01]  /*14f0*/  @!P1 VIADD R0, R0, 0x1 ;  /* 0x0000000100009836 */ /* 0x000fe20000000000 */
[----:B------:R-:W-:Y:S01]  /*1500*/  PLOP3.LUT P1, PT, PT, PT, UP1, 0x80, 0x0 ;  /* 0x000000000000781c */ /* 0x000fe20003f2f018 */
[----:B------:R-:W-:Y:S01]  /*1510*/  @UP3 UIMAD UR13, UR54, UR42, URZ ;  /* 0x0000002a360d32a4 */ /* 0x000fe2000f8e023f */
[----:B------:R-:W-:Y:S01]  /*1520*/  ISETP.GE.U32.AND P0, PT, R3, R6, PT ;  /* 0x000000060300720c */ /* 0x000fe20003f06070 */
[----:B------:R-:W-:Y:S01]  /*1530*/  @UP1 UIMAD.WIDE.U32 UR18, UR25, UR14, URZ ;  /* 0x0000000e191212a5 */ /* 0x000fe2000f8e003f */
[----:B------:R-:W-:Y:S01]  /*1540*/  LOP3.LUT R3, R7, UR57, RZ, 0x3c, !PT ;  /* 0x0000003907037c12 */ /* 0x000fe2000f8e3cff */
[----:B------:R-:W-:Y:S02]  /*1550*/  @UP3 USEL UR8, UR13, UR5, !UP0 ;  /* 0x000000050d083287 */ /* 0x000fe4000c000000 */
[----:B------:R-:W-:Y:S01]  /*1560*/  @!UP3 UIMAD UR7, UR54, UR61, UR57 ;  /* 0x0000003d3607b2a4 */ /* 0x000fe2000f8e0239 */
[----:B------:R-:W-:Y:S01]  /*1570*/  ISETP.GE.AND P2, PT, R3, RZ, PT ;  /* 0x000000ff0300720c */ /* 0x000fe20003f46270 */
[----:B------:R-:W-:Y:S01]  /*1580*/  @UP1 UIMAD UR25, UR25, UR15, URZ ;  /* 0x0000000f191912a4 */ /* 0x000fe2000f8e023f */
[----:B------:R-:W-:Y:S01]  /*1590*/  @UP3 ULDC UR6, c[0x0][0x2e4] ;  /* 0x0000b90000063ab9 */ /* 0x000fe20000000800 */
[----:B------:R-:W-:-:S02]  /*15a0*/  USEL UR51, UR46, URZ, UP4 ;  /* 0x0000003f2e337287 */ /* 0x000fc4000a000000 */
[----:B------:R-:W-:Y:S02]  /*15b0*/  @UP3 UIMAD UR13, UR57, UR6, UR8 ;  /* 0x00000006390d32a4 */ /* 0x000fe4000f8e0208 */
[----:B------:R-:W-:Y:S01]  /*15c0*/  @P0 IADD3 R0, R0, 0x1, RZ ;  /* 0x0000000100000810 */ /* 0x000fe20007ffe0ff */
[----:B------:R-:W-:Y:S01]  /*15d0*/  UIADD3 UR46, UR39, UR22, URZ ;  /* 0x00000016272e7290 */ /* 0x000fe2000fffe03f */
[----:B------:R-:W-:Y:S01]  /*15e0*/  PLOP3.LUT P0, PT, PT, PT, UP3, 0x80, 0x0 ;  /* 0x000000000000781c */ /* 0x000fe20003f0f038 */
[----:B------:R-:W-:Y:S02]  /*15f0*/  @!UP3 UIMAD UR13, UR7, UR42, URZ ;  /* 0x0000002a070db2a4 */ /* 0x000fe4000f8e023f */
[----:B------:R-:W-:Y:S01]  /*1600*/  IMAD.MOV.U32 R10, RZ, RZ, R0 ;  /* 0x000000ffff0a7224 */ /* 0x000fe200078e0000 */
[----:B------:R-:W-:Y:S02]  /*1610*/  @UP1 UIADD3 UR22, UR21, UR28, URZ ;  /* 0x0000001c15161290 */ /* 0x000fe4000fffe03f */
[----:B------:R-:W-:-:S02]  /*1620*/  USHF.R.S32.HI UR30, URZ, 0x1f, UR24 ;  /* 0x0000001f3f1e7899 */ /* 0x000fc40008011418 */
[----:B------:R-:W-:Y:S01]  /*1630*/  USEL UR52, UR26, URZ, UP4 ;  /* 0x0000003f1a347287 */ /* 0x000fe2000a000000 */
[----:B------:R-:W-:Y:S01]  /*1640*/  @!P2 IADD3 R10, -R10, RZ, RZ ;  /* 0x000000ff0a0aa210 */ /* 0x000fe20007ffe1ff */
[----:B------:R-:W-:Y:S01]  /*1650*/  @!UP0 UIADD3 UR47, UR35, UR40, URZ ;  /* 0x00000028232f8290 */ /* 0x000fe2000fffe03f */
[----:B------:R-:W-:Y:S01]  /*1660*/  @!P3 LOP3.LUT R10, RZ, R7, RZ, 0x33, !PT ;  /* 0x00000007ff0ab212 */ /* 0x000fe200078e33ff */
[----:B------:R-:W-:Y:S02]  /*1670*/  USHF.R.S32.HI UR49, URZ, 0x1f, UR48 ;  /* 0x0000001f3f317899 */ /* 0x000fe40008011430 */
[----:B------:R-:W-:Y:S02]  /*1680*/  USHF.R.S32.HI UR44, URZ, 0x7, UR23 ;  /* 0x000000073f2c7899 */ /* 0x000fe40008011417 */
        /* <DEDUP_REMOVED lines=16> */
.L_x_313:
        /* <DEDUP_REMOVED lines=13> */
.L_x_314:
        /* <DEDUP_REMOVED lines=11> */
.L_x_315:
[----:B------:R-:W-:-:S04]  /*1910*/  UIMAD UR5, UR54, UR61, UR57 ;  /* 0x0000003d360572a4 */ /* 0x000fc8000f8e0239 */
[----:B------:R-:W-:-:S12]  /*1920*/  UIMAD UR5, UR5, UR59, URZ ;  /* 0x0000003b050572a4 */ /* 0x000fd8000f8e023f */
.L_x_316:
[----:B------:R-:W1:Y:S01]  /*1930*/  S2R R18, SR_TID.X ;  /* 0x0000000000127919 */ /* 0x000e620000002100 */
[----:B------:R-:W2:Y:S01]  /*1940*/  LDC.64 R12, c[0x0][0x420] ;  /* 0x00010800ff0c7b82 */ /* 0x000ea20000000a00 */
[----:B------:R-:W-:Y:S01]  /*1950*/  SHF.R.S32.HI R235, RZ, 0x1f, R234 ;  /* 0x0000001fffeb7819 */ /* 0x000fe200000114ea */
[----:B------:R-:W-:Y:S01]  /*1960*/  USHF.R.S32.HI UR20, URZ, 0x1f, UR57 ;  /* 0x0000001f3f147899 */ /* 0x000fe20008011439 */
[----:B------:R-:W3:Y:S01]  /*1970*/  S2R R19, SR_TID.X ;  /* 0x0000000000137919 */ /* 0x000ee20000002100 */
[----:B------:R-:W-:Y:S01]  /*1980*/  ULDC.64 UR18, c[0x0][0x428] ;  /* 0x00010a0000127ab9 */ /* 0x000fe20000000a00 */
[----:B------:R-:W-:Y:S01]  /*1990*/  UIADD3 UR25, UR12, UR5, URZ ;  /* 0x000000050c197290 */ /* 0x000fe2000fffe03f */
[----:B------:R-:W-:Y:S01]  /*19a0*/  IMAD.U32 R8, RZ, RZ, UR18 ;  /* 0x00000012ff087e24 */ /* 0x000fe2000f8e00ff */
[----:B------:R-:W4:Y:S01]  /*19b0*/  S2R R11, SR_TID.X ;  /* 0x00000000000b7919 */ /* 0x000f220000002100 */
[----:B------:R-:W-:Y:S01]  /*19c0*/  ULDC UR6, c[0x0][0x2dc] ;  /* 0x0000b70000067ab9 */ /* 0x000fe20000000800 */
[----:B------:R-:W-:Y:S01]  /*19d0*/  UIMAD UR5, UR20, UR18, URZ ;  /* 0x00000012140572a4 */ /* 0x000fe2000f8e023f */
[----:B------:R-:W-:Y:S01]  /*19e0*/  BSSY B1, `(.L_x_312) ;  /* 0x0000962000017945 */ /* 0x000fe20003800000 */
[----:B------:R-:W5:Y:S01]  /*19f0*/  S2R R20, SR_TID.X ;  /* 0x0000000000147919 */ /* 0x000f620000002100 */
[----:B------:R-:W-:-:S02]  /*1a00*/  UIMAD UR6, UR6, UR61, URZ ;  /* 0x0000003d060672a4 */ /* 0x000fc4000f8e023f */
[----:B------:R-:W-:Y:S01]  /*1a10*/  UIMAD UR23, UR57, UR19, UR5 ;  /* 0x00000013391772a4 */ /* 0x000fe2000f8e0205 */
[----:B------:R-:W2:Y:S01]  /*1a20*/  S2R R21, SR_TID.X ;  /* 0x0000000000157919 */ /* 0x000ea20000002100 */
[----:B------:R-:W-:Y:S02]  /*1a30*/  UIADD3 UR5, -UR9, UR29, UR24 ;  /* 0x0000001d09057290 */ /* 0x000fe4000fffe118 */
[----:B------:R-:W-:Y:S02]  /*1a40*/  USHF.L.U32 UR34, UR6, 0x7, URZ ;  /* 0x0000000706227899 */ /* 0x000fe4000800063f */
[----:B------:R-:W-:Y:S01]  /*1a50*/  UIADD3 UR28, UR12, UR13, URZ ;  /* 0x0000000d0c1c7290 */ /* 0x000fe2000fffe03f */
[----:B------:R-:W-:Y:S01]  /*1a60*/  ULDC.64 UR18, c[0x0][0x258] ;  /* 0x0000960000127ab9 */ /* 0x000fe20000000a00 */
[----:B------:R-:W-:Y:S01]  /*1a70*/  ULDC.64 UR36, c[0x0][0x3e0] ;  /* 0x0000f80000247ab9 */ /* 0x000fe20000000a00 */
[----:B------:R-:W-:Y:S01]  /*1a80*/  UIADD3 UR8, UR44, -0x1, URZ ;  /* 0xffffffff2c087890 */ /* 0x000fe2000fffe03f */
[----:B-1----:R-:W-:-:S04]  /*1a90*/  SHF.R.S32.HI R18, RZ, 0x1f, R18 ;  /* 0x0000001fff127819 */ /* 0x002fc80000011412 */
[----:B---3--:R-:W-:-:S04]  /*1aa0*/  LEA.HI R18, R18, R19, RZ, 0x2 ;  /* 0x0000001312127211 */ /* 0x008fc800078f10ff */
[----:B------:R-:W-:Y:S02]  /*1ab0*/  SHF.R.S32.HI R18, RZ, 0x2, R18 ;  /* 0x00000002ff127819 */ /* 0x000fe40000011412 */
[----:B----4-:R-:W-:Y:S02]  /*1ac0*/  SHF.R.S32.HI R16, RZ, 0x1f, R11 ;  /* 0x0000001fff107819 */ /* 0x010fe4000001140b */
[----:B------:R-:W-:Y:S02]  /*1ad0*/  SHF.R.S32.HI R17, RZ, 0x1f, R18 ;  /* 0x0000001fff117819 */ /* 0x000fe40000011412 */
[----:B------:R-:W-:Y:S02]  /*1ae0*/  IADD3 R4, P0, R18, UR12, RZ ;  /* 0x0000000c12047c10 */ /* 0x000fe4000ff1e0ff */
[----:B------:R-:W-:Y:S02]  /*1af0*/  LEA.HI R3, R16, R11, RZ, 0x5 ;  /* 0x0000000b10037211 */ /* 0x000fe400078f28ff */
[----:B------:R-:W-:-:S02]  /*1b00*/  IADD3.X R0, R17, UR27, RZ, P0, !PT ;  /* 0x0000001b11007c10 */ /* 0x000fc400087fe4ff */
[----:B-----5:R-:W-:Y:S02]  /*1b10*/  SHF.R.S32.HI R20, RZ, 0x1f, R20 ;  /* 0x0000001fff147819 */ /* 0x020fe40000011414 */
[----:B------:R-:W-:Y:S01]  /*1b20*/  LOP3.LUT R3, R3, 0xffffffe0, RZ, 0xc0, !PT ;  /* 0xffffffe003037812 */ /* 0x000fe200078ec0ff */
[----:B------:R-:W-:Y:S01]  /*1b30*/  IMAD R0, R0, UR32, RZ ;  /* 0x0000002000007c24 */ /* 0x000fe2000f8e02ff */
[----:B--2---:R-:W-:-:S03]  /*1b40*/  LEA.HI R20, R20, R21, RZ, 0x5 ;  /* 0x0000001514147211 */ /* 0x004fc600078f28ff */
[C---:B------:R-:W-:Y:S01]  /*1b50*/  IMAD R0, R4.reuse, UR33, R0 ;  /* 0x0000002104007c24 */ /* 0x040fe2000f8e0200 */
[----:B------:R-:W-:Y:S01]  /*1b60*/  SHF.R.S32.HI R20, RZ, 0x5, R20 ;  /* 0x00000005ff147819 */ /* 0x000fe20000011414 */
[----:B------:R-:W-:-:S04]  /*1b70*/  IMAD.WIDE.U32 R4, R4, UR32, R234 ;  /* 0x0000002004047c25 */ /* 0x000fc8000f8e00ea */
[----:B------:R-:W-:Y:S01]  /*1b80*/  IMAD.IADD R14, R11, 0x1, -R3 ;  /* 0x000000010b0e7824 */ /* 0x000fe200078e0a03 */
[----:B------:R-:W-:-:S03]  /*1b90*/  IADD3 R6, P0, R4, UR55, RZ ;  /* 0x0000003704067c10 */ /* 0x000fc6000ff1e0ff */
[----:B------:R-:W-:Y:S01]  /*1ba0*/  IMAD R3, R20, UR6, R14 ;  /* 0x0000000614037c24 */ /* 0x000fe2000f8e020e */
[----:B------:R-:W-:Y:S01]  /*1bb0*/  IADD3.X R7, R5, UR41, R0, P0, !PT ;  /* 0x0000002905077c10 */ /* 0x000fe200087fe400 */
[----:B------:R-:W-:Y:S01]  /*1bc0*/  IMAD R0, R12, UR27, RZ ;  /* 0x0000001b0c007c24 */ /* 0x000fe2000f8e02ff */
[----:B------:R-:W-:Y:S01]  /*1bd0*/  IADD3 R4, P0, R234, UR7, RZ ;  /* 0x00000007ea047c10 */ /* 0x000fe2000ff1e0ff */
[----:B------:R-:W-:Y:S01]  /*1be0*/  ULDC UR7, c[0x0][0x398] ;  /* 0x0000e60000077ab9 */ /* 0x000fe20000000800 */
[----:B------:R-:W-:Y:S01]  /*1bf0*/  ULDC.64 UR26, c[0x0][0x400] ;  /* 0x00010000001a7ab9 */ /* 0x000fe20000000a00 */
[----:B------:R-:W-:Y:S01]  /*1c00*/  UIADD3 UR5, UR5, -UR7, URZ ;  /* 0x8000000705057290 */ /* 0x000fe2000fffe03f */
[----:B------:R-:W-:Y:S01]  /*1c10*/  IADD3.X R5, R235, UR47, RZ, P0, !PT ;  /* 0x0000002feb057c10 */ /* 0x000fe200087fe4ff */
[----:B------:R-:W-:Y:S01]  /*1c20*/  IMAD R0, R13, UR12, R0 ;  /* 0x0000000c0d007c24 */ /* 0x000fe2000f8e0200 */
[----:B------:R-:W-:Y:S01]  /*1c30*/  USHF.R.S32.HI UR7, URZ, 0x1f, UR34 ;  /* 0x0000001f3f077899 */ /* 0x000fe20008011422 */
[----:B------:R-:W-:Y:S01]  /*1c40*/  ULDC.64 UR40, c[0x0][0x210] ;  /* 0x0000840000287ab9 */ /* 0x000fe20000000a00 */
[----:B------:R-:W-:Y:S01]  /*1c50*/  IMAD.WIDE.U32 R4, R12, UR12, R4 ;  /* 0x0000000c0c047c25 */ /* 0x000fe2000f8e0004 */
[----:B------:R-:W-:-:S03]  /*1c60*/  UIADD3 UR12, UP2, UP0, UR38, UR34, UR48 ;  /* 0x00000022260c7290 */ /* 0x000fc6000f85e030 */
[----:B------:R-:W-:Y:S01]  /*1c70*/  IMAD.IADD R5, R5, 0x1, R0 ;  /* 0x0000000105057824 */ /* 0x000fe200078e0200 */
[----:B------:R-:W-:Y:S01]  /*1c80*/  UIADD3.X UR13, UR46, UR7, UR49, UP2, UP0 ;  /* 0x000000072e0d7290 */ /* 0x000fe200097e0431 */
[----:B------:R-:W-:Y:S01]  /*1c90*/  IMAD.U32 R0, RZ, RZ, UR18 ;  /* 0x00000012ff007e24 */ /* 0x000fe2000f8e00ff */
[----:B------:R-:W-:Y:S01]  /*1ca0*/  USHF.R.S32.HI UR49, URZ, 0x1f, UR5 ;  /* 0x0000001f3f317899 */ /* 0x000fe20008011405 */
[----:B------:R-:W-:Y:S01]  /*1cb0*/  IMAD.WIDE.U32 R4, R8, UR57, R4 ;  /* 0x0000003908047c25 */ /* 0x000fe2000f8e0004 */
[----:B------:R-:W-:Y:S02]  /*1cc0*/  UIMAD UR7, UR20, UR18, URZ ;  /* 0x00000012140772a4 */ /* 0x000fe4000f8e023f */
[----:B------:R-:W-:Y:S01]  /*1cd0*/  ULEA.HI UR49, UR49, UR5, URZ, 0x7 ;  /* 0x0000000531317291 */ /* 0x000fe2000f8f383f */
[----:B------:R-:W-:Y:S01]  /*1ce0*/  IMAD.WIDE.U32 R6, R0, UR57, R6 ;  /* 0x0000003900067c25 */ /* 0x000fe2000f8e0006 */
[----:B------:R-:W-:Y:S02]  /*1cf0*/  UIMAD UR20, UR57, UR19, UR7 ;  /* 0x00000013391472a4 */ /* 0x000fe4000f8e0207 */
[----:B------:R-:W-:Y:S01]  /*1d00*/  USHF.R.S32.HI UR49, URZ, 0x7, UR49 ;  /* 0x000000073f317899 */ /* 0x000fe20008011431 */
[-C--:B------:R-:W-:Y:S01]  /*1d10*/  IMAD R8, R17, R12.reuse, RZ ;  /* 0x0000000c11087224 */ /* 0x080fe200078e02ff */
[----:B------:R-:W-:Y:S01]  /*1d20*/  UIADD3 UR7, UP3, UP2, UR52, UR12, UR56 ;  /* 0x0000000c34077290 */ /* 0x000fe2000fa7e038 */
[----:B------:R-:W-:Y:S01]  /*1d30*/  VIADD R5, R5, UR23 ;  /* 0x0000001705057c36 */ /* 0x000fe20008000000 */
[----:B------:R-:W-:Y:S01]  /*1d40*/  UISETP.LT.AND UP0, UPT, URZ, UR49, UPT ;  /* 0x000000313f00728c */ /* 0x000fe2000bf01270 */
[C---:B------:R-:W-:Y:S01]  /*1d50*/  IMAD R9, R18.reuse, R13, R8 ;  /* 0x0000000d12097224 */ /* 0x040fe200078e0208 */
[----:B------:R-:W-:Y:S01]  /*1d60*/  UIADD3.X UR5, UR51, UR13, UR45, UP3, UP2 ;  /* 0x0000000d33057290 */ /* 0x000fe20009fe442d */
[----:B------:R-:W-:Y:S01]  /*1d70*/  IMAD.WIDE.U32 R4, R18, R12, R4 ;  /* 0x0000000c12047225 */ /* 0x000fe200078e0004 */
[----:B------:R-:W-:Y:S01]  /*1d80*/  USEL UR49, URZ, UR49, !UP0 ;  /* 0x000000313f317287 */ /* 0x000fe2000c000000 */
[----:B------:R-:W-:Y:S01]  /*1d90*/  IADD3 R0, P0, R3, UR7, RZ ;  /* 0x0000000703007c10 */ /* 0x000fe2000ff1e0ff */
[----:B------:R-:W-:Y:S01]  /*1da0*/  ULDC.64 UR38, c[0x0][0x478] ;  /* 0x00011e0000267ab9 */ /* 0x000fe20000000a00 */
[----:B------:R-:W-:Y:S01]  /*1db0*/  VIADD R7, R7, UR20 ;  /* 0x0000001407077c36 */ /* 0x000fe20008000000 */
[----:B------:R-:W-:Y:S01]  /*1dc0*/  UISETP.GT.AND UP0, UPT, UR44, UR49, UPT ;  /* 0x000000312c00728c */ /* 0x000fe2000bf04270 */
[----:B------:R-:W-:Y:S01]  /*1dd0*/  LEA.HI.X.SX32 R8, R3, UR5, 0x1, P0 ;  /* 0x0000000503087c11 */ /* 0x000fe200080f0eff */
[----:B------:R-:W-:Y:S01]  /*1de0*/  UIMAD.WIDE UR18, UR25, 0x4, UR38 ;  /* 0x00000004191278a5 */ /* 0x000fe2000f8e0226 */
[----:B------:R-:W-:Y:S01]  /*1df0*/  LEA R245, P2, R0, UR26, 0x2 ;  /* 0x0000001a00f57c11 */ /* 0x000fe2000f8410ff */
[----:B------:R-:W-:Y:S01]  /*1e00*/  IMAD.IADD R3, R5, 0x1, R9 ;  /* 0x0000000105037824 */ /* 0x000fe200078e0209 */
[----:B------:R-:W-:Y:S01]  /*1e10*/  LEA R232, P4, R6, UR40, 0x1 ;  /* 0x0000002806e87c11 */ /* 0x000fe2000f8808ff */
[----:B------:R-:W-:Y:S01]  /*1e20*/  ULDC.64 UR38, c[0x0][0x2b0] ;  /* 0x0000ac0000267ab9 */ /* 0x000fe20000000a00 */
[----:B------:R-:W-:Y:S01]  /*1e30*/  PLOP3.LUT P0, PT, PT, PT, UP0, 0x80, 0x0 ;  /* 0x000000000000781c */ /* 0x000fe20003f0f008 */
[----:B------:R-:W-:Y:S01]  /*1e40*/  UIMAD.WIDE UR12, UR28, 0x4, UR38 ;  /* 0x000000041c0c78a5 */ /* 0x000fe2000f8e0226 */
[----:B------:R-:W-:-:S02]  /*1e50*/  LEA R230, P3, R4, UR36, 0x1 ;  /* 0x0000002404e67c11 */ /* 0x000fc4000f8608ff */
[----:B------:R-:W-:Y:S01]  /*1e60*/  LEA.HI.X R244, R0, UR27, R8, 0x2, P2 ;  /* 0x0000001b00f47c11 */ /* 0x000fe200090f1408 */
[----:B------:R-:W-:Y:S01]  /*1e70*/  UMOV UR28, UR18 ;  /* 0x00000012001c7c82 */ /* 0x000fe20008000000 */
[----:B------:R-:W-:Y:S01]  /*1e80*/  LEA.HI.X R233, R6, UR41, R7, 0x1, P4 ;  /* 0x0000002906e97c11 */ /* 0x000fe2000a0f0c07 */
[----:B------:R-:W-:Y:S01]  /*1e90*/  UMOV UR27, UR19 ;  /* 0x00000013001b7c82 */ /* 0x000fe20008000000 */
[----:B------:R-:W-:-:S05]  /*1ea0*/  LEA.HI.X R231, R4, UR37, R3, 0x1, P3 ;  /* 0x0000002504e77c11 */ /* 0x000fca00098f0c03 */
        /* <DEDUP_REMOVED lines=20> */
.L_x_318:
        /* <DEDUP_REMOVED lines=19> */
.L_x_319:
        /* <DEDUP_REMOVED lines=32> */
.L_x_321:
[----:B------:R-:W-:Y:S05]  /*2320*/  BSYNC B0 ;  /* 0x0000000000007941 */ /* 0x000fea0003800000 */
.L_x_320:
        /* <DEDUP_REMOVED lines=14> */
.L_x_323:
[----:B------:R-:W-:Y:S05]  /*2410*/  BSYNC B0 ;  /* 0x0000000000007941 */ /* 0x000fea0003800000 */
.L_x_322:
        /* <DEDUP_REMOVED lines=26> */
.L_x_325:
[----:B------:R-:W-:Y:S05]  /*25c0*/  BSYNC B0 ;  /* 0x0000000000007941 */ /* 0x000fea0003800000 */
.L_x_324:
        /* <DEDUP_REMOVED lines=14> */
.L_x_317:
[-C--:B------:R-:W-:Y:S01]  /*26b0*/  LEA.HI R0, R16, R11.reuse, RZ, 0x3 ;  /* 0x0000000b10007211 */ /* 0x080fe200078f18ff */
[----:B------:R-:W-:Y:S01]  /*26c0*/  UIMAD UR7, UR31, -0x80, UR9 ;  /* 0xffffff801f0778a4 */ /* 0x000fe2000f8e0209 */
[----:B------:R-:W-:Y:S01]  /*26d0*/  PLOP3.LUT P3, PT, PT, PT, UP4, 0x80, 0x0 ;  /* 0x000000000000781c */ /* 0x000fe20003f6f048 */
[----:B------:R-:W-:Y:S01]  /*26e0*/  UIMAD UR5, UR8, -0x80, UR29 ;  /* 0xffffff80080578a4 */ /* 0x000fe2000f8e021d */
[----:B------:R-:W-:Y:S01]  /*26f0*/  SHF.R.S32.HI R0, RZ, 0x3, R0 ;  /* 0x00000003ff007819 */ /* 0x000fe20000011400 */
[----:B------:R-:W-:Y:S01]  /*2700*/  VIADD R3, R18, 0x40 ;  /* 0x0000004012037836 */ /* 0x000fe20000000000 */
[----:B------:R-:W-:Y:S01]  /*2710*/  LEA.HI R6, R16, R11, RZ, 0x2 ;  /* 0x0000000b10067211 */ /* 0x000fe200078f10ff */
[----:B------:R-:W-:Y:S01]  /*2720*/  UIMAD UR18, UR30, UR14, URZ ;  /* 0x0000000e1e1272a4 */ /* 0x000fe2000f8e023f */
[----:B------:R-:W-:Y:S01]  /*2730*/  ISETP.GE.AND P1, PT, R18, UR7, PT ;  /* 0x0000000712007c0c */ /* 0x000fe2000bf26270 */
[----:B------:R-:W-:Y:S01]  /*2740*/  IMAD.SHL.U32 R0, R0, 0x40, RZ ;  /* 0x0000004000007824 */ /* 0x000fe200078e00ff */
[----:B------:R-:W-:Y:S01]  /*2750*/  ISETP.GE.AND P2, PT, R3, UR7, PT ;  /* 0x0000000703007c0c */ /* 0x000fe2000bf46270 */
[----:B------:R-:W-:-:S04]  /*2760*/  UIMAD UR18, UR24, UR15, UR18 ;  /* 0x0000000f181272a4 */ /* 0x000fc8000f8e0212 */
[----:B------:R-:W-:Y:S01]  /*2770*/  @P3 BAR.SYNC.DEFER_BLOCKING 0x0 ;  /* 0x0000000000003b1d */ /* 0x000fe20000010000 */
[----:B------:R-:W-:Y:S01]  /*2780*/  ISETP.GE.AND P4, PT, R3, UR5, PT ;  /* 0x0000000503007c0c */ /* 0x000fe2000bf86270 */
[----:B------:R-:W-:Y:S01]  /*2790*/  ULEA.HI UR19, UR8, UR8, URZ, 0x1 ;  /* 0x0000000808137291 */ /* 0x000fe2000f8f083f */
[----:B------:R-:W-:Y:S01]  /*27a0*/  LEA.HI R3, R6, R18, RZ, 0x1 ;  /* 0x0000001206037211 */ /* 0x000fe200078f08ff */
[----:B------:R-:W-:Y:S01]  /*27b0*/  IMAD.U32 R4, RZ, RZ, UR14 ;  /* 0x0000000eff047e24 */ /* 0x000fe2000f8e00ff */
[----:B------:R-:W-:Y:S01]  /*27c0*/  LOP3.LUT R0, R0, 0xc0, RZ, 0xc0, !PT ;  /* 0x000000c000007812 */ /* 0x000fe200078ec0ff */
[----:B------:R-:W-:Y:S01]  /*27d0*/  IMAD.U32 R7, RZ, RZ, UR18 ;  /* 0x00000012ff077e24 */ /* 0x000fe2000f8e00ff */
[----:B------:R-:W-:Y:S01]  /*27e0*/  LOP3.LUT R3, R3, 0x7fffffe, RZ, 0xc0, !PT ;  /* 0x07fffffe03037812 */ /* 0x000fe200078ec0ff */
[----:B------:R-:W-:Y:S01]  /*27f0*/  ULOP3.LUT UR18, UR19, 0xfffffffe, URZ, 0xc0, !UPT ;  /* 0xfffffffe13127892 */ /* 0x000fe2000f8ec03f */
[--C-:B------:R-:W-:Y:S01]  /*2800*/  LOP3.LUT R6, R0, 0x18, R234.reuse, 0xf8, !PT ;  /* 0x0000001800067812 */ /* 0x100fe200078ef8ea */
[----:B------:R-:W-:Y:S01]  /*2810*/  IMAD.WIDE.U32 R4, R4, UR24, R234 ;  /* 0x0000001804047c25 */ /* 0x000fe2000f8e00ea */
[----:B------:R-:W-:Y:S01]  /*2820*/  SHF.R.U32.HI R0, RZ, 0x3, R0 ;  /* 0x00000003ff007819 */ /* 0x000fe20000011600 */
[----:B------:R-:W-:Y:S01]  /*2830*/  UIADD3 UR20, UR8, -UR18, URZ ;  /* 0x8000001208147290 */ /* 0x000fe2000fffe03f */
[----:B------:R-:W-:Y:S01]  /*2840*/  BSSY B0, `(.L_x_327) ;  /* 0x0000029000007945 */ /* 0x000fe20003800000 */
[----:B------:R-:W-:Y:S01]  /*2850*/  IMAD.IADD R3, R18, 0x1, -R3 ;  /* 0x0000000112037824 */ /* 0x000fe200078e0a03 */
[----:B------:R-:W-:Y:S01]  /*2860*/  LOP3.LUT R0, R6, R0, RZ, 0x3c, !PT ;  /* 0x0000000006007212 */ /* 0x000fe200078e3cff */
[----:B------:R-:W-:Y:S01]  /*2870*/  ULDC.64 UR18, c[0x0][0x268] ;  /* 0x00009a0000127ab9 */ /* 0x000fe20000000a00 */
[----:B------:R-:W-:Y:S01]  /*2880*/  IADD3 R4, P0, R4, UR42, RZ ;  /* 0x0000002a04047c10 */ /* 0x000fe2000ff1e0ff */
[----:B------:R-:W-:Y:S01]  /*2890*/  IMAD R3, R20, 0x8, R3 ;  /* 0x0000000814037824 */ /* 0x000fe200078e0203 */
[----:B------:R-:W-:Y:S01]  /*28a0*/  UISETP.NE.AND UP0, UPT, UR20, 0x1, UPT ;  /* 0x000000011400788c */ /* 0x000fe2000bf05270 */
[----:B------:R-:W-:Y:S01]  /*28b0*/  IMAD R6, R15, UR18, RZ ;  /* 0x000000120f067c24 */ /* 0x000fe2000f8e02ff */
[----:B------:R-:W-:Y:S01]  /*28c0*/  IADD3.X R5, R5, UR43, R7, P0, !PT ;  /* 0x0000002b05057c10 */ /* 0x000fe200087fe407 */
[----:B------:R-:W-:Y:S01]  /*28d0*/  IMAD.U32 R3, R3, 0x20, R0 ;  /* 0x0000002003037824 */ /* 0x000fe200078e0000 */
[----:B------:R-:W-:Y:S01]  /*28e0*/  ISETP.GE.AND P5, PT, R18, UR5, PT ;  /* 0x0000000512007c0c */ /* 0x000fe2000bfa6270 */
[C---:B------:R-:W-:Y:S01]  /*28f0*/  IMAD R11, R10.reuse, UR19, R6 ;  /* 0x000000130a0b7c24 */ /* 0x040fe2000f8e0206 */
[----:B------:R-:W-:Y:S01]  /*2900*/  PLOP3.LUT P0, PT, PT, PT, UP0, 0x80, 0x0 ;  /* 0x000000000000781c */ /* 0x000fe20003f0f008 */
[C---:B------:R-:W-:Y:S01]  /*2910*/  VIADD R6, R3.reuse, 0x1000 ;  /* 0x0000100003067836 */ /* 0x040fe20000000000 */
[----:B------:R-:W-:Y:S01]  /*2920*/  LEA R0, R3, UR4, 0x1 ;  /* 0x0000000403007c11 */ /* 0x000fe2000f8e08ff */
[----:B------:R-:W-:-:S03]  /*2930*/  IMAD.WIDE.U32 R4, R10, UR18, R4 ;  /* 0x000000120a047c25 */ /* 0x000fc6000f8e0004 */
[----:B------:R-:W-:Y:S01]  /*2940*/  SEL R220, R6, R3, !P0 ;  /* 0x0000000306dc7207 */ /* 0x000fe20004000000 */
[----:B------:R1:W-:Y:S01]  /*2950*/  @P1 STS [R0+0x8000], RZ ;  /* 0x008000ff00001388 */ /* 0x0003e20000000800 */
[----:B------:R-:W-:-:S03]  /*2960*/  IMAD.IADD R11, R5, 0x1, R11 ;  /* 0x00000001050b7824 */ /* 0x000fc600078e020b */
        /* <DEDUP_REMOVED lines=22> */
.L_x_328:
[----:B------:R-:W-:Y:S05]  /*2ad0*/  BSYNC B0 ;  /* 0x0000000000007941 */ /* 0x000fea0003800000 */
.L_x_327:
        /* <DEDUP_REMOVED lines=22> */
.L_x_330:
[----:B------:R-:W-:Y:S05]  /*2c40*/  BSYNC B0 ;  /* 0x0000000000007941 */ /* 0x000fea0003800000 */
.L_x_329:
        /* <DEDUP_REMOVED lines=18> */
.L_x_332:
[----:B------:R-:W-:Y:S05]  /*2d70*/  BSYNC B0 ;  /* 0x0000000000007941 */ /* 0x000fea0003800000 */
.L_x_331:
        /* <DEDUP_REMOVED lines=13> */
.L_x_334:
[----:B------:R-:W-:Y:S05]  /*2e50*/  BSYNC B0 ;  /* 0x0000000000007941 */ /* 0x000fea0003800000 */
.L_x_333:
        /* <DEDUP_REMOVED lines=17> */
.L_x_336:
[----:B------:R-:W-:Y:S05]  /*2f70*/  BSYNC B0 ;  /* 0x0000000000007941 */ /* 0x000fea0003800000 */
.L_x_335:
        /* <DEDUP_REMOVED lines=21> */
.L_x_338:
[----:B------:R-:W-:Y:S05]  /*30d0*/  BSYNC B0 ;  /* 0x0000000000007941 */ /* 0x000fea0003800000 */
.L_x_337:
[----:B------:R-:W5:Y:S01]  /*30e0*/  LDL R13, [R1+0x40] ;  /* 0x00004000010d7983 */ /* 0x000f620000100800 */
[----:B------:R-:W-:Y:S01]  /*30f0*/  UIMAD UR7, UR30, UR16, URZ ;  /* 0x000000101e0772a4 */ /* 0x000fe2000f8e023f */
[----:B-1----:R-:W-:Y:S01]  /*3100*/  IMAD.WIDE.U32 R4, R3, UR24, R234 ;  /* 0x0000001803047c25 */ /* 0x002fe2000f8e00ea */
        /* <DEDUP_REMOVED lines=34> */
[----:B---3--:R-:W-:-:S04]  /*3330*/  LEA R8, P1, R6, UR14, 0x1 ;  /* 0x0000000e06087c11 */ /* 0x008fc8000f8208ff */
[----:B------:R-:W-:-:S05]  /*3340*/  LEA.HI.X R9, R6, UR15, R3, 0x1, P1 ;  /* 0x0000000f06097c11 */ /* 0x000fca00088f0c03 */
[----:B------:R-:W-:Y:S01]  /*3350*/  @!PT LDS RZ, [RZ] ;  /* 0x00000000fffff984 */ /* 0x000fe20000000800 */
[----:B------:R-:W-:Y:S01]  /*3360*/  @!PT LDS RZ, [RZ] ;  /* 0x00000000fffff984 */ /* 0x000fe20000000800 */
[----:B------:R-:W-:Y:S01]  /*3370*/  @!PT LDS RZ, [RZ] ;  /* 0x00000000fffff984 */ /* 0x000fe20000000800 */
[----:B------:R3:W-:Y:S04]  /*3380*/  LDGSTS.E.BYPASS.LTC128B.128 [R0+0x6000], desc[UR10][R8.64] ;  /* 0x0600000008007fae */ /* 0x0007e8000b901d4a */
.L_x_340:
[----:B------:R-:W-:Y:S05]  /*3390*/  BSYNC B0 ;  /* 0x0000000000007941 */ /* 0x000fea0003800000 */
.L_x_339:
        /* <DEDUP_REMOVED lines=22> */
.L_x_342:
[----:B------:R-:W-:Y:S05]  /*3500*/  BSYNC B0 ;  /* 0x0000000000007941 */ /* 0x000fea0003800000 */
.L_x_341:
[----:B-1----:R-:W-:Y:S01]  /*3510*/  IMAD.MOV.U32 R4, RZ, RZ, 0x4 ;  /* 0x00000004ff047424 */ /* 0x002fe200078e00ff */
[----:B------:R-:W0:Y:S01]  /*3520*/  LDGDEPBAR ;  /* 0x00000000000079af */ /* 0x000e220000000000 */
[----:B------:R-:W-:Y:S01]  /*3530*/  IMAD.MOV.U32 R3, RZ, RZ, 0x7f800000 ;  /* 0x7f800000ff037424 */ /* 0x000fe200078e00ff */
[----:B---3--:R-:W1:Y:S01]  /*3540*/  LDC.64 R8, c[0x0][0x3b8] ;  /* 0x0000ee00ff087b82 */ /* 0x008e620000000a00 */
[----:B------:R-:W-:Y:S01]  /*3550*/  IMAD.WIDE R4, R13, R4, UR12 ;  /* 0x0000000c0d047e25 */ /* 0x000fe2000f8e0204 */
[----:B------:R-:W-:Y:S01]  /*3560*/  ULDC.64 UR16, c[0x0][0x3c8] ;  /* 0x0000f20000107ab9 */ /* 0x000fe20000000a00 */
[----:B------:R-:W-:Y:S02]  /*3570*/  USHF.R.S32.HI UR7, URZ, 0x1f, UR57 ;  /* 0x0000001f3f077899 */ /* 0x000fe40008011439 */
[----:B------:R-:W-:Y:S01]  /*3580*/  IMAD.MOV.U32 R6, RZ, RZ, 0x4 ;  /* 0x00000004ff067424 */ /* 0x000fe200078e00ff */
[----:B------:R-:W3:Y:S01]  /*3590*/  @!P4 LDG.E R3, desc[UR10][R4.64+0x100] ;  /* 0x0001000a0403c981 */ /* 0x000ee2000c1e1900 */
[----:B--2-4-:R-:W-:Y:S01]  /*35a0*/  IMAD.MOV.U32 R0, RZ, RZ, 0x7f800000 ;  /* 0x7f800000ff007424 */ /* 0x014fe200078e00ff */
[----:B------:R-:W-:Y:S01]  /*35b0*/  UISETP.NE.U32.AND UP1, UPT, UR16, URZ, UPT ;  /* 0x0000003f1000728c */ /* 0x000fe2000bf25070 */
[----:B------:R-:W-:Y:S01]  /*35c0*/  IMAD.MOV.U32 R12, RZ, RZ, 0x7f800000 ;  /* 0x7f800000ff0c7424 */ /* 0x000fe200078e00ff */
[----:B------:R-:W-:Y:S01]  /*35d0*/  ULDC UR52, c[0x0][0x2d0] ;  /* 0x0000b40000347ab9 */ /* 0x000fe20000000800 */
[----:B------:R-:W-:Y:S01]  /*35e0*/  IMAD.MOV.U32 R10, RZ, RZ, 0x7f800000 ;  /* 0x7f800000ff0a7424 */ /* 0x000fe200078e00ff */
[----:B------:R-:W-:Y:S01]  /*35f0*/  UISETP.NE.AND.EX UP1, UPT, UR17, URZ, UPT, UP1 ;  /* 0x0000003f1100728c */ /* 0x000fe2000bf25310 */
[----:B------:R-:W-:-:S02]  /*3600*/  @!P3 IMAD.WIDE R6, R11, R6, UR12 ;  /* 0x0000000c0b06be25 */ /* 0x000fc4000f8e0206 */
[----:B------:R-:W2:Y:S03]  /*3610*/  @!P6 LDG.E R12, desc[UR10][R4.64] ;  /* 0x0000000a040ce981 */ /* 0x000ea6000c1e1900 */
[----:B------:R-:W-:Y:S01]  /*3620*/  PLOP3.LUT P1, PT, PT, PT, UP1, 0x80, 0x0 ;  /* 0x000000000000781c */ /* 0x000fe20003f2f018 */
[----:B------:R4:W5:Y:S01]  /*3630*/  @!P5 LDG.E R10, desc[UR10][R4.64+0x20] ;  /* 0x0000200a040ad981 */ /* 0x000962000c1e1900 */
[----:B------:R-:W-:-:S04]  /*3640*/  DEPBAR.LE SB0, 0x1 ;  /* 0x000080400000791a */ /* 0x000fc80000000000 */
[----:B------:R3:W2:Y:S01]  /*3650*/  @!P3 LDG.E R0, desc[UR10][R6.64] ;  /* 0x0000000a0600b981 */ /* 0x0006a2000c1e1900 */
[----:B------:R-:W-:Y:S01]  /*3660*/  @UP1 ULDC.64 UR18, c[0x0][0x3d0] ;  /* 0x0000f40000121ab9 */ /* 0x000fe20000000a00 */
[----:B------:R-:W-:Y:S01]  /*3670*/  @UP1 UMOV UR14, UR57 ;  /* 0x00000039000e1c82 */ /* 0x000fe20008000000 */
[----:B------:R-:W-:Y:S01]  /*3680*/  @UP1 UIMAD UR5, UR58, UR18, URZ ;  /* 0x000000123a0512a4 */ /* 0x000fe2000f8e023f */
[----:B------:R-:W-:Y:S03]  /*3690*/  BAR.SYNC.DEFER_BLOCKING 0x0 ;  /* 0x0000000000007b1d */ /* 0x000fe60000010000 */
[----:B------:R-:W-:-:S03]  /*36a0*/  @UP1 UIMAD UR5, UR54, UR19, UR5 ;  /* 0x00000013360512a4 */ /* 0x000fc6000f8e0205 */
[----:B------:R-:W-:Y:S02]  /*36b0*/  @UP1 UMOV UR15, UR7 ;  /* 0x00000007000f1c82 */ /* 0x000fe40008000000 */
[----:B------:R-:W-:-:S04]  /*36c0*/  @UP1 UIMAD.WIDE.U32 UR14, UR54, UR18, UR14 ;  /* 0x00000012360e12a5 */ /* 0x000fc8000f8e000e */
[----:B------:R-:W-:Y:S02]  /*36d0*/  @UP1 ULEA UR16, UP0, UR14, UR16, 0x2 ;  /* 0x000000100e101291 */ /* 0x000fe4000f80103f */
[----:B------:R-:W-:-:S04]  /*36e0*/  @UP1 UIADD3 UR5, UR15, UR5, URZ ;  /* 0x000000050f051290 */ /* 0x000fc8000fffe03f */
[----:B------:R-:W-:Y:S01]  /*36f0*/  @UP1 ULEA.HI.X UR17, UR14, UR17, UR5, 0x2, UP0 ;  /* 0x000000110e111291 */ /* 0x000fe200080f1405 */
[----:B-1----:R-:W5:Y:S01]  /*3700*/  LDG.E.64 R6, desc[UR10][R8.64] ;  /* 0x0000000a08067981 */ /* 0x002f62000c1e1b00 */
[----:B----4-:R-:W-:Y:S01]  /*3710*/  IMAD.U32 R4, RZ, RZ, UR16 ;  /* 0x00000010ff047e24 */ /* 0x010fe2000f8e00ff */
[----:B------:R-:W-:-:S03]  /*3720*/  @UP1 ULDC UR5, c[0x0][0x2e8] ;  /* 0x0000ba0000051ab9 */ /* 0x000fc60000000800 */
[----:B------:R-:W-:Y:S01]  /*3730*/  IMAD.U32 R5, RZ, RZ, UR17 ;  /* 0x00000011ff057e24 */ /* 0x000fe2000f8e00ff */
[----:B------:R-:W-:Y:S01]  /*3740*/  LEA R132, R160, UR4, 0x1 ;  /* 0x00000004a0847c11 */ /* 0x000fe2000f8e08ff */
[----:B------:R-:W1:Y:S04]  /*3750*/  LDSM.16.M88.4 R136, [R153] ;  /* 0x000000009988783b */ /* 0x000e680000000200 */
[----:B------:R-:W4:Y:S04]  /*3760*/  LDSM.16.M88.4 R120, [R132+0x8000] ;  /* 0x008000008478783b */ /* 0x000f280000000200 */
[----:B------:R-:W1:Y:S04]  /*3770*/  LDSM.16.M88.4 R124, [R132+0x8400] ;  /* 0x00840000847c783b */ /* 0x000e680000000200 */
[----:B------:R-:W1:Y:S04]  /*3780*/  LDSM.16.M88.4 R128, [R132+0x8800] ;  /* 0x008800008480783b */ /* 0x000e680000000200 */
[----:B------:R-:W1:Y:S04]  /*3790*/  LDSM.16.M88.4 R132, [R132+0x8c00] ;  /* 0x008c00008484783b */ /* 0x000e680000000200 */
[----:B------:R-:W1:Y:S04]  /*37a0*/  LDSM.16.M88.4 R140, [R153+0x400] ;  /* 0x00040000998c783b */ /* 0x000e680000000200 */
[----:B------:R-:W1:Y:S04]  /*37b0*/  LDSM.16.M88.4 R144, [R153+0x800] ;  /* 0x000800009990783b */ /* 0x000e680000000200 */
[----:B------:R-:W1:Y:S04]  /*37c0*/  LDSM.16.M88.4 R148, [R153+0xc00] ;  /* 0x000c00009994783b */ /* 0x000e680000000200 */
[----:B---3--:R3:W-:Y:S04]  /*37d0*/  STL [R1+0x50], R3 ;  /* 0x0000500301007387 */ /* 0x0087e80000100800 */
[----:B---3--:R-:W3:Y:S04]  /*37e0*/  @P1 LDG.E R3, desc[UR10][R4.64] ;  /* 0x0000000a04031981 */ /* 0x008ee8000c1e1900 */
[----:B------:R-:W4:Y:S01]  /*37f0*/  LDG.E.64 R4, desc[UR10][R8.64+0x8] ;  /* 0x0000080a08047981 */ /* 0x000f22000c1e1b00 */
[----:B-----5:R-:W-:-:S02]  /*3800*/  R2UR UR7, R6 ;  /* 0x00000000060772ca */ /* 0x020fc400000e0000 */
[----:B------:R-:W5:Y:S01]  /*3810*/  S2R R6, SR_TID.X ;  /* 0x0000000000067919 */ /* 0x000f620000002100 */
[----:B------:R-:W-:Y:S01]  /*3820*/  R2UR UR32, R7 ;  /* 0x00000000072072ca */ /* 0x000fe200000e0000 */
[----:B--2---:R-:W-:Y:S04]  /*3830*/  STL [R1+0x54], R0 ;  /* 0x0000540001007387 */ /* 0x004fe80000100800 */
[----:B------:R2:W-:Y:S01]  /*3840*/  STL [R1+0x5c], R10 ;  /* 0x00005c0a01007387 */ /* 0x0005e20000100800 */
[----:B------:R-:W1:Y:S01]  /*3850*/  S2R R7, SR_TID.X ;  /* 0x0000000000077919 */ /* 0x000e620000002100 */
[----:B--2---:R-:W2:Y:S01]  /*3860*/  S2R R10, SR_TID.X ;  /* 0x00000000000a7919 */ /* 0x004ea20000002100 */
[----:B------:R-:W3:Y:S01]  /*3870*/  @P1 MUFU.RCP R0, UR5 ;  /* 0x0000000500001d08 */ /* 0x000ee20008001000 */
[----:B-----5:R-:W-:Y:S01]  /*3880*/  SHF.R.S32.HI R6, RZ, 0x1f, R6 ;  /* 0x0000001fff067819 */ /* 0x020fe20000011406 */
[----:B------:R-:W-:-:S03]  /*3890*/  UIMAD UR5, UR54, UR61, UR57 ;  /* 0x0000003d360572a4 */ /* 0x000fc6000f8e0239 */
[----:B-1----:R-:W-:Y:S01]  /*38a0*/  LEA.HI R6, R6, R7, RZ, 0x7 ;  /* 0x0000000706067211 */ /* 0x002fe200078f38ff */
[----:B------:R-:W-:-:S03]  /*38b0*/  USHF.L.U32 UR5, UR5, 0x5, URZ ;  /* 0x0000000505057899 */ /* 0x000fc6000800063f */
[----:B------:R-:W-:Y:S01]  /*38c0*/  SHF.R.S32.HI R6, RZ, 0x7, R6 ;  /* 0x00000007ff067819 */ /* 0x000fe20000011406 */
[----:B------:R-:W-:Y:S01]  /*38d0*/  STL [R1+0x58], R12 ;  /* 0x0000580c01007387 */ /* 0x000fe20000100800 */
[----:B------:R-:W-:Y:S01]  /*38e0*/  USHF.R.S32.HI UR14, URZ, 0x1f, UR5 ;  /* 0x0000001f3f0e7899 */ /* 0x000fe20008011405 */
[----:B------:R-:W-:Y:S01]  /*38f0*/  IMAD.SHL.U32 R157, R165, 0x2, RZ ;  /* 0x00000002a59d7824 */ /* 0x000fe200078e00ff */
        /* <DEDUP_REMOVED lines=19> */
[----:B------:R-:W-:Y:S02]  /*3a30*/  USHF.L.U32 UR45, UR6, 0x5, URZ ;  /* 0x00000005062d7899 */ /* 0x000fe4000800063f */
[----:B------:R-:W-:Y:S02]  /*3a40*/  UIMAD UR44, UR6, 0x28, URZ ;  /* 0x00000028062c78a4 */ /* 0x000fe4000f8e023f */
[----:B------:R-:W-:Y:S02]  /*3a50*/  UIMAD UR43, UR6, 0x30, URZ ;  /* 0x00000030062b78a4 */ /* 0x000fe4000f8e023f */
[----:B------:R-:W-:-:S02]  /*3a60*/  UIMAD UR42, UR6, 0x38, URZ ;  /* 0x00000038062a78a4 */ /* 0x000fc4000f8e023f */
[----:B------:R-:W-:Y:S02]  /*3a70*/  USHF.L.U32 UR41, UR6, 0x6, URZ ;  /* 0x0000000606297899 */ /* 0x000fe4000800063f */
[----:B------:R-:W-:Y:S02]  /*3a80*/  UIMAD UR40, UR6, 0x48, URZ ;  /* 0x00000048062878a4 */ /* 0x000fe4000f8e023f */
[----:B------:R-:W-:Y:S02]  /*3a90*/  UIMAD UR39, UR6, 0x50, URZ ;  /* 0x00000050062778a4 */ /* 0x000fe4000f8e023f */
[----:B------:R-:W-:Y:S02]  /*3aa0*/  UIMAD UR38, UR6, 0x58, URZ ;  /* 0x00000058062678a4 */ /* 0x000fe4000f8e023f */
[----:B------:R-:W-:Y:S02]  /*3ab0*/  UIMAD UR37, UR6, 0x60, URZ ;  /* 0x00000060062578a4 */ /* 0x000fe4000f8e023f */
[----:B------:R-:W-:-:S02]  /*3ac0*/  UIMAD UR36, UR6, 0x68, URZ ;  /* 0x00000068062478a4 */ /* 0x000fc4000f8e023f */
[----:B------:R-:W-:Y:S02]  /*3ad0*/  UIMAD UR35, UR6, 0x70, URZ ;  /* 0x00000070062378a4 */ /* 0x000fe4000f8e023f */
[----:B------:R-:W-:Y:S02]  /*3ae0*/  UIMAD UR33, UR6, 0x78, URZ ;  /* 0x00000078062178a4 */ /* 0x000fe4000f8e023f */
[----:B------:R-:W-:Y:S02]  /*3af0*/  UIADD3 UR23, UR7, 0x3c6ef372, URZ ;  /* 0x3c6ef37207177890 */ /* 0x000fe4000fffe03f */
[----:B------:R-:W-:Y:S02]  /*3b00*/  UIADD3 UR21, UR7, -0x255992d5, URZ ;  /* 0xdaa66d2b07157890 */ /* 0x000fe4000fffe03f */
[----:B------:R-:W-:Y:S02]  /*3b10*/  UIADD3 UR19, UR7, 0x78dde6e4, URZ ;  /* 0x78dde6e407137890 */ /* 0x000fe4000fffe03f */
[----:B------:R-:W-:-:S02]  /*3b20*/  UIADD3 UR17, UR7, 0x1715609d, URZ ;  /* 0x1715609d07117890 */ /* 0x000fc4000fffe03f */
[----:B------:R-:W-:Y:S02]  /*3b30*/  UIADD3 UR15, UR7, -0x4ab325aa, URZ ;  /* 0xb54cda56070f7890 */ /* 0x000fe4000fffe03f */
[----:B------:R-:W-:Y:S02]  /*3b40*/  UIADD3 UR34, -UR34, URZ, URZ ;  /* 0x0000003f22227290 */ /* 0x000fe4000fffe13f */
[----:B------:R-:W-:Y:S02]  /*3b50*/  UIADD3 UR51, UR32, -0x4498517b, URZ ;  /* 0xbb67ae8520337890 */ /* 0x000fe4000fffe03f */
[----:B------:R-:W-:Y:S02]  /*3b60*/  UIADD3 UR22, UR32, 0x76cf5d0a, URZ ;  /* 0x76cf5d0a20167890 */ /* 0x000fe4000fffe03f */
[----:B------:R-:W-:Y:S02]  /*3b70*/  UIADD3 UR20, UR32, 0x32370b8f, URZ ;  /* 0x32370b8f20147890 */ /* 0x000fe4000fffe03f */
[----:B------:R-:W-:-:S02]  /*3b80*/  UIADD3 UR18, UR32, -0x126145ec, URZ ;  /* 0xed9eba1420127890 */ /* 0x000fc4000fffe03f */
[----:B------:R-:W-:Y:S01]  /*3b90*/  UIADD3 UR16, UR32, -0x56f99767, URZ ;  /* 0xa906689920107890 */ /* 0x000fe2000fffe03f */
[----:B------:R-:W-:Y:S01]  /*3ba0*/  ULDC UR6, c[0x0][0x2ec] ;  /* 0x0000bb0000067ab9 */ /* 0x000fe20000000800 */
[----:B---3--:R-:W-:-:S05]  /*3bb0*/  @P1 FMUL.FTZ R0, R3, R0 ;  /* 0x0000000003001220 */ /* 0x008fca0000410000 */
[----:B------:R-:W-:Y:S01]  /*3bc0*/  @P1 R2UR UR25, R0 ;  /* 0x00000000001912ca */ /* 0x000fe200000e0000 */
[----:B--2---:R-:W-:-:S05]  /*3bd0*/  IMAD.SHL.U32 R0, R10, 0x2, RZ ;  /* 0x000000020a007824 */ /* 0x004fca00078e00ff */
[----:B------:R-:W-:Y:S02]  /*3be0*/  LOP3.LUT R0, R0, 0x6, RZ, 0xc0, !PT ;  /* 0x0000000600007812 */ /* 0x000fe400078ec0ff */
[----:B------:R-:W-:-:S03]  /*3bf0*/  SHF.R.S32.HI R3, RZ, 0x1f, R14 ;  /* 0x0000001fff037819 */ /* 0x000fc6000001140e */
[----:B------:R-:W-:-:S04]  /*3c00*/  IMAD R0, R6, 0x40, R0 ;  /* 0x0000004006007824 */ /* 0x000fc800078e0200 */
[----:B------:R-:W-:Y:S01]  /*3c10*/  VIADD R0, R0, UR24 ;  /* 0x0000001800007c36 */ /* 0x000fe20008000000 */
[----:B----4-:R-:W-:Y:S01]  /*3c20*/  IADD3 R14, P3, P2, R4, UR5, R14 ;  /* 0x00000005040e7c10 */ /* 0x010fe2000fa7e00e */
[----:B------:R-:W-:Y:S02]  /*3c30*/  VIADD R4, R165, 0x1000 ;  /* 0x00001000a5047836 */ /* 0x000fe40000000000 */
[C---:B------:R-:W-:Y:S02]  /*3c40*/  VIADD R250, R0.reuse, 0x39 ;  /* 0x0000003900fa7836 */ /* 0x040fe40000000000 */
[----:B------:R-:W-:Y:S01]  /*3c50*/  VIADD R251, R0, 0x38 ;  /* 0x0000003800fb7836 */ /* 0x000fe20000000000 */
[----:B------:R-:W-:Y:S01]  /*3c60*/  SEL R4, R4, R165, !P0 ;  /* 0x000000a504047207 */ /* 0x000fe20004000000 */
[C---:B------:R-:W-:Y:S01]  /*3c70*/  VIADD R243, R0.reuse, 0x1 ;  /* 0x0000000100f37836 */ /* 0x040fe20000000000 */
[----:B------:R-:W-:Y:S01]  /*3c80*/  I2FP.F32.S32 R252, R0 ;  /* 0x0000000000fc7245 */ /* 0x000fe20000201400 */
[----:B------:R-:W-:Y:S01]  /*3c90*/  VIADD R242, R0, 0x8 ;  /* 0x0000000800f27836 */ /* 0x000fe20000000000 */
[----:B------:R-:W-:Y:S01]  /*3ca0*/  LEA R152, R4, UR4, 0x1 ;  /* 0x0000000404987c11 */ /* 0x000fe2000f8e08ff */
[C---:B------:R-:W-:Y:S01]  /*3cb0*/  VIADD R241, R0.reuse, 0x9 ;  /* 0x0000000900f17836 */ /* 0x040fe20000000000 */
[----:B------:R-:W-:Y:S01]  /*3cc0*/  I2FP.F32.S32 R4, R250 ;  /* 0x000000fa00047245 */ /* 0x000fe20000201400 */
[----:B------:R-:W-:-:S02]  /*3cd0*/  VIADD R240, R0, 0x10 ;  /* 0x0000001000f07836 */ /* 0x000fc40000000000 */
[C---:B------:R-:W-:Y:S02]  /*3ce0*/  VIADD R239, R0.reuse, 0x11 ;  /* 0x0000001100ef7836 */ /* 0x040fe40000000000 */
[C---:B------:R-:W-:Y:S02]  /*3cf0*/  VIADD R238, R0.reuse, 0x18 ;  /* 0x0000001800ee7836 */ /* 0x040fe40000000000 */
[C---:B------:R-:W-:Y:S02]  /*3d00*/  VIADD R237, R0.reuse, 0x19 ;  /* 0x0000001900ed7836 */ /* 0x040fe40000000000 */
[C---:B------:R-:W-:Y:S02]  /*3d10*/  VIADD R236, R0.reuse, 0x20 ;  /* 0x0000002000ec7836 */ /* 0x040fe40000000000 */
[C---:B------:R-:W-:Y:S02]  /*3d20*/  VIADD R229, R0.reuse, 0x21 ;  /* 0x0000002100e57836 */ /* 0x040fe40000000000 */
[----:B------:R-:W-:-:S02]  /*3d30*/  VIADD R247, R0, 0x28 ;  /* 0x0000002800f77836 */ /* 0x000fc40000000000 */
[C---:B------:R-:W-:Y:S02]  /*3d40*/  VIADD R246, R0.reuse, 0x29 ;  /* 0x0000002900f67836 */ /* 0x040fe40000000000 */
[C---:B------:R-:W-:Y:S02]  /*3d50*/  VIADD R249, R0.reuse, 0x30 ;  /* 0x0000003000f97836 */ /* 0x040fe40000000000 */
[----:B------:R-:W-:Y:S01]  /*3d60*/  VIADD R248, R0, 0x31 ;  /* 0x0000003100f87836 */ /* 0x000fe20000000000 */
[----:B------:R-:W-:Y:S01]  /*3d70*/  I2FP.F32.S32 R0, R251 ;  /* 0x000000fb00007245 */ /* 0x000fe20000201400 */
[----:B------:R-:W-:Y:S04]  /*3d80*/  STL [R1+0x3c], R4 ;  /* 0x00003c0401007387 */ /* 0x000fe80000100800 */
[----:B------:R1:W-:Y:S02]  /*3d90*/  STL [R1+0x38], R0 ;  /* 0x0000380001007387 */ /* 0x0003e40000100800 */
[----:B-1----:R-:W-:-:S02]  /*3da0*/  I2FP.F32.S32 R0, R248 ;  /* 0x000000f800007245 */ /* 0x002fc40000201400 */
[----:B------:R-:W-:-:S03]  /*3db0*/  I2FP.F32.S32 R4, R249 ;  /* 0x000000f900047245 */ /* 0x000fc60000201400 */
[----:B------:R1:W-:Y:S04]  /*3dc0*/  STL [R1+0x30], R0 ;  /* 0x0000300001007387 */ /* 0x0003e80000100800 */
[----:B------:R2:W-:Y:S01]  /*3dd0*/  STL [R1+0x2c], R4 ;  /* 0x00002c0401007387 */ /* 0x0005e20000100800 */
[----:B-1----:R-:W-:Y:S02]  /*3de0*/  I2FP.F32.S32 R0, R246 ;  /* 0x000000f600007245 */ /* 0x002fe40000201400 */
[----:B--2---:R-:W-:-:S03]  /*3df0*/  I2FP.F32.S32 R4, R247 ;  /* 0x000000f700047245 */ /* 0x004fc60000201400 */
[----:B------:R1:W-:Y:S04]  /*3e00*/  STL [R1+0x28], R0 ;  /* 0x0000280001007387 */ /* 0x0003e80000100800 */
[----:B------:R2:W-:Y:S01]  /*3e10*/  STL [R1+0x24], R4 ;  /* 0x0000240401007387 */ /* 0x0005e20000100800 */
[----:B-1----:R-:W-:Y:S02]  /*3e20*/  I2FP.F32.S32 R0, R229 ;  /* 0x000000e500007245 */ /* 0x002fe40000201400 */
[----:B--2---:R-:W-:-:S03]  /*3e30*/  I2FP.F32.S32 R4, R236 ;  /* 0x000000ec00047245 */ /* 0x004fc60000201400 */
[----:B------:R1:W-:Y:S04]  /*3e40*/  STL [R1+0x20], R0 ;  /* 0x0000200001007387 */ /* 0x0003e80000100800 */
[----:B------:R2:W-:Y:S01]  /*3e50*/  STL [R1+0x1c], R4 ;  /* 0x00001c0401007387 */ /* 0x0005e20000100800 */
[----:B------:R-:W-:Y:S02]  /*3e60*/  IADD3.X R5, R5, UR14, R3, P3, P2 ;  /* 0x0000000e05057c10 */ /* 0x000fe40009fe4403 */
        /* <DEDUP_REMOVED lines=11> */
[----:B------:R-:W-:Y:S01]  /*3f20*/  STL [R1+0x4], R4 ;  /* 0x0000040401007387 */ /* 0x000fe20000100800 */
[----:B-1----:R-:W-:-:S05]  /*3f30*/  I2FP.F32.S32 R0, R243 ;  /* 0x000000f300007245 */ /* 0x002fca0000201400 */
[----:B------:R1:W-:Y:S01]  /*3f40*/  STL [R1], R0 ;  /* 0x0000000001007387 */ /* 0x0003e20000100800 */
[----:B------:R-:W-:Y:S01]  /*3f50*/  VIADD R3, R159, 0x1000 ;  /* 0x000010009f037836 */ /* 0x000fe20000000000 */
[----:B-1----:R-:W-:Y:S01]  /*3f60*/  LOP3.LUT R0, R5, UR7, RZ, 0x3c, !PT ;  /* 0x0000000705007c12 */ /* 0x002fe2000f8e3cff */
[----:B------:R-:W-:-:S04]  /*3f70*/  IMAD.WIDE.U32 R4, R14, -0x2daee0ad, RZ ;  /* 0xd2511f530e047825 */ /* 0x000fc800078e00ff */
[----:B------:R1:W-:Y:S04]  /*3f80*/  STL [R1+0x60], R0 ;  /* 0x0000600001007387 */ /* 0x0003e80000100800 */
[----:B------:R1:W-:Y:S04]  /*3f90*/  STL [R1+0x34], R220 ;  /* 0x000034dc01007387 */ /* 0x0003e80000100800 */
[----:B------:R1:W-:Y:S01]  /*3fa0*/  STL.64 [R1+0x48], R4 ;  /* 0x0000480401007387 */ /* 0x0003e20000100a00 */
[----:B------:R-:W-:Y:S01]  /*3fb0*/  SEL R3, R3, R159, !P0 ;  /* 0x0000009f03037207 */ /* 0x000fe20004000000 */
[----:B------:R-:W-:Y:S01]  /*3fc0*/  UMOV UR5, URZ ;  /* 0x0000003f00057c82 */ /* 0x000fe20008000000 */
[----:B------:R-:W-:-:S02]  /*3fd0*/  @UP1 UMOV UR5, UR25 ;  /* 0x0000001900051c82 */ /* 0x000fc40008000000 */
[----:B------:R-:W-:Y:S01]  /*3fe0*/  LEA R3, R3, UR4, 0x1 ;  /* 0x0000000403037c11 */ /* 0x000fe2000f8e08ff */
[----:B------:R-:W-:Y:S01]  /*3ff0*/  FMUL.FTZ R252, R252, UR5 ;  /* 0x00000005fcfc7c20 */ /* 0x000fe20008410000 */
[----:B------:R-:W-:Y:S02]  /*4000*/  UIADD3 UR24, UR7, -0x61c88647, URZ ;  /* 0x9e3779b907187890 */ /* 0x000fe4000fffe03f */
[----:B------:R-:W-:Y:S01]  /*4010*/  UIADD3 UR14, UR32, 0x646e171e, URZ ;  /* 0x646e171e200e7890 */ /* 0x000fe2000fffe03f */
[----:B------:R-:W-:-:S11]  /*4020*/  ULDC.U8 UR7, c[0x0][0x388] ;  /* 0x0000e20000077ab9 */ /* 0x000fd60000000000 */
.L_x_345:
[----:B------:R-:W-:Y:S01]  /*4030*/  LEA R100, R160, UR4, 0x1 ;  /* 0x00000004a0647c11 */ /* 0x000fe2000f8e08ff */
[----:B------:R-:W2:Y:S01]  /*4040*/  LDL R56, [R1+0x64] ;  /* 0x0000640001387983 */ /* 0x000ea20000100800 */
[----:B------:R-:W-:Y:S01]  /*4050*/  IMAD.IADD R112, R158, 0x1, R152 ;  /* 0x000000019e707824 */ /* 0x000fe200078e0298 */
[----:B------:R-:W-:Y:S01]  /*4060*/  USHF.L.U32 UR25, UR31, 0x7, URZ ;  /* 0x000000071f197899 */ /* 0x000fe2000800063f */
[----:B------:R-:W-:Y:S01]  /*4070*/  IMAD.U32 R168, RZ, RZ, UR8 ;  /* 0x00000008ffa87e24 */ /* 0x000fe2000f8e00ff */
[----:B------:R-:W3:Y:S01]  /*4080*/  LDL.64 R174, [R1+0x48] ;  /* 0x0000480001ae7983 */ /* 0x000ee20000100a00 */
[----:B------:R-:W-:Y:S01]  /*4090*/  USHF.L.U32 UR26, UR8, 0x7, URZ ;  /* 0x00000007081a7899 */ /* 0x000fe2000800063f */
[----:B-1----:R-:W-:Y:S01]  /*40a0*/  IMAD.U32 R0, RZ, RZ, UR31 ;  /* 0x0000001fff007e24 */ /* 0x002fe2000f8e00ff */
[----:B------:R-:W-:Y:S01]  /*40b0*/  UIADD3 UR30, UR29, 0x80, UR25 ;  /* 0x000000801d1e7890 */ /* 0x000fe2000fffe019 */
[----:B------:R-:W-:Y:S01]  /*40c0*/  IMAD.MOV.U32 R192, RZ, RZ, 0x8 ;  /* 0x00000008ffc07424 */ /* 0x000fe200078e00ff */
[----:B------:R-:W-:Y:S01]  /*40d0*/  UISETP.GT.AND UP3, UPT, UR8, UR49, UPT ;  /* 0x000000310800728c */ /* 0x000fe2000bf64270 */
[----:B------:R-:W4:Y:S01]  /*40e0*/  LDL R170, [R1+0x60] ;  /* 0x0000600001aa7983 */ /* 0x000f220000100800 */
[----:B------:R-:W-:Y:S01]  /*40f0*/  UIADD3 UR30, UR30, -UR9, URZ ;  /* 0x800000091e1e7290 */ /* 0x000fe2000fffe03f */
[----:B------:R-:W-:Y:S02]  /*4100*/  IMAD.MOV.U32 R191, RZ, RZ, 0x40 ;  /* 0x00000040ffbf7424 */ /* 0x000fe400078e00ff */
[----:B------:R1:W-:Y:S01]  /*4110*/  STL [R1+0x70], R2 ;  /* 0x0000700201007387 */ /* 0x0003e20000100800 */
[----:B------:R-:W-:Y:S01]  /*4120*/  UISETP.GE.AND UP0, UPT, UR26, UR30, UPT ;  /* 0x0000001e1a00728c */ /* 0x000fe2000bf06270 */
[----:B------:R-:W-:Y:S01]  /*4130*/  IMAD.MOV.U32 R190, RZ, RZ, 0x48 ;  /* 0x00000048ffbe7424 */ /* 0x000fe200078e00ff */
[----:B------:R-:W-:Y:S01]  /*4140*/  UIADD3 UR30, UR25, 0x80, URZ ;  /* 0x00000080191e7890 */ /* 0x000fe2000fffe03f */
[----:B------:R-:W0:Y:S03]  /*4150*/  LDGDEPBAR ;  /* 0x00000000000079af */ /* 0x000e260000000000 */
[----:B------:R-:W-:Y:S01]  /*4160*/  UISETP.LT.AND UP0, UPT, UR30, UR9, UP0 ;  /* 0x000000091e00728c */ /* 0x000fe20008701270 */
[----:B------:R-:W1:Y:S01]  /*4170*/  S2R R187, SR_TID.X ;  /* 0x0000000000bb7919 */ /* 0x000e620000002100 */
[----:B------:R-:W1:Y:S04]  /*4180*/  S2R R188, SR_TID.X ;  /* 0x0000000000bc7919 */ /* 0x000e680000002100 */
[----:B------:R-:W-:Y:S01]  /*4190*/  PLOP3.LUT P5, PT, PT, PT, UP0, 0x80, 0x0 ;  /* 0x000000000000781c */ /* 0x000fe20003faf008 */
[----:B------:R-:W4:Y:S01]  /*41a0*/  LDL R189, [R1] ;  /* 0x0000000001bd7983 */ /* 0x000f220000100800 */
[----:B------:R-:W4:Y:S03]  /*41b0*/  S2R R177, SR_TID.X ;  /* 0x0000000000b17919 */ /* 0x000f260000002100 */
[----:B-1----:R-:W4:Y:S01]  /*41c0*/  LDL R2, [R1+0x40] ;  /* 0x0000400001027983 */ /* 0x002f220000100800 */
[----:B------:R-:W-:Y:S01]  /*41d0*/  SHF.R.S32.HI R187, RZ, 0x1f, R187 ;  /* 0x0000001fffbb7819 */ /* 0x000fe200000114bb */
[----:B------:R-:W-:Y:S04]  /*41e0*/  DEPBAR.LE SB0, 0x0 ;  /* 0x000080000000791a */ /* 0x000fe80000000000 */
[----:B------:R-:W-:Y:S01]  /*41f0*/  LEA.HI R187, R187, R188, RZ, 0x7 ;  /* 0x000000bcbbbb7211 */ /* 0x000fe200078f38ff */
[----:B------:R-:W-:Y:S03]  /*4200*/  BAR.SYNC.DEFER_BLOCKING 0x0 ;  /* 0x0000000000007b1d */ /* 0x000fe60000010000 */
[----:B------:R-:W-:Y:S05]  /*4210*/  SHF.R.S32.HI R187, RZ, 0x7, R187 ;  /* 0x00000007ffbb7819 */ /* 0x000fea00000114bb */
[----:B------:R-:W-:Y:S04]  /*4220*/  IMAD R0, R0, 0x2, R187 ;  /* 0x0000000200007824 */ /* 0x000fe800078e02bb */
[----:B------:R-:W-:Y:S01]  /*4230*/  IMAD.SHL.U32 R0, R0, 0x2, RZ ;  /* 0x0000000200007824 */ /* 0x000fe200078e00ff */
        /* <DEDUP_REMOVED lines=9> */
[----:B------:R-:W1:Y:S01]  /*42d0*/  LDSM.16.M88.4 R108, [R153+-0x2000] ;  /* 0xffe00000996c783b */ /* 0x000e620000000200 */
[-C--:B------:R-:W-:Y:S07]  /*42e0*/  HMMA.16816.F32 R12, R60, R18.reuse, RZ ;  /* 0x000000123c0c723c */ /* 0x080fee00000018ff */
[----:B------:R-:W1:Y:S01]  /*42f0*/  LDSM.16.M88.4 R112, [R112+0x1000] ;  /* 0x001000007070783b */ /* 0x000e620000000200 */
[C---:B------:R-:W-:Y:S07]  /*4300*/  HMMA.16816.F32 R16, R64.reuse, R18, RZ ;  /* 0x000000124010723c */ /* 0x040fee00000018ff */
[----:B------:R-:W1:Y:S01]  /*4310*/  LDSM.16.M88.4 R116, [R153+-0x1c00] ;  /* 0xffe400009974783b */ /* 0x000e620000000200 */
[-C--:B------:R-:W-:Y:S06]  /*4320*/  HMMA.16816.F32 R20, R64, R32.reuse, RZ ;  /* 0x000000204014723c */ /* 0x080fec00000018ff */
[C---:B------:R-:W-:Y:S01]  /*4330*/  HMMA.16816.F32 R24, R60.reuse, R32, RZ ;  /* 0x000000203c18723c */ /* 0x040fe200000018ff */
[----:B------:R-:W4:Y:S05]  /*4340*/  LDL R188, [R1+0x4] ;  /* 0x0000040001bc7983 */ /* 0x000f2a0000100800 */
[-C--:B------:R-:W-:Y:S06]  /*4350*/  HMMA.16816.F32 R28, R60, R34.reuse, RZ ;  /* 0x000000223c1c723c */ /* 0x080fec00000018ff */
[C---:B------:R-:W-:Y:S06]  /*4360*/  HMMA.16816.F32 R32, R64.reuse, R34, RZ ;  /* 0x000000224020723c */ /* 0x040fec00000018ff */
[-C--:B------:R-:W-:Y:S06]  /*4370*/  HMMA.16816.F32 R36, R64, R48.reuse, RZ ;  /* 0x000000304024723c */ /* 0x080fec00000018ff */
[C---:B------:R-:W-:Y:S06]  /*4380*/  HMMA.16816.F32 R40, R60.reuse, R48, RZ ;  /* 0x000000303c28723c */ /* 0x040fec00000018ff */
[-C--:B------:R-:W-:Y:S06]  /*4390*/  HMMA.16816.F32 R44, R60, R50.reuse, RZ ;  /* 0x000000323c2c723c */ /* 0x080fec00000018ff */
[C---:B------:R-:W-:Y:S06]  /*43a0*/  HMMA.16816.F32 R48, R64.reuse, R50, RZ ;  /* 0x000000324030723c */ /* 0x040fec00000018ff */
[-C--:B------:R-:W-:Y:S01]  /*43b0*/  HMMA.16816.F32 R52, R64, R100.reuse, RZ ;  /* 0x000000644034723c */ /* 0x080fe200000018ff */
[----:B--2---:R-:W-:Y:S05]  /*43c0*/  IMAD R168, R168, 0x8, R56 ;  /* 0x00000008a8a87824 */ /* 0x004fea00078e0238 */
[C---:B------:R-:W-:Y:S02]  /*43d0*/  HMMA.16816.F32 R56, R60.reuse, R100, RZ ;  /* 0x000000643c38723c */ /* 0x040fe400000018ff */
[C---:B------:R-:W-:Y:S03]  /*43e0*/  VIADD R166, R168.reuse, 0x4 ;  /* 0x00000004a8a67836 */ /* 0x040fe60000000000 */
[----:B------:R-:W-:Y:S01]  /*43f0*/  IMAD.WIDE.U32 R168, R168, -0x326172a9, RZ ;  /* 0xcd9e8d57a8a87825 */ /* 0x000fe200078e00ff */
[-C--:B------:R-:W-:Y:S05]  /*4400*/  HMMA.16816.F32 R60, R60, R102.reuse, RZ ;  /* 0x000000663c3c723c */ /* 0x080fea00000018ff */
[----:B------:R-:W-:Y:S01]  /*4410*/  VIADD R100, R0, 0x1 ;  /* 0x0000000100647836 */ /* 0x000fe20000000000 */
[----:B---3--:R-:W-:Y:S01]  /*4420*/  LOP3.LUT R0, R175, UR32, R0, 0x96, !PT ;  /* 0x00000020af007c12 */ /* 0x008fe2000f8e9600 */
[----:B------:R-:W-:Y:S04]  /*4430*/  HMMA.16816.F32 R64, R64, R102, RZ ;  /* 0x000000664040723c */ /* 0x000fe800000018ff */
[-C--:B----4-:R-:W-:Y:S02]  /*4440*/  LOP3.LUT R172, R169, R170.reuse, RZ, 0x3c, !PT ;  /* 0x000000aaa9ac7212 */ /* 0x090fe400078e3cff */
[----:B------:R-:W-:Y:S01]  /*4450*/  LOP3.LUT R100, R175, UR32, R100, 0x96, !PT ;  /* 0x00000020af647c12 */ /* 0x000fe2000f8e9664 */
[-C--:B-1----:R-:W-:Y:S05]  /*4460*/  HMMA.16816.F32 R4, R104, R108.reuse, R4 ;  /* 0x0000006c6804723c */ /* 0x082fea0000001804 */
[----:B------:R-:W-:Y:S01]  /*4470*/  IMAD.WIDE.U32 R102, R0, -0x326172a9, RZ ;  /* 0xcd9e8d5700667825 */ /* 0x000fe200078e00ff */
[C---:B------:R-:W-:Y:S05]  /*4480*/  HMMA.16816.F32 R8, R112.reuse, R108, R8 ;  /* 0x0000006c7008723c */ /* 0x040fea0000001808 */
[----:B------:R-:W-:Y:S01]  /*4490*/  LOP3.LUT R178, R103, UR24, R168, 0x96, !PT ;  /* 0x0000001867b27c12 */ /* 0x000fe2000f8e96a8 */
[----:B------:R-:W-:Y:S01]  /*44a0*/  IMAD.U32 R0, RZ, RZ, UR29 ;  /* 0x0000001dff007e24 */ /* 0x000fe2000f8e00ff */
[-C--:B------:R-:W-:Y:S01]  /*44b0*/  HMMA.16816.F32 R12, R112, R110.reuse, R12 ;  /* 0x0000006e700c723c */ /* 0x080fe2000000180c */
[----:B------:R-:W-:Y:S03]  /*44c0*/  IMAD.U32 R109, RZ, RZ, UR26 ;  /* 0x0000001aff6d7e24 */ /* 0x000fe6000f8e00ff */
[----:B------:R-:W-:Y:S02]  /*44d0*/  IMAD.WIDE.U32 R172, R172, -0x2daee0ad, RZ ;  /* 0xd2511f53acac7825 */ /* 0x000fe400078e00ff */
[C---:B------:R-:W-:Y:S05]  /*44e0*/  HMMA.16816.F32 R16, R104.reuse, R110, R16 ;  /* 0x0000006e6810723c */ /* 0x040fea0000001810 */
[----:B------:R-:W-:Y:S01]  /*44f0*/  @!P5 IADD3 R0, -R0, 0x1, R2 ;  /* 0x000000010000d810 */ /* 0x000fe20007ffe102 */
[----:B------:R-:W-:Y:S01]  /*4500*/  IMAD.WIDE.U32 R100, R100, -0x326172a9, RZ ;  /* 0xcd9e8d5764647825 */ /* 0x000fe200078e00ff */
[-C--:B------:R-:W-:Y:S04]  /*4510*/  HMMA.16816.F32 R20, R104, R116.reuse, R20 ;  /* 0x000000746814723c */ /* 0x080fe80000001814 */
[----:B------:R-:W-:Y:S01]  /*4520*/  @!P5 IADD3 R109, R109, UR9, R0 ;  /* 0x000000096d6ddc10 */ /* 0x000fe2000fffe000 */
[----:B------:R-:W-:Y:S01]  /*4530*/  @!P5 IMAD.SHL.U32 R0, R177, 0x2, RZ ;  /* 0x00000002b100d824 */ /* 0x000fe200078e00ff */
[----:B------:R-:W-:Y:S01]  /*4540*/  LOP3.LUT R176, R101, UR24, R168, 0x96, !PT ;  /* 0x0000001865b07c12 */ /* 0x000fe2000f8e96a8 */
[C---:B------:R-:W-:Y:S04]  /*4550*/  HMMA.16816.F32 R24, R112.reuse, R116, R24 ;  /* 0x000000747018723c */ /* 0x040fe80000001818 */
[----:B------:R-:W-:Y:S01]  /*4560*/  @!P5 LOP3.LUT R0, R0, 0x6, RZ, 0xc0, !PT ;  /* 0x000000060000d812 */ /* 0x000fe200078ec0ff */
[----:B------:R-:W-:Y:S01]  /*4570*/  IMAD.WIDE.U32 R166, R166, -0x326172a9, RZ ;  /* 0xcd9e8d57a6a67825 */ /* 0x000fe200078e00ff */
[----:B------:R-:W-:Y:S01]  /*4580*/  @!P5 VIMNMX R111, R109, UR9, PT ;  /* 0x000000096d6fdc48 */ /* 0x000fe2000bfe0100 */
[-C--:B------:R-:W-:Y:S04]  /*4590*/  HMMA.16816.F32 R28, R112, R118.reuse, R28 ;  /* 0x00000076701c723c */ /* 0x080fe8000000181c */
[----:B------:R-:W-:Y:S01]  /*45a0*/  LOP3.LUT R170, R167, R170, RZ, 0x3c, !PT ;  /* 0x000000aaa7aa7212 */ /* 0x000fe200078e3cff */
[----:B------:R-:W-:Y:S01]  /*45b0*/  @!P5 IMAD R0, R187, 0x40, R0 ;  /* 0x00000040bb00d824 */ /* 0x000fe200078e0200 */
[----:B------:R-:W-:Y:S01]  /*45c0*/  LOP3.LUT R167, R174, UR51, RZ, 0x3c, !PT ;  /* 0x00000033aea77c12 */ /* 0x000fe2000f8e3cff */
[----:B------:R-:W2:Y:S01]  /*45d0*/  LDL R187, [R1+0x8] ;  /* 0x0000080001bb7983 */ /* 0x000ea20000100800 */
[--C-:B------:R-:W-:Y:S01]  /*45e0*/  LOP3.LUT R180, R103, UR24, R166.reuse, 0x96, !PT ;  /* 0x0000001867b47c12 */ /* 0x100fe2000f8e96a6 */
[C---:B------:R-:W-:Y:S02]  /*45f0*/  HMMA.16816.F32 R32, R104.reuse, R118, R32 ;  /* 0x000000766820723c */ /* 0x040fe40000001820 */
[----:B------:R-:W3:Y:S02]  /*4600*/  LDL R119, [R1+0x1c] ;  /* 0x00001c0001777983 */ /* 0x000ee40000100800 */
[----:B------:R-:W-:Y:S01]  /*4610*/  LOP3.LUT R174, R167, R173, RZ, 0x3c, !PT ;  /* 0x000000ada7ae7212 */ /* 0x000fe200078e3cff */
[----:B------:R-:W-:Y:S01]  /*4620*/  IMAD.WIDE.U32 R170, R170, -0x2daee0ad, RZ ;  /* 0xd2511f53aaaa7825 */ /* 0x000fe200078e00ff */
[----:B------:R-:W-:Y:S01]  /*4630*/  LOP3.LUT R182, R101, UR24, R166, 0x96, !PT ;  /* 0x0000001865b67c12 */ /* 0x000fe2000f8e96a6 */
[----:B------:R-:W4:Y:S01]  /*4640*/  LDL R118, [R1+0x20] ;  /* 0x0000200001767983 */ /* 0x000f220000100800 */
[----:B------:R-:W-:Y:S03]  /*4650*/  @!P5 VIADDMNMX R110, R109, R192, UR9, PT ;  /* 0x000000096d6ede46 */ /* 0x000fe6000b8001c0 */
[----:B------:R-:W-:Y:S01]  /*4660*/  LOP3.LUT R168, R167, R171, RZ, 0x3c, !PT ;  /* 0x000000aba7a87212 */ /* 0x000fe200078e3cff */
[----:B------:R-:W-:Y:S01]  /*4670*/  IMAD.WIDE.U32 R174, R174, -0x326172a9, RZ ;  /* 0xcd9e8d57aeae7825 */ /* 0x000fe200078e00ff */
[C---:B------:R-:W-:Y:S01]  /*4680*/  @!P5 VIADDMNMX R108, R109.reuse, R191, UR9, PT ;  /* 0x000000096d6cde46 */ /* 0x040fe2000b8001bf */
[----:B------:R-:W4:Y:S01]  /*4690*/  LDL R167, [R1+0x18] ;  /* 0x0000180001a77983 */ /* 0x000f220000100800 */
[----:B------:R-:W-:Y:S01]  /*46a0*/  @!P5 VIADDMNMX R109, R109, R190, UR9, PT ;  /* 0x000000096d6dde46 */ /* 0x000fe2000b8001be */
[----:B------:R-:W-:Y:S01]  /*46b0*/  IMAD.WIDE.U32 R178, R178, -0x2daee0ad, RZ ;  /* 0xd2511f53b2b27825 */ /* 0x000fe200078e00ff */
[C---:B------:R-:W-:Y:S02]  /*46c0*/  LOP3.LUT R171, R175.reuse, UR23, R102, 0x96, !PT ;  /* 0x00000017afab7c12 */ /* 0x040fe4000f8e9666 */
[----:B------:R-:W-:Y:S01]  /*46d0*/  LOP3.LUT R173, R175, UR23, R100, 0x96, !PT ;  /* 0x00000017afad7c12 */ /* 0x000fe2000f8e9664 */
[----:B------:R-:W-:Y:S01]  /*46e0*/  IMAD.WIDE.U32 R176, R176, -0x2daee0ad, RZ ;  /* 0xd2511f53b0b07825 */ /* 0x000fe200078e00ff */
[----:B------:R-:W-:Y:S03]  /*46f0*/  LOP3.LUT R175, R179, UR22, R172, 0x96, !PT ;  /* 0x00000016b3af7c12 */ /* 0x000fe6000f8e96ac */
[----:B------:R-:W-:Y:S01]  /*4700*/  FADD.FTZ R166, R252, R6 ;  /* 0x00000006fca67221 */ /* 0x000fe20000010000 */
[----:B------:R-:W-:Y:S01]  /*4710*/  IMAD.WIDE.U32 R180, R180, -0x2daee0ad, RZ ;  /* 0xd2511f53b4b47825 */ /* 0x000fe200078e00ff */
[----:B------:R-:W-:Y:S01]  /*4720*/  LOP3.LUT R184, R177, UR22, R172, 0x96, !PT ;  /* 0x00000016b1b87c12 */ /* 0x000fe2000f8e96ac */
[----:B------:R-:W4:Y:S02]  /*4730*/  LDL R6, [R1+0x5c] ;  /* 0x00005c0001067983 */ /* 0x000f240000100800 */
        /* <DEDUP_REMOVED lines=8> */
[----:B------:R-:W-:Y:S01]  /*47c0*/  FFMA.FTZ R9, R189, UR5, R9 ;  /* 0x00000005bd097c23 */ /* 0x000fe20008010009 */
[----:B------:R-:W-:Y:S01]  /*47d0*/  @!P5 VIADD R0, R0, UR25 ;  /* 0x000000190000dc36 */ /* 0x000fe20008000000 */
[C---:B------:R-:W-:Y:S01]  /*47e0*/  LOP3.LUT R185, R169.reuse, UR23, R102, 0x96, !PT ;  /* 0x00000017a9b97c12 */ /* 0x040fe2000f8e9666 */
[----:B------:R-:W4:Y:S01]  /*47f0*/  LDL R170, [R1+0x10] ;  /* 0x0000100001aa7983 */ /* 0x000f220000100800 */
[----:B------:R-:W-:Y:S01]  /*4800*/  LOP3.LUT R186, R169, UR23, R100, 0x96, !PT ;  /* 0x00000017a9ba7c12 */ /* 0x000fe2000f8e9664 */
[C---:B------:R-:W-:Y:S01]  /*4810*/  FFMA.FTZ R5, R189.reuse, UR5, R5 ;  /* 0x00000005bd057c23 */ /* 0x040fe20008010005 */
[C---:B------:R-:W-:Y:S01]  /*4820*/  @!P5 ISETP.GE.AND P4, PT, R0.reuse, R111, PT ;  /* 0x0000006f0000d20c */ /* 0x040fe20003f86270 */
[----:B------:R-:W4:Y:S01]  /*4830*/  LDL R169, [R1+0x14] ;  /* 0x0000140001a97983 */ /* 0x000f220000100800 */
[C---:B------:R-:W-:Y:S01]  /*4840*/  @!P5 ISETP.GE.AND P1, PT, R0.reuse, R110, PT ;  /* 0x0000006e0000d20c */ /* 0x040fe20003f26270 */
[----:B------:R-:W-:Y:S01]  /*4850*/  FFMA.FTZ R7, R189, UR5, R7 ;  /* 0x00000005bd077c23 */ /* 0x000fe20008010007 */
[CC--:B------:R-:W-:Y:S01]  /*4860*/  @!P5 ISETP.GE.AND P3, PT, R0.reuse, R108.reuse, PT ;  /* 0x0000006c0000d20c */ /* 0x0c0fe20003f66270 */
[----:B------:R-:W1:Y:S01]  /*4870*/  LDSM.16.M88.4 R100, [R153+-0x1800] ;  /* 0xffe800009964783b */ /* 0x000e620000000200 */
[-C--:B------:R-:W-:Y:S01]  /*4880*/  @!P5 ISETP.GE.AND P0, PT, R0, R109.reuse, PT ;  /* 0x0000006d0000d20c */ /* 0x080fe20003f06270 */
[----:B------:R-:W-:Y:S01]  /*4890*/  FADD.FTZ R10, R252, R10 ;  /* 0x0000000afc0a7221 */ /* 0x000fe20000010000 */
[----:B------:R-:W-:Y:S01]  /*48a0*/  @!P5 FSEL R117, R117, -INF , !P4 ;  /* 0xff8000007575d808 */ /* 0x000fe20006000000 */
[----:B------:R-:W-:Y:S01]  /*48b0*/  FFMA.FTZ R11, R189, UR5, R11 ;  /* 0x00000005bd0b7c23 */ /* 0x000fe2000801000b */
[-C--:B------:R-:W-:Y:S02]  /*48c0*/  @!P5 ISETP.GE.AND P4, PT, R243, R108.reuse, PT ;  /* 0x0000006cf300d20c */ /* 0x080fe40003f86270 */
[----:B------:R-:W-:Y:S01]  /*48d0*/  @!P5 FSEL R116, R116, -INF , !P3 ;  /* 0xff8000007474d808 */ /* 0x000fe20005800000 */
[----:B------:R-:W4:Y:S01]  /*48e0*/  LDL R4, [R1+0x50] ;  /* 0x0000500001047983 */ /* 0x000f220000100800 */
[----:B------:R-:W-:Y:S02]  /*48f0*/  @!P5 FSEL R9, R9, -INF , !P4 ;  /* 0xff8000000909d808 */ /* 0x000fe40006000000 */
[-C--:B------:R-:W-:Y:S01]  /*4900*/  @!P5 ISETP.GE.AND P3, PT, R242, R109.reuse, PT ;  /* 0x0000006df200d20c */ /* 0x080fe20003f66270 */
[----:B------:R-:W4:Y:S01]  /*4910*/  LDL R0, [R1+0x54] ;  /* 0x0000540001007983 */ /* 0x000f220000100800 */
[----:B------:R-:W-:Y:S02]  /*4920*/  @!P5 ISETP.GE.AND P4, PT, R241, R109, PT ;  /* 0x0000006df100d20c */ /* 0x000fe40003f86270 */
[----:B------:R-:W-:Y:S02]  /*4930*/  @!P5 FSEL R166, R166, -INF , !P1 ;  /* 0xff800000a6a6d808 */ /* 0x000fe40004800000 */
[----:B------:R-:W-:Y:S02]  /*4940*/  @!P5 ISETP.GE.AND P1, PT, R242, R108, PT ;  /* 0x0000006cf200d20c */ /* 0x000fe40003f26270 */
[----:B------:R-:W-:Y:S02]  /*4950*/  @!P5 FSEL R10, R10, -INF , !P0 ;  /* 0xff8000000a0ad808 */ /* 0x000fe40004000000 */
[-C--:B------:R-:W-:Y:S01]  /*4960*/  @!P5 ISETP.GE.AND P0, PT, R242, R111.reuse, PT ;  /* 0x0000006ff200d20c */ /* 0x080fe20003f06270 */
[-C--:B-1----:R-:W-:Y:S06]  /*4970*/  HMMA.16816.F32 R36, R104, R100.reuse, R36 ;  /* 0x000000646824723c */ /* 0x082fec0000001824 */
[C---:B------:R-:W-:Y:S05]  /*4980*/  HMMA.16816.F32 R40, R112.reuse, R100, R40 ;  /* 0x000000647028723c */ /* 0x040fea0000001828 */
[C---:B------:R-:W-:Y:S01]  /*4990*/  FFMA.FTZ R12, R188.reuse, UR5, R12 ;  /* 0x00000005bc0c7c23 */ /* 0x040fe2000801000c */
[C---:B------:R-:W-:Y:S01]  /*49a0*/  FFMA.FTZ R14, R188.reuse, UR5, R14 ;  /* 0x00000005bc0e7c23 */ /* 0x040fe2000801000e */
[C---:B------:R-:W-:Y:S01]  /*49b0*/  FFMA.FTZ R16, R188.reuse, UR5, R16 ;  /* 0x00000005bc107c23 */ /* 0x040fe20008010010 */
[----:B------:R-:W-:Y:S01]  /*49c0*/  FFMA.FTZ R18, R188, UR5, R18 ;  /* 0x00000005bc127c23 */ /* 0x000fe20008010012 */
[-C--:B------:R-:W-:Y:S01]  /*49d0*/  HMMA.16816.F32 R44, R112, R102.reuse, R44 ;  /* 0x00000066702c723c */ /* 0x080fe2000000182c */
[----:B------:R-:W4:Y:S02]  /*49e0*/  LDL R188, [R1+0x24] ;  /* 0x0000240001bc7983 */ /* 0x000f240000100800 */
[----:B------:R-:W-:Y:S02]  /*49f0*/  @!P5 FSEL R14, R14, -INF , !P3 ;  /* 0xff8000000e0ed808 */ /* 0x000fe40005800000 */
[-C--:B------:R-:W-:Y:S01]  /*4a00*/  @!P5 ISETP.GE.AND P3, PT, R240, R111.reuse, PT ;  /* 0x0000006ff000d20c */ /* 0x080fe20003f66270 */
[C---:B------:R-:W-:Y:S01]  /*4a10*/  HMMA.16816.F32 R48, R104.reuse, R102, R48 ;  /* 0x000000666830723c */ /* 0x040fe20000001830 */
[----:B------:R-:W1:Y:S04]  /*4a20*/  LDSM.16.M88.4 R100, [R153+-0x1400] ;  /* 0xffec00009964783b */ /* 0x000e680000000200 */
[----:B------:R-:W-:Y:S02]  /*4a30*/  @!P5 FSEL R12, R12, -INF , !P1 ;  /* 0xff8000000c0cd808 */ /* 0x000fe40004800000 */
[-C--:B------:R-:W-:Y:S04]  /*4a40*/  @!P5 ISETP.GE.AND P1, PT, R242, R110.reuse, PT ;  /* 0x0000006ef200d20c */ /* 0x080fe80003f26270 */
[----:B------:R-:W-:Y:S02]  /*4a50*/  @!P5 FSEL R16, R16, -INF , !P0 ;  /* 0xff8000001010d808 */ /* 0x000fe40004000000 */
[----:B------:R-:W-:Y:S02]  /*4a60*/  @!P5 FSEL R18, R18, -INF , !P1 ;  /* 0xff8000001212d808 */ /* 0x000fe40004800000 */
[C---:B------:R-:W-:Y:S02]  /*4a70*/  @!P5 ISETP.GE.AND P0, PT, R240.reuse, R110, PT ;  /* 0x0000006ef000d20c */ /* 0x040fe40003f06270 */
[----:B------:R-:W-:Y:S01]  /*4a80*/  @!P5 ISETP.GE.AND P1, PT, R240, R108, PT ;  /* 0x0000006cf000d20c */ /* 0x000fe20003f26270 */
[-C--:B-1----:R-:W-:Y:S06]  /*4a90*/  HMMA.16816.F32 R52, R104, R100.reuse, R52 ;  /* 0x000000646834723c */ /* 0x082fec0000001834 */
[C---:B------:R-:W-:Y:S06]  /*4aa0*/  HMMA.16816.F32 R56, R112.reuse, R100, R56 ;  /* 0x000000647038723c */ /* 0x040fec0000001838 */
[-C--:B------:R-:W-:Y:S05]  /*4ab0*/  HMMA.16816.F32 R60, R112, R102.reuse, R60 ;  /* 0x00000066703c723c */ /* 0x080fea000000183c */
[----:B------:R-:W-:Y:S01]  /*4ac0*/  IMAD.WIDE.U32 R100, R175, -0x326172a9, RZ ;  /* 0xcd9e8d57af647825 */ /* 0x000fe200078e00ff */
[----:B------:R-:W-:Y:S05]  /*4ad0*/  HMMA.16816.F32 R64, R104, R102, R64 ;  /* 0x000000666840723c */ /* 0x000fea0000001840 */
[----:B------:R-:W-:Y:S06]  /*4ae0*/  IMAD.WIDE.U32 R114, R186, -0x2daee0ad, RZ ;  /* 0xd2511f53ba727825 */ /* 0x000fec00078e00ff */
[----:B------:R-:W-:Y:S04]  /*4af0*/  IMAD.WIDE.U32 R112, R179, -0x326172a9, RZ ;  /* 0xcd9e8d57b3707825 */ /* 0x000fe800078e00ff */
[C---:B--2---:R-:W-:Y:S01]  /*4b00*/  FFMA.FTZ R13, R187.reuse, UR5, R13 ;  /* 0x00000005bb0d7c23 */ /* 0x044fe2000801000d */
[C---:B------:R-:W-:Y:S01]  /*4b10*/  FFMA.FTZ R15, R187.reuse, UR5, R15 ;  /* 0x00000005bb0f7c23 */ /* 0x040fe2000801000f */
[C---:B------:R-:W-:Y:S01]  /*4b20*/  FFMA.FTZ R17, R187.reuse, UR5, R17 ;  /* 0x00000005bb117c23 */ /* 0x040fe20008010011 */
[----:B------:R-:W-:Y:S01]  /*4b30*/  FFMA.FTZ R19, R187, UR5, R19 ;  /* 0x00000005bb137c23 */ /* 0x000fe20008010013 */
[----:B---3--:R-:W-:Y:S01]  /*4b40*/  FFMA.FTZ R36, R119, UR5, R36 ;  /* 0x0000000577247c23 */ /* 0x008fe20008010024 */
[----:B------:R-:W2:Y:S01]  /*4b50*/  LDL R187, [R1+0x28] ;  /* 0x0000280001bb7983 */ /* 0x000ea20000100800 */
[----:B------:R-:W-:Y:S01]  /*4b60*/  @!P5 FSEL R15, R15, -INF , !P4 ;  /* 0xff8000000f0fd808 */ /* 0x000fe20006000000 */
[----:B------:R-:W-:Y:S01]  /*4b70*/  FFMA.FTZ R38, R119, UR5, R38 ;  /* 0x0000000577267c23 */ /* 0x000fe20008010026 */
[----:B------:R-:W-:Y:S01]  /*4b80*/  @!P5 ISETP.GE.AND P4, PT, R239, R111, PT ;  /* 0x0000006fef00d20c */ /* 0x000fe20003f86270 */
[C---:B----4-:R-:W-:Y:S01]  /*4b90*/  FFMA.FTZ R37, R118.reuse, UR5, R37 ;  /* 0x0000000576257c23 */ /* 0x050fe20008010025 */
[C---:B------:R-:W-:Y:S01]  /*4ba0*/  FFMA.FTZ R39, R118.reuse, UR5, R39 ;  /* 0x0000000576277c23 */ /* 0x040fe20008010027 */
[C---:B------:R-:W-:Y:S01]  /*4bb0*/  FFMA.FTZ R40, R119.reuse, UR5, R40 ;  /* 0x0000000577287c23 */ /* 0x040fe20008010028 */
[C---:B------:R-:W-:Y:S01]  /*4bc0*/  FFMA.FTZ R41, R118.reuse, UR5, R41 ;  /* 0x0000000576297c23 */ /* 0x040fe20008010029 */
[----:B------:R-:W-:Y:S01]  /*4bd0*/  FFMA.FTZ R42, R119, UR5, R42 ;  /* 0x00000005772a7c23 */ /* 0x000fe2000801002a */
[----:B------:R-:W-:Y:S01]  /*4be0*/  FFMA.FTZ R43, R118, UR5, R43 ;  /* 0x00000005762b7c23 */ /* 0x000fe2000801002b */
[----:B------:R-:W3:Y:S01]  /*4bf0*/  LDL R119, [R1+0x2c] ;  /* 0x00002c0001777983 */ /* 0x000ee20000100800 */
[C---:B------:R-:W-:Y:S01]  /*4c00*/  FFMA.FTZ R29, R167.reuse, UR5, R29 ;  /* 0x00000005a71d7c23 */ /* 0x040fe2000801001d */
[C---:B------:R-:W-:Y:S01]  /*4c10*/  FFMA.FTZ R31, R167.reuse, UR5, R31 ;  /* 0x00000005a71f7c23 */ /* 0x040fe2000801001f */
[C---:B------:R-:W-:Y:S01]  /*4c20*/  FFMA.FTZ R33, R167.reuse, UR5, R33 ;  /* 0x00000005a7217c23 */ /* 0x040fe20008010021 */
[----:B------:R-:W4:Y:S01]  /*4c30*/  LDL R118, [R1+0x30] ;  /* 0x0000300001767983 */ /* 0x000f220000100800 */
[----:B------:R-:W-:Y:S01]  /*4c40*/  FFMA.FTZ R35, R167, UR5, R35 ;  /* 0x00000005a7237c23 */ /* 0x000fe20008010023 */
[C---:B------:R-:W-:Y:S01]  /*4c50*/  FSETP.NEU.FTZ.AND P2, PT, R6.reuse, -INF , PT ;  /* 0xff8000000600780b */ /* 0x040fe20003f5d000 */
[----:B------:R-:W-:Y:S01]  /*4c60*/  FMUL.FTZ R6, R6, 1.4426950216293334961 ;  /* 0x3fb8aa3b06067820 */ /* 0x000fe20000410000 */
[C---:B------:R-:W-:Y:S01]  /*4c70*/  FFMA.FTZ R20, R172.reuse, UR5, R20 ;  /* 0x00000005ac147c23 */ /* 0x040fe20008010014 */
[----:B------:R-:W-:Y:S03]  /*4c80*/  FFMA.FTZ R22, R172, UR5, R22 ;  /* 0x00000005ac167c23 */ /* 0x000fe60008010016 */
[----:B------:R-:W-:Y:S01]  /*4c90*/  FSEL R6, R6, RZ, P2 ;  /* 0x000000ff06067208 */ /* 0x000fe20001000000 */
[----:B------:R-:W-:Y:S01]  /*4ca0*/  FFMA.FTZ R24, R172, UR5, R24 ;  /* 0x00000005ac187c23 */ /* 0x000fe20008010018 */
[----:B------:R-:W-:Y:S01]  /*4cb0*/  FSETP.NEU.FTZ.AND P6, PT, R8, -INF , PT ;  /* 0xff8000000800780b */ /* 0x000fe20003fdd000 */
[----:B------:R-:W-:Y:S01]  /*4cc0*/  FFMA.FTZ R26, R172, UR5, R26 ;  /* 0x00000005ac1a7c23 */ /* 0x000fe2000801001a */
[----:B------:R-:W-:Y:S01]  /*4cd0*/  @!P5 FSEL R20, R20, -INF , !P3 ;  /* 0xff8000001414d808 */ /* 0x000fe20005800000 */
[----:B------:R-:W-:Y:S01]  /*4ce0*/  IMAD.WIDE.U32 R172, R173, -0x2daee0ad, RZ ;  /* 0xd2511f53adac7825 */ /* 0x000fe200078e00ff */
[----:B------:R-:W-:Y:S02]  /*4cf0*/  @!P5 ISETP.GE.AND P3, PT, R240, R109, PT ;  /* 0x0000006df000d20c */ /* 0x000fe40003f66270 */
[----:B------:R-:W-:Y:S01]  /*4d00*/  @!P5 FSEL R22, R22, -INF , !P0 ;  /* 0xff8000001616d808 */ /* 0x000fe20004000000 */
[----:B------:R-:W-:Y:S01]  /*4d10*/  FFMA.FTZ R21, R170, UR5, R21 ;  /* 0x00000005aa157c23 */ /* 0x000fe20008010015 */
[----:B------:R-:W-:Y:S01]  /*4d20*/  @!P5 FSEL R26, R26, -INF , !P3 ;  /* 0xff8000001a1ad808 */ /* 0x000fe20005800000 */
[----:B------:R-:W-:Y:S01]  /*4d30*/  FFMA.FTZ R23, R170, UR5, R23 ;  /* 0x00000005aa177c23 */ /* 0x000fe20008010017 */
[----:B------:R-:W-:Y:S01]  /*4d40*/  @!P5 ISETP.GE.AND P3, PT, R238, R111, PT ;  /* 0x0000006fee00d20c */ /* 0x000fe20003f66270 */
[C---:B------:R-:W-:Y:S01]  /*4d50*/  FFMA.FTZ R25, R170.reuse, UR5, R25 ;  /* 0x00000005aa197c23 */ /* 0x040fe20008010019 */
[----:B------:R-:W-:Y:S01]  /*4d60*/  @!P5 FSEL R21, R21, -INF , !P4 ;  /* 0xff8000001515d808 */ /* 0x000fe20006000000 */
[----:B------:R-:W-:Y:S01]  /*4d70*/  FFMA.FTZ R27, R170, UR5, R27 ;  /* 0x00000005aa1b7c23 */ /* 0x000fe2000801001b */
[----:B------:R-:W-:Y:S01]  /*4d80*/  @!P5 ISETP.GE.AND P4, PT, R239, R109, PT ;  /* 0x0000006def00d20c */ /* 0x000fe20003f86270 */
[----:B------:R-:W-:Y:S01]  /*4d90*/  IMAD.WIDE.U32 R170, R171, -0x2daee0ad, RZ ;  /* 0xd2511f53abaa7825 */ /* 0x000fe200078e00ff */
[----:B------:R-:W-:Y:S02]  /*4da0*/  @!P5 FSEL R24, R24, -INF , !P1 ;  /* 0xff8000001818d808 */ /* 0x000fe40004800000 */
[----:B------:R-:W-:Y:S01]  /*4db0*/  @!P5 FSEL R27, R27, -INF , !P4 ;  /* 0xff8000001b1bd808 */ /* 0x000fe20006000000 */
[----:B------:R-:W-:Y:S01]  /*4dc0*/  FFMA.FTZ R28, R169, UR5, R28 ;  /* 0x00000005a91c7c23 */ /* 0x000fe2000801001c */
[----:B------:R-:W-:Y:S01]  /*4dd0*/  LOP3.LUT R167, R171, UR20, R178, 0x96, !PT ;  /* 0x00000014aba77c12 */ /* 0x000fe2000f8e96b2 */
[----:B------:R-:W-:Y:S01]  /*4de0*/  FFMA.FTZ R30, R169, UR5, R30 ;  /* 0x00000005a91e7c23 */ /* 0x000fe2000801001e */
[-C--:B------:R-:W-:Y:S01]  /*4df0*/  @!P5 ISETP.GE.AND P4, PT, R237, R111.reuse, PT ;  /* 0x0000006fed00d20c */ /* 0x080fe20003f86270 */
[C---:B------:R-:W-:Y:S01]  /*4e00*/  FFMA.FTZ R32, R169.reuse, UR5, R32 ;  /* 0x00000005a9207c23 */ /* 0x040fe20008010020 */
[----:B------:R-:W-:Y:S01]  /*4e10*/  FSETP.NEU.FTZ.AND P2, PT, R0, -INF , PT ;  /* 0xff8000000000780b */ /* 0x000fe20003f5d000 */
[----:B------:R-:W-:Y:S01]  /*4e20*/  FFMA.FTZ R34, R169, UR5, R34 ;  /* 0x00000005a9227c23 */ /* 0x000fe20008010022 */
[----:B------:R-:W-:Y:S01]  /*4e30*/  LOP3.LUT R169, R173, UR20, R176, 0x96, !PT ;  /* 0x00000014ada97c12 */ /* 0x000fe2000f8e96b0 */
[----:B------:R-:W4:Y:S01]  /*4e40*/  LDL R178, [R1+0x38] ;  /* 0x0000380001b27983 */ /* 0x000f220000100800 */
[----:B------:R-:W-:Y:S01]  /*4e50*/  @!P5 FSEL R32, R32, -INF , !P3 ;  /* 0xff8000002020d808 */ /* 0x000fe20005800000 */
[----:B------:R-:W-:Y:S01]  /*4e60*/  FMUL.FTZ R8, R8, 1.4426950216293334961 ;  /* 0x3fb8aa3b08087820 */ /* 0x000fe20000410000 */
[----:B------:R-:W-:Y:S01]  /*4e70*/  @!P5 FSEL R33, R33, -INF , !P4 ;  /* 0xff8000002121d808 */ /* 0x000fe20006000000 */
[----:B------:R-:W4:Y:S01]  /*4e80*/  LDL R176, [R1+0x3c] ;  /* 0x00003c0001b07983 */ /* 0x000f220000100800 */
[-C--:B------:R-:W-:Y:S01]  /*4e90*/  @!P5 ISETP.GE.AND P3, PT, R236, R110.reuse, PT ;  /* 0x0000006eec00d20c */ /* 0x080fe20003f66270 */
[--C-:B------:R-:W-:Y:S01]  /*4ea0*/  FFMA.FTZ R166, R166, UR6, -R6.reuse ;  /* 0x00000006a6a67c23 */ /* 0x100fe20008010806 */
[----:B------:R-:W-:Y:S01]  /*4eb0*/  FSEL R8, R8, RZ, P6 ;  /* 0x000000ff08087208 */ /* 0x000fe20003000000 */
[----:B------:R-:W-:Y:S01]  /*4ec0*/  FFMA.FTZ R18, R18, UR6, -R6 ;  /* 0x0000000612127c23 */ /* 0x000fe20008010806 */
[C---:B------:R-:W-:Y:S01]  /*4ed0*/  FSETP.NEU.FTZ.AND P6, PT, R4.reuse, -INF , PT ;  /* 0xff8000000400780b */ /* 0x040fe20003fdd000 */
[----:B------:R-:W-:Y:S01]  /*4ee0*/  FMUL.FTZ R4, R4, 1.4426950216293334961 ;  /* 0x3fb8aa3b04047820 */ /* 0x000fe20000410000 */
[-C--:B------:R-:W-:Y:S01]  /*4ef0*/  @!P5 ISETP.GE.AND P4, PT, R229, R110.reuse, PT ;  /* 0x0000006ee500d20c */ /* 0x080fe20003f86270 */
[----:B------:R-:W-:Y:S01]  /*4f00*/  FMUL.FTZ R0, R0, 1.4426950216293334961 ;  /* 0x3fb8aa3b00007820 */ /* 0x000fe20000410000 */
[----:B------:R-:W-:Y:S01]  /*4f10*/  @!P5 FSEL R38, R38, -INF , !P3 ;  /* 0xff8000002626d808 */ /* 0x000fe20005800000 */
[--C-:B------:R-:W-:Y:S01]  /*4f20*/  FFMA.FTZ R117, R117, UR6, -R8.reuse ;  /* 0x0000000675757c23 */ /* 0x100fe20008010808 */
[----:B------:R-:W-:Y:S01]  /*4f30*/  FSEL R4, R4, RZ, P6 ;  /* 0x000000ff04047208 */ /* 0x000fe20003000000 */
[--C-:B------:R-:W-:Y:S01]  /*4f40*/  FFMA.FTZ R16, R16, UR6, -R8.reuse ;  /* 0x0000000610107c23 */ /* 0x100fe20008010808 */
[----:B------:R-:W-:Y:S01]  /*4f50*/  FSEL R0, R0, RZ, P2 ;  /* 0x000000ff00007208 */ /* 0x000fe20001000000 */
[----:B------:R-:W-:Y:S01]  /*4f60*/  FFMA.FTZ R20, R20, UR6, -R8 ;  /* 0x0000000614147c23 */ /* 0x000fe20008010808 */
[C---:B------:R-:W-:Y:S01]  /*4f70*/  @!P5 ISETP.GE.AND P2, PT, R243.reuse, R111, PT ;  /* 0x0000006ff300d20c */ /* 0x040fe20003f46270 */
[----:B------:R-:W-:Y:S01]  /*4f80*/  FFMA.FTZ R116, R116, UR6, -R4 ;  /* 0x0000000674747c23 */ /* 0x000fe20008010804 */
[----:B------:R-:W-:Y:S01]  /*4f90*/  @!P5 ISETP.GE.AND P6, PT, R243, R110, PT ;  /* 0x0000006ef300d20c */ /* 0x000fe20003fc6270 */
[----:B------:R-:W-:Y:S01]  /*4fa0*/  FFMA.FTZ R10, R10, UR6, -R0 ;  /* 0x000000060a0a7c23 */ /* 0x000fe20008010800 */
[----:B------:R-:W-:Y:S01]  /*4fb0*/  @!P5 FSEL R5, R5, -INF , !P2 ;  /* 0xff8000000505d808 */ /* 0x000fe20005000000 */
[----:B------:R-:W-:Y:S01]  /*4fc0*/  FFMA.FTZ R12, R12, UR6, -R4 ;  /* 0x000000060c0c7c23 */ /* 0x000fe20008010804 */
[----:B------:R-:W-:Y:S01]  /*4fd0*/  @!P5 FSEL R7, R7, -INF , !P6 ;  /* 0xff8000000707d808 */ /* 0x000fe20007000000 */
[----:B------:R-:W-:Y:S01]  /*4fe0*/  FFMA.FTZ R14, R14, UR6, -R0 ;  /* 0x000000060e0e7c23 */ /* 0x000fe20008010800 */
[----:B------:R-:W-:Y:S01]  /*4ff0*/  @!P5 ISETP.GE.AND P2, PT, R243, R109, PT ;  /* 0x0000006df300d20c */ /* 0x000fe20003f46270 */
[----:B------:R-:W-:Y:S01]  /*5000*/  FFMA.FTZ R5, R5, UR6, -R8 ;  /* 0x0000000605057c23 */ /* 0x000fe20008010808 */
[----:B------:R-:W-:Y:S01]  /*5010*/  @!P5 ISETP.GE.AND P6, PT, R241, R108, PT ;  /* 0x0000006cf100d20c */ /* 0x000fe20003fc6270 */
[----:B------:R-:W-:Y:S01]  /*5020*/  FFMA.FTZ R7, R7, UR6, -R6 ;  /* 0x0000000607077c23 */ /* 0x000fe20008010806 */
[----:B------:R-:W-:Y:S01]  /*5030*/  @!P5 FSEL R11, R11, -INF , !P2 ;  /* 0xff8000000b0bd808 */ /* 0x000fe20005000000 */
        /* <DEDUP_REMOVED lines=9> */
[-C--:B------:R-:W-:Y:S01]  /*50d0*/  @!P5 ISETP.GE.AND P3, PT, R247, R108.reuse, PT ;  /* 0x0000006cf700d20c */ /* 0x080fe20003f66270 */
[----:B------:R-:W-:Y:S01]  /*50e0*/  FFMA.FTZ R44, R188, UR5, R44 ;  /* 0x00000005bc2c7c23 */ /* 0x000fe2000801002c */
[----:B------:R-:W-:Y:S01]  /*50f0*/  @!P5 ISETP.GE.AND P4, PT, R246, R108, PT ;  /* 0x0000006cf600d20c */ /* 0x000fe20003f86270 */
[----:B------:R-:W-:Y:S01]  /*5100*/  FFMA.FTZ R22, R22, UR6, -R6 ;  /* 0x0000000616167c23 */ /* 0x000fe20008010806 */
[----:B------:R-:W-:Y:S01]  /*5110*/  @!P5 FSEL R17, R17, -INF , !P2 ;  /* 0xff8000001111d808 */ /* 0x000fe20005000000 */
[----:B------:R-:W-:Y:S01]  /*5120*/  FFMA.FTZ R24, R24, UR6, -R4 ;  /* 0x0000000618187c23 */ /* 0x000fe20008010804 */
[----:B------:R-:W-:Y:S01]  /*5130*/  @!P5 FSEL R19, R19, -INF , !P6 ;  /* 0xff8000001313d808 */ /* 0x000fe20007000000 */
[----:B------:R-:W-:Y:S01]  /*5140*/  FFMA.FTZ R27, R27, UR6, -R0 ;  /* 0x000000061b1b7c23 */ /* 0x000fe20008010800 */
[----:B------:R-:W-:Y:S01]  /*5150*/  @!P5 FSEL R44, R44, -INF , !P3 ;  /* 0xff8000002c2cd808 */ /* 0x000fe20005800000 */
[----:B------:R-:W-:Y:S01]  /*5160*/  FFMA.FTZ R46, R188, UR5, R46 ;  /* 0x00000005bc2e7c23 */ /* 0x000fe2000801002e */
[----:B------:R-:W-:Y:S01]  /*5170*/  @!P5 ISETP.GE.AND P2, PT, R239, R110, PT ;  /* 0x0000006eef00d20c */ /* 0x000fe20003f46270 */
[----:B------:R-:W-:Y:S01]  /*5180*/  FFMA.FTZ R17, R17, UR6, -R8 ;  /* 0x0000000611117c23 */ /* 0x000fe20008010808 */
[-C--:B------:R-:W-:Y:S01]  /*5190*/  @!P5 ISETP.GE.AND P6, PT, R239, R108.reuse, PT ;  /* 0x0000006cef00d20c */ /* 0x080fe20003fc6270 */
[----:B------:R-:W-:Y:S01]  /*51a0*/  FFMA.FTZ R26, R26, UR6, -R0 ;  /* 0x000000061a1a7c23 */ /* 0x000fe20008010800 */
[-C--:B------:R-:W-:Y:S01]  /*51b0*/  @!P5 ISETP.GE.AND P3, PT, R247, R109.reuse, PT ;  /* 0x0000006df700d20c */ /* 0x080fe20003f66270 */
[----:B------:R-:W-:Y:S01]  /*51c0*/  FFMA.FTZ R32, R32, UR6, -R8 ;  /* 0x0000000620207c23 */ /* 0x000fe20008010808 */
[----:B------:R-:W-:Y:S01]  /*51d0*/  @!P5 FSEL R23, R23, -INF , !P2 ;  /* 0xff8000001717d808 */ /* 0x000fe20005000000 */
[--C-:B------:R-:W-:Y:S01]  /*51e0*/  FFMA.FTZ R38, R38, UR6, -R6.reuse ;  /* 0x0000000626267c23 */ /* 0x100fe20008010806 */
[----:B------:R-:W-:Y:S01]  /*51f0*/  @!P5 FSEL R25, R25, -INF , !P6 ;  /* 0xff8000001919d808 */ /* 0x000fe20007000000 */
[----:B------:R-:W-:Y:S01]  /*5200*/  FFMA.FTZ R39, R39, UR6, -R6 ;  /* 0x0000000627277c23 */ /* 0x000fe20008010806 */
[----:B------:R-:W-:Y:S01]  /*5210*/  @!P5 FSEL R46, R46, -INF , !P3 ;  /* 0xff8000002e2ed808 */ /* 0x000fe20005800000 */
[----:B------:R-:W-:Y:S01]  /*5220*/  FFMA.FTZ R48, R188, UR5, R48 ;  /* 0x00000005bc307c23 */ /* 0x000fe20008010030 */
[CC--:B------:R-:W-:Y:S01]  /*5230*/  @!P5 ISETP.GE.AND P0, PT, R238.reuse, R108.reuse, PT ;  /* 0x0000006cee00d20c */ /* 0x0c0fe20003f06270 */
[----:B------:R-:W-:Y:S01]  /*5240*/  FFMA.FTZ R23, R23, UR6, -R6 ;  /* 0x0000000617177c23 */ /* 0x000fe20008010806 */
[----:B------:R-:W-:Y:S01]  /*5250*/  @!P5 ISETP.GE.AND P2, PT, R237, R108, PT ;  /* 0x0000006ced00d20c */ /* 0x000fe20003f46270 */
[----:B------:R-:W-:Y:S01]  /*5260*/  FFMA.FTZ R25, R25, UR6, -R4 ;  /* 0x0000000619197c23 */ /* 0x000fe20008010804 */
[-C--:B------:R-:W-:Y:S01]  /*5270*/  @!P5 ISETP.GE.AND P1, PT, R238, R109.reuse, PT ;  /* 0x0000006dee00d20c */ /* 0x080fe20003f26270 */
[----:B------:R-:W-:Y:S01]  /*5280*/  FFMA.FTZ R46, R46, UR6, -R0 ;  /* 0x000000062e2e7c23 */ /* 0x000fe20008010800 */
[----:B------:R-:W-:Y:S01]  /*5290*/  @!P5 ISETP.GE.AND P6, PT, R237, R109, PT ;  /* 0x0000006ded00d20c */ /* 0x000fe20003fc6270 */
[----:B------:R-:W-:Y:S01]  /*52a0*/  FFMA.FTZ R33, R33, UR6, -R8 ;  /* 0x0000000621217c23 */ /* 0x000fe20008010808 */
[-C--:B------:R-:W-:Y:S01]  /*52b0*/  @!P5 ISETP.GE.AND P3, PT, R247, R111.reuse, PT ;  /* 0x0000006ff700d20c */ /* 0x080fe20003f66270 */
[----:B------:R-:W-:Y:S01]  /*52c0*/  MUFU.EX2 R219, R10 ;  /* 0x0000000a00db7308 */ /* 0x000fe20000000800 */
[----:B------:R-:W-:Y:S01]  /*52d0*/  @!P5 FSEL R28, R28, -INF , !P0 ;  /* 0xff8000001c1cd808 */ /* 0x000fe20004000000 */
[----:B------:R-:W-:Y:S01]  /*52e0*/  FFMA.FTZ R44, R44, UR6, -R4 ;  /* 0x000000062c2c7c23 */ /* 0x000fe20008010804 */
[----:B------:R-:W-:Y:S01]  /*52f0*/  @!P5 FSEL R29, R29, -INF , !P2 ;  /* 0xff8000001d1dd808 */ /* 0x000fe20005000000 */
[----:B------:R-:W-:Y:S01]  /*5300*/  FFMA.FTZ R50, R188, UR5, R50 ;  /* 0x00000005bc327c23 */ /* 0x000fe20008010032 */
[----:B------:R-:W-:Y:S01]  /*5310*/  @!P5 FSEL R30, R30, -INF , !P1 ;  /* 0xff8000001e1ed808 */ /* 0x000fe20004800000 */
[--C-:B------:R-:W-:Y:S01]  /*5320*/  FFMA.FTZ R28, R28, UR6, -R4.reuse ;  /* 0x000000061c1c7c23 */ /* 0x100fe20008010804 */
[----:B------:R-:W-:Y:S03]  /*5330*/  @!P5 FSEL R31, R31, -INF , !P6 ;  /* 0xff8000001f1fd808 */ /* 0x000fe60007000000 */
[----:B------:R1:W-:Y:S01]  /*5340*/  MUFU.EX2 R218, R11 ;  /* 0x0000000b00da7308 */ /* 0x0003e20000000800 */
[----:B------:R-:W-:Y:S01]  /*5350*/  @!P5 FSEL R48, R48, -INF , !P3 ;  /* 0xff8000003030d808 */ /* 0x000fe20005800000 */
[----:B------:R-:W-:Y:S01]  /*5360*/  FFMA.FTZ R29, R29, UR6, -R4 ;  /* 0x000000061d1d7c23 */ /* 0x000fe20008010804 */
[-C--:B------:R-:W-:Y:S01]  /*5370*/  @!P5 ISETP.GE.AND P0, PT, R238, R110.reuse, PT ;  /* 0x0000006eee00d20c */ /* 0x080fe20003f06270 */
[--C-:B------:R-:W-:Y:S01]  /*5380*/  FFMA.FTZ R30, R30, UR6, -R0.reuse ;  /* 0x000000061e1e7c23 */ /* 0x100fe20008010800 */
[-C--:B------:R-:W-:Y:S01]  /*5390*/  @!P5 ISETP.GE.AND P2, PT, R237, R110.reuse, PT ;  /* 0x0000006eed00d20c */ /* 0x080fe20003f46270 */
[----:B------:R-:W-:Y:S01]  /*53a0*/  FFMA.FTZ R31, R31, UR6, -R0 ;  /* 0x000000061f1f7c23 */ /* 0x000fe20008010800 */
[-C--:B------:R-:W-:Y:S01]  /*53b0*/  @!P5 ISETP.GE.AND P1, PT, R236, R111.reuse, PT ;  /* 0x0000006fec00d20c */ /* 0x080fe20003f26270 */
[----:B------:R-:W-:Y:S01]  /*53c0*/  FFMA.FTZ R48, R48, UR6, -R8 ;  /* 0x0000000630307c23 */ /* 0x000fe20008010808 */
[----:B------:R-:W-:Y:S01]  /*53d0*/  @!P5 ISETP.GE.AND P6, PT, R229, R111, PT ;  /* 0x0000006fe500d20c */ /* 0x000fe20003fc6270 */
[----:B------:R-:W-:Y:S01]  /*53e0*/  MUFU.EX2 R201, R24 ;  /* 0x0000001800c97308 */ /* 0x000fe20000000800 */
[----:B------:R-:W-:Y:S02]  /*53f0*/  @!P5 ISETP.GE.AND P3, PT, R247, R110, PT ;  /* 0x0000006ef700d20c */ /* 0x000fe40003f66270 */
[----:B------:R-:W-:Y:S02]  /*5400*/  @!P5 FSEL R34, R34, -INF , !P0 ;  /* 0xff8000002222d808 */ /* 0x000fe40004000000 */
[----:B------:R-:W-:Y:S02]  /*5410*/  @!P5 FSEL R35, R35, -INF , !P2 ;  /* 0xff8000002323d808 */ /* 0x000fe40005000000 */
[----:B------:R-:W-:Y:S03]  /*5420*/  @!P5 FSEL R36, R36, -INF , !P1 ;  /* 0xff8000002424d808 */ /* 0x000fe60004800000 */
[----:B------:R1:W-:Y:S01]  /*5430*/  MUFU.EX2 R211, R166 ;  /* 0x000000a600d37308 */ /* 0x0003e20000000800 */
[----:B------:R-:W-:Y:S01]  /*5440*/  @!P5 FSEL R37, R37, -INF , !P6 ;  /* 0xff8000002525d808 */ /* 0x000fe20007000000 */
[--C-:B------:R-:W-:Y:S01]  /*5450*/  FFMA.FTZ R34, R34, UR6, -R6.reuse ;  /* 0x0000000622227c23 */ /* 0x100fe20008010806 */
[----:B------:R-:W-:Y:S01]  /*5460*/  @!P5 FSEL R50, R50, -INF , !P3 ;  /* 0xff8000003232d808 */ /* 0x000fe20005800000 */
[----:B------:R-:W-:Y:S01]  /*5470*/  FFMA.FTZ R35, R35, UR6, -R6 ;  /* 0x0000000623237c23 */ /* 0x000fe20008010806 */
[-C--:B------:R-:W-:Y:S01]  /*5480*/  @!P5 ISETP.GE.AND P0, PT, R236, R108.reuse, PT ;  /* 0x0000006cec00d20c */ /* 0x080fe20003f06270 */
[--C-:B------:R-:W-:Y:S01]  /*5490*/  FFMA.FTZ R36, R36, UR6, -R8.reuse ;  /* 0x0000000624247c23 */ /* 0x100fe20008010808 */
[-C--:B------:R-:W-:Y:S03]  /*54a0*/  @!P5 ISETP.GE.AND P2, PT, R229, R108.reuse, PT ;  /* 0x0000006ce500d20c */ /* 0x080fe60003f46270 */
[----:B------:R-:W-:Y:S01]  /*54b0*/  MUFU.EX2 R214, R116 ;  /* 0x0000007400d67308 */ /* 0x000fe20000000800 */
[-C--:B------:R-:W-:Y:S01]  /*54c0*/  @!P5 ISETP.GE.AND P1, PT, R236, R109.reuse, PT ;  /* 0x0000006dec00d20c */ /* 0x080fe20003f26270 */
[----:B------:R-:W-:Y:S01]  /*54d0*/  FFMA.FTZ R37, R37, UR6, -R8 ;  /* 0x0000000625257c23 */ /* 0x000fe20008010808 */
[----:B------:R-:W-:Y:S01]  /*54e0*/  @!P5 ISETP.GE.AND P6, PT, R229, R109, PT ;  /* 0x0000006de500d20c */ /* 0x000fe20003fc6270 */
[----:B------:R-:W-:Y:S01]  /*54f0*/  FFMA.FTZ R50, R50, UR6, -R6 ;  /* 0x0000000632327c23 */ /* 0x000fe20008010806 */
[----:B------:R-:W-:Y:S01]  /*5500*/  @!P5 ISETP.GE.AND P3, PT, R249, R111, PT ;  /* 0x0000006ff900d20c */ /* 0x000fe20003f66270 */
[----:B-1----:R-:W-:Y:S01]  /*5510*/  IMAD.WIDE.U32 R10, R177, -0x326172a9, RZ ;  /* 0xcd9e8d57b10a7825 */ /* 0x002fe200078e00ff */
[----:B------:R-:W-:Y:S03]  /*5520*/  @!P5 FSEL R40, R40, -INF , !P0 ;  /* 0xff8000002828d808 */ /* 0x000fe60004000000 */
[----:B------:R-:W-:Y:S01]  /*5530*/  MUFU.EX2 R213, R12 ;  /* 0x0000000c00d57308 */ /* 0x000fe20000000800 */
[----:B------:R-:W-:Y:S01]  /*5540*/  @!P5 FSEL R41, R41, -INF , !P2 ;  /* 0xff8000002929d808 */ /* 0x000fe20005000000 */
[----:B------:R-:W-:Y:S01]  /*5550*/  IMAD.WIDE.U32 R166, R167, -0x326172a9, RZ ;  /* 0xcd9e8d57a7a67825 */ /* 0x000fe200078e00ff */
[----:B------:R-:W-:Y:S02]  /*5560*/  @!P5 FSEL R42, R42, -INF , !P1 ;  /* 0xff8000002a2ad808 */ /* 0x000fe40004800000 */
[----:B------:R-:W-:Y:S01]  /*5570*/  @!P5 FSEL R43, R43, -INF , !P6 ;  /* 0xff8000002b2bd808 */ /* 0x000fe20007000000 */
[----:B------:R-:W-:Y:S01]  /*5580*/  FFMA.FTZ R41, R41, UR6, -R4 ;  /* 0x0000000629297c23 */ /* 0x000fe20008010804 */
[-C--:B------:R-:W-:Y:S03]  /*5590*/  @!P5 ISETP.GE.AND P0, PT, R249, R108.reuse, PT ;  /* 0x0000006cf900d20c */ /* 0x080fe60003f06270 */
[----:B------:R1:W-:Y:S01]  /*55a0*/  MUFU.EX2 R212, R13 ;  /* 0x0000000d00d47308 */ /* 0x0003e20000000800 */
[-C--:B------:R-:W-:Y:S01]  /*55b0*/  @!P5 ISETP.GE.AND P2, PT, R248, R108.reuse, PT ;  /* 0x0000006cf800d20c */ /* 0x080fe20003f46270 */
[----:B------:R-:W-:Y:S01]  /*55c0*/  FFMA.FTZ R42, R42, UR6, -R0 ;  /* 0x000000062a2a7c23 */ /* 0x000fe20008010800 */
[-C--:B------:R-:W-:Y:S01]  /*55d0*/  @!P5 ISETP.GE.AND P1, PT, R251, R108.reuse, PT ;  /* 0x0000006cfb00d20c */ /* 0x080fe20003f26270 */
[----:B------:R-:W-:Y:S01]  /*55e0*/  FFMA.FTZ R40, R40, UR6, -R4 ;  /* 0x0000000628287c23 */ /* 0x000fe20008010804 */
[----:B------:R-:W-:Y:S01]  /*55f0*/  @!P5 ISETP.GE.AND P6, PT, R250, R108, PT ;  /* 0x0000006cfa00d20c */ /* 0x000fe20003fc6270 */
[----:B------:R-:W-:Y:S01]  /*5600*/  FFMA.FTZ R43, R43, UR6, -R0 ;  /* 0x000000062b2b7c23 */ /* 0x000fe20008010800 */
[----:B------:R-:W-:Y:S03]  /*5610*/  LOP3.LUT R171, R167, UR19, R100, 0x96, !PT ;  /* 0x00000013a7ab7c12 */ /* 0x000fe6000f8e9664 */
[----:B------:R-:W-:Y:S10]  /*5620*/  MUFU.EX2 R207, R117 ;  /* 0x0000007500cf7308 */ /* 0x000ff40000000800 */
[----:B------:R-:W-:Y:S01]  /*5630*/  MUFU.EX2 R206, R5 ;  /* 0x0000000500ce7308 */ /* 0x000fe20000000800 */
[----:B-1----:R-:W-:Y:S09]  /*5640*/  IMAD.WIDE.U32 R12, R184, -0x326172a9, RZ ;  /* 0xcd9e8d57b80c7825 */ /* 0x002ff200078e00ff */
[----:B------:R1:W-:Y:S10]  /*5650*/  MUFU.EX2 R210, R7 ;  /* 0x0000000700d27308 */ /* 0x0003f40000000800 */
[----:B------:R-:W-:Y:S10]  /*5660*/  MUFU.EX2 R217, R14 ;  /* 0x0000000e00d97308 */ /* 0x000ff40000000800 */
[----:B------:R1:W-:Y:S02]  /*5670*/  MUFU.EX2 R216, R15 ;  /* 0x0000000f00d87308 */ /* 0x0003e40000000800 */
[----:B-1----:R-:W-:Y:S08]  /*5680*/  LOP3.LUT R7, R115, UR20, R182, 0x96, !PT ;  /* 0x0000001473077c12 */ /* 0x002ff0000f8e96b6 */
[----:B------:R-:W1:Y:S10]  /*5690*/  MUFU.EX2 R195, R16 ;  /* 0x0000001000c37308 */ /* 0x000e740000000800 */
[----:B------:R1:W-:Y:S01]  /*56a0*/  MUFU.EX2 R192, R17 ;  /* 0x0000001100c07308 */ /* 0x0003e20000000800 */
[----:B------:R-:W-:Y:S09]  /*56b0*/  IMAD.WIDE.U32 R14, R7, -0x326172a9, RZ ;  /* 0xcd9e8d57070e7825 */ /* 0x000ff200078e00ff */
[----:B------:R-:W-:Y:S10]  /*56c0*/  MUFU.EX2 R203, R18 ;  /* 0x0000001200cb7308 */ /* 0x000ff40000000800 */
[----:B------:R1:W1:Y:S10]  /*56d0*/  MUFU.EX2 R215, R9 ;  /* 0x0000000900d77308 */ /* 0x0002740000000800 */
[----:B------:R1:W-:Y:S10]  /*56e0*/  MUFU.EX2 R189, R20 ;  /* 0x0000001400bd7308 */ /* 0x0003f40000000800 */
[----:B------:R1:W-:Y:S10]  /*56f0*/  MUFU.EX2 R188, R21 ;  /* 0x0000001500bc7308 */ /* 0x0003f40000000800 */
[----:B------:R-:W-:Y:S10]  /*5700*/  MUFU.EX2 R190, R22 ;  /* 0x0000001600be7308 */ /* 0x000ff40000000800 */
[----:B------:R1:W-:Y:S10]  /*5710*/  MUFU.EX2 R191, R23 ;  /* 0x0000001700bf7308 */ /* 0x0003f40000000800 */
[----:B------:R-:W-:Y:S01]  /*5720*/  MUFU.EX2 R208, R27 ;  /* 0x0000001b00d07308 */ /* 0x000fe20000000800 */
[C---:B--2---:R-:W-:Y:S09]  /*5730*/  FFMA.FTZ R45, R187.reuse, UR5, R45 ;  /* 0x00000005bb2d7c23 */ /* 0x044ff2000801002d */
[----:B------:R-:W-:Y:S01]  /*5740*/  MUFU.EX2 R202, R25 ;  /* 0x0000001900ca7308 */ /* 0x000fe20000000800 */
[C---:B------:R-:W-:Y:S01]  /*5750*/  FFMA.FTZ R47, R187.reuse, UR5, R47 ;  /* 0x00000005bb2f7c23 */ /* 0x040fe2000801002f */
[C---:B------:R-:W-:Y:S01]  /*5760*/  FFMA.FTZ R49, R187.reuse, UR5, R49 ;  /* 0x00000005bb317c23 */ /* 0x040fe20008010031 */
[----:B------:R-:W-:Y:S01]  /*5770*/  FFMA.FTZ R51, R187, UR5, R51 ;  /* 0x00000005bb337c23 */ /* 0x000fe20008010033 */
[----:B------:R-:W-:Y:S02]  /*5780*/  @!P5 FSEL R45, R45, -INF , !P4 ;  /* 0xff8000002d2dd808 */ /* 0x000fe40006000000 */
[C---:B------:R-:W-:Y:S04]  /*5790*/  @!P5 ISETP.GE.AND P4, PT, R246.reuse, R109, PT ;  /* 0x0000006df600d20c */ /* 0x040fe80003f86270 */
[----:B------:R-:W-:Y:S01]  /*57a0*/  MUFU.EX2 R199, R28 ;  /* 0x0000001c00c77308 */ /* 0x000fe20000000800 */
[----:B------:R-:W-:Y:S01]  /*57b0*/  FFMA.FTZ R45, R45, UR6, -R4 ;  /* 0x000000062d2d7c23 */ /* 0x000fe20008010804 */
[----:B------:R-:W-:Y:S01]  /*57c0*/  @!P5 FSEL R47, R47, -INF , !P4 ;  /* 0xff8000002f2fd808 */ /* 0x000fe20006000000 */
[C---:B---3--:R-:W-:Y:S01]  /*57d0*/  FFMA.FTZ R52, R119.reuse, UR5, R52 ;  /* 0x0000000577347c23 */ /* 0x048fe20008010034 */
[-C--:B------:R-:W-:Y:S01]  /*57e0*/  @!P5 ISETP.GE.AND P4, PT, R246, R111.reuse, PT ;  /* 0x0000006ff600d20c */ /* 0x080fe20003f86270 */
[----:B----4-:R-:W-:Y:S01]  /*57f0*/  FFMA.FTZ R53, R118, UR5, R53 ;  /* 0x0000000576357c23 */ /* 0x010fe20008010035 */
[----:B------:R-:W-:Y:S01]  /*5800*/  FFMA.FTZ R54, R119, UR5, R54 ;  /* 0x0000000577367c23 */ /* 0x000fe20008010036 */
[----:B------:R-:W-:Y:S01]  /*5810*/  FFMA.FTZ R47, R47, UR6, -R0 ;  /* 0x000000062f2f7c23 */ /* 0x000fe20008010800 */
[----:B------:R-:W-:Y:S02]  /*5820*/  @!P5 FSEL R49, R49, -INF , !P4 ;  /* 0xff8000003131d808 */ /* 0x000fe40006000000 */
[----:B------:R-:W-:Y:S01]  /*5830*/  MUFU.EX2 R181, R32 ;  /* 0x0000002000b57308 */ /* 0x000fe20000000800 */
[-C--:B------:R-:W-:Y:S01]  /*5840*/  @!P5 ISETP.GE.AND P4, PT, R246, R110.reuse, PT ;  /* 0x0000006ef600d20c */ /* 0x080fe20003f86270 */
[----:B------:R-:W-:Y:S01]  /*5850*/  FFMA.FTZ R55, R118, UR5, R55 ;  /* 0x0000000576377c23 */ /* 0x000fe20008010037 */
        /* <DEDUP_REMOVED lines=8> */
[----:B------:R-:W-:Y:S01]  /*58e0*/  @!P5 FSEL R53, R53, -INF , !P4 ;  /* 0xff8000003535d808 */ /* 0x000fe20006000000 */
[----:B------:R-:W-:Y:S01]  /*58f0*/  FFMA.FTZ R57, R118, UR5, R57 ;  /* 0x0000000576397c23 */ /* 0x000fe20008010039 */
        /* <DEDUP_REMOVED lines=8> */
[----:B------:R-:W-:Y:S01]  /*5980*/  @!P5 FSEL R57, R57, -INF , !P2 ;  /* 0xff8000003939d808 */ /* 0x000fe20005000000 */
[----:B------:R-:W-:Y:S01]  /*5990*/  FFMA.FTZ R59, R118, UR5, R59 ;  /* 0x00000005763b7c23 */ /* 0x000fe2000801003b */
[-C--:B------:R-:W-:Y:S01]  /*59a0*/  @!P5 ISETP.GE.AND P3, PT, R249, R109.reuse, PT ;  /* 0x0000006df900d20c */ /* 0x080fe20003f66270 */
[----:B------:R-:W-:Y:S01]  /*59b0*/  FFMA.FTZ R55, R55, UR6, -R6 ;  /* 0x0000000637377c23 */ /* 0x000fe20008010806 */
[-C--:B------:R-:W-:Y:S01]  /*59c0*/  @!P5 ISETP.GE.AND P4, PT, R248, R109.reuse, PT ;  /* 0x0000006df800d20c */ /* 0x080fe20003f86270 */
[--C-:B------:R-:W-:Y:S01]  /*59d0*/  FFMA.FTZ R57, R57, UR6, -R4.reuse ;  /* 0x0000000639397c23 */ /* 0x100fe20008010804 */
[-C--:B------:R-:W-:Y:S01]  /*59e0*/  @!P5 ISETP.GE.AND P0, PT, R251, R109.reuse, PT ;  /* 0x0000006dfb00d20c */ /* 0x080fe20003f06270 */
[----:B------:R-:W-:Y:S01]  /*59f0*/  FFMA.FTZ R56, R56, UR6, -R4 ;  /* 0x0000000638387c23 */ /* 0x000fe20008010804 */
[----:B------:R-:W-:Y:S01]  /*5a00*/  @!P5 ISETP.GE.AND P2, PT, R250, R109, PT ;  /* 0x0000006dfa00d20c */ /* 0x000fe20003f46270 */
[----:B------:R-:W-:Y:S01]  /*5a10*/  IMAD.WIDE.U32 R108, R185, -0x2daee0ad, RZ ;  /* 0xd2511f53b96c7825 */ /* 0x000fe200078e00ff */
[----:B------:R-:W-:Y:S01]  /*5a20*/  LOP3.LUT R118, R11, UR21, R168, 0x96, !PT ;  /* 0x000000150b767c12 */ /* 0x000fe2000f8e96a8 */
[----:B------:R-:W-:Y:S01]  /*5a30*/  MUFU.EX2 R179, R33 ;  /* 0x0000002100b37308 */ /* 0x000fe20000000800 */
[----:B------:R-:W-:Y:S02]  /*5a40*/  @!P5 FSEL R58, R58, -INF , !P3 ;  /* 0xff8000003a3ad808 */ /* 0x000fe40005800000 */
[----:B------:R-:W-:Y:S01]  /*5a50*/  @!P5 FSEL R59, R59, -INF , !P4 ;  /* 0xff8000003b3bd808 */ /* 0x000fe20006000000 */
[----:B------:R-:W-:Y:S01]  /*5a60*/  IMAD.WIDE.U32 R118, R118, -0x2daee0ad, RZ ;  /* 0xd2511f5376767825 */ /* 0x000fe200078e00ff */
[-C--:B------:R-:W-:Y:S02]  /*5a70*/  @!P5 ISETP.GE.AND P3, PT, R251, R111.reuse, PT ;  /* 0x0000006ffb00d20c */ /* 0x080fe40003f66270 */
[----:B------:R-:W-:Y:S01]  /*5a80*/  @!P5 ISETP.GE.AND P4, PT, R250, R111, PT ;  /* 0x0000006ffa00d20c */ /* 0x000fe20003f86270 */
[----:B------:R-:W-:Y:S01]  /*5a90*/  FFMA.FTZ R60, R178, UR5, R60 ;  /* 0x00000005b23c7c23 */ /* 0x000fe2000801003c */
[----:B------:R-:W-:Y:S01]  /*5aa0*/  LOP3.LUT R116, R109, UR20, R180, 0x96, !PT ;  /* 0x000000146d747c12 */ /* 0x000fe2000f8e96b4 */
[--C-:B------:R-:W-:Y:S01]  /*5ab0*/  FFMA.FTZ R58, R58, UR6, -R0.reuse ;  /* 0x000000063a3a7c23 */ /* 0x100fe20008010800 */
[----:B------:R-:W-:Y:S01]  /*5ac0*/  FFMA.FTZ R59, R59, UR6, -R0 ;  /* 0x000000063b3b7c23 */ /* 0x000fe20008010800 */
[----:B------:R-:W-:Y:S01]  /*5ad0*/  FFMA.FTZ R61, R176, UR5, R61 ;  /* 0x00000005b03d7c23 */ /* 0x000fe2000801003d */
[----:B------:R-:W-:Y:S01]  /*5ae0*/  @!P5 FSEL R60, R60, -INF , !P1 ;  /* 0xff8000003c3cd808 */ /* 0x000fe20004800000 */
[C---:B------:R-:W-:Y:S01]  /*5af0*/  FFMA.FTZ R65, R176.reuse, UR5, R65 ;  /* 0x00000005b0417c23 */ /* 0x040fe20008010041 */
[-C--:B------:R-:W-:Y:S01]  /*5b00*/  @!P5 ISETP.GE.AND P1, PT, R251, R110.reuse, PT ;  /* 0x0000006efb00d20c */ /* 0x080fe20003f26270 */
[----:B------:R-:W-:Y:S01]  /*5b10*/  FFMA.FTZ R63, R176, UR5, R63 ;  /* 0x00000005b03f7c23 */ /* 0x000fe2000801003f */
[----:B------:R-:W-:Y:S01]  /*5b20*/  @!P5 FSEL R61, R61, -INF , !P6 ;  /* 0xff8000003d3dd808 */ /* 0x000fe20007000000 */
[----:B------:R-:W-:Y:S01]  /*5b30*/  FFMA.FTZ R60, R60, UR6, -R4 ;  /* 0x000000063c3c7c23 */ /* 0x000fe20008010804 */
[----:B------:R-:W-:Y:S01]  /*5b40*/  @!P5 ISETP.GE.AND P6, PT, R250, R110, PT ;  /* 0x0000006efa00d20c */ /* 0x000fe20003fc6270 */
[----:B------:R-:W-:Y:S01]  /*5b50*/  FFMA.FTZ R67, R176, UR5, R67 ;  /* 0x00000005b0437c23 */ /* 0x000fe20008010043 */
[----:B------:R-:W-:Y:S01]  /*5b60*/  LOP3.LUT R110, R101, UR21, R174, 0x96, !PT ;  /* 0x00000015656e7c12 */ /* 0x000fe2000f8e96ae */
[----:B------:R-:W-:Y:S01]  /*5b70*/  FFMA.FTZ R4, R61, UR6, -R4 ;  /* 0x000000063d047c23 */ /* 0x000fe20008010804 */
[----:B------:R-:W-:Y:S01]  /*5b80*/  LOP3.LUT R101, R113, UR21, R168, 0x96, !PT ;  /* 0x0000001571657c12 */ /* 0x000fe2000f8e96a8 */
[----:B------:R-:W-:Y:S01]  /*5b90*/  IMAD.WIDE.U32 R116, R116, -0x326172a9, RZ ;  /* 0xcd9e8d5774747825 */ /* 0x000fe200078e00ff */
[----:B------:R-:W-:Y:S01]  /*5ba0*/  LOP3.LUT R174, R13, UR21, R174, 0x96, !PT ;  /* 0x000000150dae7c12 */ /* 0x000fe2000f8e96ae */
[----:B------:R-:W-:Y:S01]  /*5bb0*/  MUFU.EX2 R198, R29 ;  /* 0x0000001d00c67308 */ /* 0x000fe20000000800 */
[----:B------:R-:W-:Y:S01]  /*5bc0*/  LOP3.LUT R113, R15, UR19, R112, 0x96, !PT ;  /* 0x000000130f717c12 */ /* 0x000fe2000f8e9670 */
[----:B------:R-:W-:Y:S01]  /*5bd0*/  IMAD.WIDE.U32 R110, R110, -0x2daee0ad, RZ ;  /* 0xd2511f536e6e7825 */ /* 0x000fe200078e00ff */
[----:B------:R-:W-:Y:S02]  /*5be0*/  @!P5 FSEL R65, R65, -INF , !P4 ;  /* 0xff8000004141d808 */ /* 0x000fe40006000000 */
[----:B------:R-:W-:Y:S01]  /*5bf0*/  @!P5 FSEL R63, R63, -INF , !P2 ;  /* 0xff8000003f3fd808 */ /* 0x000fe20005000000 */
[----:B------:R-:W-:Y:S01]  /*5c00*/  IMAD.WIDE.U32 R100, R101, -0x2daee0ad, RZ ;  /* 0xd2511f5365647825 */ /* 0x000fe200078e00ff */
[----:B------:R-:W-:Y:S03]  /*5c10*/  LOP3.LUT R5, R111, UR18, R170, 0x96, !PT ;  /* 0x000000126f057c12 */ /* 0x000fe6000f8e96aa */
[----:B------:R-:W-:Y:S01]  /*5c20*/  MUFU.EX2 R180, R34 ;  /* 0x0000002200b47308 */ /* 0x000fe20000000800 */
[----:B------:R-:W-:Y:S01]  /*5c30*/  LOP3.LUT R111, R119, UR18, R108, 0x96, !PT ;  /* 0x00000012776f7c12 */ /* 0x000fe2000f8e966c */
[----:B------:R-:W-:Y:S01]  /*5c40*/  IMAD.WIDE.U32 R168, R169, -0x326172a9, RZ ;  /* 0xcd9e8d57a9a87825 */ /* 0x000fe200078e00ff */
[----:B------:R-:W-:Y:S02]  /*5c50*/  LOP3.LUT R108, R117, UR19, R10, 0x96, !PT ;  /* 0x00000013756c7c12 */ /* 0x000fe4000f8e960a */
[----:B------:R-:W-:Y:S01]  /*5c60*/  LOP3.LUT R112, R101, UR18, R114, 0x96, !PT ;  /* 0x0000001265707c12 */ /* 0x000fe2000f8e9672 */
[----:B------:R-:W-:Y:S01]  /*5c70*/  IMAD.WIDE.U32 R170, R171, -0x2daee0ad, RZ ;  /* 0xd2511f53abaa7825 */ /* 0x000fe200078e00ff */
[----:B------:R-:W-:Y:S03]  /*5c80*/  LOP3.LUT R13, R169, UR19, R12, 0x96, !PT ;  /* 0x00000013a90d7c12 */ /* 0x000fe6000f8e960c */
[----:B------:R-:W-:Y:S01]  /*5c90*/  MUFU.EX2 R205, R30 ;  /* 0x0000001e00cd7308 */ /* 0x000fe20000000800 */
[----:B------:R-:W-:Y:S01]  /*5ca0*/  @!P5 FSEL R67, R67, -INF , !P6 ;  /* 0xff8000004343d808 */ /* 0x000fe20007000000 */
[----:B------:R-:W-:Y:S01]  /*5cb0*/  IMAD.WIDE.U32 R114, R113, -0x2daee0ad, RZ ;  /* 0xd2511f5371727825 */ /* 0x000fe200078e00ff */
[----:B------:R-:W-:Y:S03]  /*5cc0*/  LOP3.LUT R12, R171, UR16, R110, 0x96, !PT ;  /* 0x00000010ab0c7c12 */ /* 0x000fe6000f8e966e */
[----:B------:R-:W-:Y:S01]  /*5cd0*/  FFMA.FTZ R62, R178, UR5, R62 ;  /* 0x00000005b23e7c23 */ /* 0x000fe2000801003e */
[----:B------:R-:W-:Y:S01]  /*5ce0*/  IMAD.WIDE.U32 R10, R174, -0x2daee0ad, RZ ;  /* 0xd2511f53ae0a7825 */ /* 0x000fe200078e00ff */
[----:B------:R-:W-:Y:S02]  /*5cf0*/  LOP3.LUT R115, R115, UR16, R100, 0x96, !PT ;  /* 0x0000001073737c12 */ /* 0x000fe4000f8e9664 */
[----:B------:R-:W-:Y:S01]  /*5d00*/  MUFU.EX2 R171, R50 ;  /* 0x0000003200ab7308 */ /* 0x000fe20000000800 */
[----:B------:R-:W-:Y:S01]  /*5d10*/  FFMA.FTZ R64, R178, UR5, R64 ;  /* 0x00000005b2407c23 */ /* 0x000fe20008010040 */
[----:B------:R-:W-:Y:S01]  /*5d20*/  @!P5 FSEL R62, R62, -INF , !P0 ;  /* 0xff8000003e3ed808 */ /* 0x000fe20004000000 */
[----:B-1----:R-:W-:Y:S01]  /*5d30*/  IMAD.WIDE.U32 R16, R5, -0x326172a9, RZ ;  /* 0xcd9e8d5705107825 */ /* 0x002fe200078e00ff */
[----:B------:R-:W-:Y:S02]  /*5d40*/  LOP3.LUT R172, R11, UR18, R172, 0x96, !PT ;  /* 0x000000120bac7c12 */ /* 0x000fe4000f8e96ac */
[----:B------:R-:W-:Y:S01]  /*5d50*/  @!P5 FSEL R64, R64, -INF , !P3 ;  /* 0xff8000004040d808 */ /* 0x000fe20005800000 */
[----:B------:R-:W-:Y:S01]  /*5d60*/  IMAD.WIDE.U32 R110, R111, -0x326172a9, RZ ;  /* 0xcd9e8d576f6e7825 */ /* 0x000fe200078e00ff */
[----:B------:R-:W-:Y:S02]  /*5d70*/  LOP3.LUT R15, R17, UR17, R166, 0x96, !PT ;  /* 0x00000011110f7c12 */ /* 0x000fe4000f8e96a6 */
[----:B------:R-:W1:Y:S01]  /*5d80*/  MUFU.EX2 R204, R31 ;  /* 0x0000001f00cc7308 */ /* 0x000e620000000800 */
[----:B------:R-:W-:Y:S01]  /*5d90*/  FFMA.FTZ R5, R19, UR6, -R6 ;  /* 0x0000000613057c23 */ /* 0x000fe20008010806 */
[----:B------:R-:W-:Y:S01]  /*5da0*/  IMAD.WIDE.U32 R182, R13, -0x2daee0ad, RZ ;  /* 0xd2511f530db67825 */ /* 0x000fe200078e00ff */
[----:B------:R-:W-:Y:S03]  /*5db0*/  LOP3.LUT R11, R111, UR17, R116, 0x96, !PT ;  /* 0x000000116f0b7c12 */ /* 0x000fe6000f8e9674 */
[----:B------:R-:W-:Y:S01]  /*5dc0*/  FFMA.FTZ R64, R64, UR6, -R8 ;  /* 0x0000000640407c23 */ /* 0x000fe20008010808 */
[----:B------:R-:W-:Y:S01]  /*5dd0*/  IMAD.WIDE.U32 R12, R12, -0x326172a9, RZ ;  /* 0xcd9e8d570c0c7825 */ /* 0x000fe200078e00ff */
[----:B------:R-:W-:Y:S02]  /*5de0*/  LOP3.LUT R101, R183, UR16, R10, 0x96, !PT ;  /* 0x00000010b7657c12 */ /* 0x000fe4000f8e960a */
[----:B------:R2:W3:Y:S01]  /*5df0*/  MUFU.EX2 R200, R5 ;  /* 0x0000000500c87308 */ /* 0x0004e20000000800 */
[----:B------:R-:W-:Y:S01]  /*5e00*/  FFMA.FTZ R8, R65, UR6, -R8 ;  /* 0x0000000641087c23 */ /* 0x000fe20008010808 */
[----:B------:R-:W-:Y:S01]  /*5e10*/  IMAD.WIDE.U32 R108, R108, -0x2daee0ad, RZ ;  /* 0xd2511f536c6c7825 */ /* 0x000fe200078e00ff */
[----:B------:R-:W-:Y:S02]  /*5e20*/  LOP3.LUT R9, R12, 0xff, RZ, 0xc0, !PT ;  /* 0x000000ff0c097812 */ /* 0x000fe400078ec0ff */
[----:B------:R-:W-:Y:S01]  /*5e30*/  LOP3.LUT R7, R13, UR15, R16, 0x96, !PT ;  /* 0x0000000f0d077c12 */ /* 0x000fe2000f8e9610 */
[----:B------:R-:W-:Y:S01]  /*5e40*/  IMAD.WIDE.U32 R112, R112, -0x326172a9, RZ ;  /* 0xcd9e8d5770707825 */ /* 0x000fe200078e00ff */
[----:B------:R-:W-:Y:S03]  /*5e50*/  LOP3.LUT R118, R109, UR16, R118, 0x96, !PT ;  /* 0x000000106d767c12 */ /* 0x000fe6000f8e9676 */
[----:B------:R-:W-:Y:S01]  /*5e60*/  MUFU.EX2 R177, R36 ;  /* 0x0000002400b17308 */ /* 0x000fe20000000800 */
[----:B------:R-:W-:Y:S01]  /*5e70*/  SHF.R.U32.HI R111, RZ, 0x10, R12 ;  /* 0x00000010ff6f7819 */ /* 0x000fe2000001160c */
[----:B------:R-:W-:Y:S01]  /*5e80*/  IMAD.WIDE.U32 R10, R11, -0x2daee0ad, RZ ;  /* 0xd2511f530b0a7825 */ /* 0x000fe200078e00ff */
[----:B------:R-:W-:Y:S02]  /*5e90*/  LOP3.LUT R109, R12, 0xffff, RZ, 0xc0, !PT ;  /* 0x0000ffff0c6d7812 */ /* 0x000fe400078ec0ff */
[----:B------:R-:W-:Y:S01]  /*5ea0*/  LOP3.LUT R117, R113, UR17, R14, 0x96, !PT ;  /* 0x0000001171757c12 */ /* 0x000fe2000f8e960e */
[----:B------:R-:W-:Y:S01]  /*5eb0*/  IMAD.WIDE.U32 R18, R172, -0x326172a9, RZ ;  /* 0xcd9e8d57ac127825 */ /* 0x000fe200078e00ff */
[----:B------:R-:W-:Y:S03]  /*5ec0*/  LOP3.LUT R17, R11, UR14, R108, 0x96, !PT ;  /* 0x0000000e0b117c12 */ /* 0x000fe6000f8e966c */
[----:B------:R-:W-:Y:S01]  /*5ed0*/  MUFU.EX2 R172, R48 ;  /* 0x0000003000ac7308 */ /* 0x000fe20000000800 */
[----:B------:R-:W-:Y:S01]  /*5ee0*/  LOP3.LUT R100, R10, 0xff, RZ, 0xc0, !PT ;  /* 0x000000ff0a647812 */ /* 0x000fe200078ec0ff */
[----:B------:R-:W-:Y:S01]  /*5ef0*/  FFMA.FTZ R62, R62, UR6, -R0 ;  /* 0x000000063e3e7c23 */ /* 0x000fe20008010800 */
[----:B------:R-:W-:Y:S01]  /*5f00*/  SHF.R.U32.HI R108, RZ, 0x18, R10 ;  /* 0x00000018ff6c7819 */ /* 0x000fe2000001160a */
[----:B------:R-:W-:Y:S01]  /*5f10*/  FFMA.FTZ R0, R63, UR6, -R0 ;  /* 0x000000063f007c23 */ /* 0x000fe20008010800 */
[----:B------:R-:W-:Y:S01]  /*5f20*/  LOP3.LUT R168, R19, UR17, R168, 0x96, !PT ;  /* 0x0000001113a87c12 */ /* 0x000fe2000f8e96a8 */
[----:B------:R-:W-:Y:S01]  /*5f30*/  IMAD.WIDE.U32 R14, R15, -0x2daee0ad, RZ ;  /* 0xd2511f530f0e7825 */ /* 0x000fe200078e00ff */
[----:B------:R-:W-:Y:S03]  /*5f40*/  SHF.R.U32.HI R19, RZ, 0x18, R12 ;  /* 0x00000018ff137819 */ /* 0x000fe6000001160c */
[----:B------:R-:W-:Y:S01]  /*5f50*/  MUFU.EX2 R173, R62 ;  /* 0x0000003e00ad7308 */ /* 0x000fe20000000800 */
[----:B------:R-:W-:Y:S01]  /*5f60*/  LOP3.LUT R113, R10, 0xffff, RZ, 0xc0, !PT ;  /* 0x0000ffff0a717812 */ /* 0x000fe200078ec0ff */
[----:B------:R-:W-:Y:S01]  /*5f70*/  IMAD.WIDE.U32 R12, R101, -0x326172a9, RZ ;  /* 0xcd9e8d57650c7825 */ /* 0x000fe200078e00ff */
[----:B------:R-:W-:Y:S02]  /*5f80*/  LOP3.LUT R20, R14, 0xff, RZ, 0xc0, !PT ;  /* 0x000000ff0e147812 */ /* 0x000fe400078ec0ff */
[----:B------:R-:W-:Y:S01]  /*5f90*/  SHF.R.U32.HI R116, RZ, 0x10, R10 ;  /* 0x00000010ff747819 */ /* 0x000fe2000001160a */
[----:B------:R-:W-:Y:S01]  /*5fa0*/  FFMA.FTZ R66, R178, UR5, R66 ;  /* 0x00000005b2427c23 */ /* 0x000fe20008010042 */
[----:B------:R-:W-:Y:S03]  /*5fb0*/  SHF.R.U32.HI R21, RZ, 0x18, R14 ;  /* 0x00000018ff157819 */ /* 0x000fe6000001160e */
[----:B------:R-:W-:Y:S01]  /*5fc0*/  MUFU.EX2 R176, R37 ;  /* 0x0000002500b07308 */ /* 0x000fe20000000800 */
[----:B------:R-:W-:Y:S01]  /*5fd0*/  ISETP.LE.U32.AND P0, PT, R9, UR7, PT ;  /* 0x0000000709007c0c */ /* 0x000fe2000bf03070 */
[----:B------:R-:W-:Y:S01]  /*5fe0*/  IMAD.WIDE.U32 R10, R118, -0x326172a9, RZ ;  /* 0xcd9e8d57760a7825 */ /* 0x000fe200078e00ff */
[----:B------:R-:W-:Y:S02]  /*5ff0*/  SHF.R.U32.HI R23, RZ, 0x18, R12 ;  /* 0x00000018ff177819 */ /* 0x000fe4000001160c */
[----:B------:R-:W-:Y:S02]  /*6000*/  LOP3.LUT R9, R7, 0xff, RZ, 0xc0, !PT ;  /* 0x000000ff07097812 */ /* 0x000fe400078ec0ff */
[----:B------:R-:W-:Y:S03]  /*6010*/  LOP3.LUT R101, R14, 0xffff, RZ, 0xc0, !PT ;  /* 0x0000ffff0e657812 */ /* 0x000fe600078ec0ff */
[----:B------:R-:W4:Y:S01]  /*6020*/  MUFU.EX2 R178, R35 ;  /* 0x0000002300b27308 */ /* 0x000f220000000800 */
[----:B------:R-:W-:Y:S02]  /*6030*/  SHF.R.U32.HI R102, RZ, 0x10, R14 ;  /* 0x00000010ff667819 */ /* 0x000fe4000001160e */
[----:B------:R-:W-:Y:S02]  /*6040*/  LOP3.LUT R14, R13, UR15, R18, 0x96, !PT ;  /* 0x0000000f0d0e7c12 */ /* 0x000fe4000f8e9612 */
[----:B------:R-:W-:Y:S01]  /*6050*/  ISETP.LE.U32.AND P3, PT, R9, UR7, PT ;  /* 0x0000000709007c0c */ /* 0x000fe2000bf63070 */
[----:B------:R-:W-:Y:S01]  /*6060*/  @!P0 FADD.FTZ R195, -R195, -RZ ;  /* 0x800000ffc3c38221 */ /* 0x000fe20000010100 */
[----:B------:R-:W-:Y:S03]  /*6070*/  LOP3.LUT R16, R15, UR14, R170, 0x96, !PT ;  /* 0x0000000e0f107c12 */ /* 0x000fe6000f8e96aa */
[----:B------:R-:W-:Y:S01]  /*6080*/  MUFU.EX2 R175, R38 ;  /* 0x0000002600af7308 */ /* 0x000fe20000000800 */
[----:B------:R-:W-:Y:S02]  /*6090*/  LOP3.LUT R15, R10, 0xff, RZ, 0xc0, !PT ;  /* 0x000000ff0a0f7812 */ /* 0x000fe400078ec0ff */
[C---:B------:R-:W-:Y:S02]  /*60a0*/  LOP3.LUT R22, R12.reuse, 0xff, RZ, 0xc0, !PT ;  /* 0x000000ff0c167812 */ /* 0x040fe400078ec0ff */
[----:B------:R-:W-:Y:S02]  /*60b0*/  SHF.R.U32.HI R103, RZ, 0x10, R12 ;  /* 0x00000010ff677819 */ /* 0x000fe4000001160c */
[----:B------:R-:W-:Y:S03]  /*60c0*/  LOP3.LUT R104, R12, 0xffff, RZ, 0xc0, !PT ;  /* 0x0000ffff0c687812 */ /* 0x000fe600078ec0ff */
[----:B------:R-:W-:Y:S01]  /*60d0*/  MUFU.EX2 R170, R49 ;  /* 0x0000003100aa7308 */ /* 0x000fe20000000800 */
[----:B--2---:R-:W-:Y:S01]  /*60e0*/  LOP3.LUT R5, R11, UR15, R110, 0x96, !PT ;  /* 0x0000000f0b057c12 */ /* 0x004fe2000f8e966e */
[----:B------:R-:W-:Y:S01]  /*60f0*/  @!P3 FADD.FTZ R207, -R207, -RZ ;  /* 0x800000ffcfcfb221 */ /* 0x000fe20000010100 */
[--C-:B------:R-:W-:Y:S02]  /*6100*/  SHF.R.U32.HI R9, RZ, 0x18, R7.reuse ;  /* 0x00000018ff097819 */ /* 0x100fe40000011607 */
[----:B------:R-:W-:Y:S02]  /*6110*/  LOP3.LUT R11, R10, 0xffff, RZ, 0xc0, !PT ;  /* 0x0000ffff0a0b7812 */ /* 0x000fe400078ec0ff */
[--C-:B------:R-:W-:Y:S03]  /*6120*/  SHF.R.U32.HI R13, RZ, 0x10, R10.reuse ;  /* 0x00000010ff0d7819 */ /* 0x100fe6000001160a */
[----:B------:R-:W-:Y:S01]  /*6130*/  MUFU.EX2 R185, R41 ;  /* 0x0000002900b97308 */ /* 0x000fe20000000800 */
[----:B------:R-:W-:Y:S02]  /*6140*/  SHF.R.U32.HI R12, RZ, 0x18, R10 ;  /* 0x00000018ff0c7819 */ /* 0x000fe4000001160a */
[----:B------:R-:W-:Y:S02]  /*6150*/  LOP3.LUT R10, R7, 0xffff, RZ, 0xc0, !PT ;  /* 0x0000ffff070a7812 */ /* 0x000fe400078ec0ff */
[----:B------:R-:W-:Y:S02]  /*6160*/  ISETP.LE.U32.AND P4, PT, R9, UR7, PT ;  /* 0x0000000709007c0c */ /* 0x000fe4000bf83070 */
[----:B------:R-:W-:Y:S03]  /*6170*/  SHF.R.U32.HI R9, RZ, 0x10, R7 ;  /* 0x00000010ff097819 */ /* 0x000fe60000011607 */
[----:B------:R-:W2:Y:S01]  /*6180*/  MUFU.EX2 R169, R51 ;  /* 0x0000003300a97308 */ /* 0x000ea20000000800 */
[----:B------:R-:W-:Y:S02]  /*6190*/  SHF.R.U32.HI R7, RZ, 0x8, R10 ;  /* 0x00000008ff077819 */ /* 0x000fe4000001160a */
[----:B------:R-:W-:Y:S02]  /*61a0*/  @!P5 FSEL R66, R66, -INF , !P1 ;  /* 0xff8000004242d808 */ /* 0x000fe40004800000 */
[----:B------:R-:W-:Y:S02]  /*61b0*/  LOP3.LUT R7, R7, 0xffff, RZ, 0xc0, !PT ;  /* 0x0000ffff07077812 */ /* 0x000fe400078ec0ff */
[----:B------:R-:W-:Y:S01]  /*61c0*/  LOP3.LUT R9, R9, 0xff, RZ, 0xc0, !PT ;  /* 0x000000ff09097812 */ /* 0x000fe200078ec0ff */
[--C-:B------:R-:W-:Y:S01]  /*61d0*/  FFMA.FTZ R66, R66, UR6, -R6.reuse ;  /* 0x0000000642427c23 */ /* 0x100fe20008010806 */
[----:B------:R-:W-:Y:S01]  /*61e0*/  ISETP.LE.U32.AND P5, PT, R7, UR7, PT ;  /* 0x0000000707007c0c */ /* 0x000fe2000bfa3070 */
[----:B------:R-:W-:Y:S01]  /*61f0*/  FFMA.FTZ R6, R67, UR6, -R6 ;  /* 0x0000000643067c23 */ /* 0x000fe20008010806 */
[----:B------:R-:W-:Y:S01]  /*6200*/  LOP3.LUT R7, R5, 0xffff, RZ, 0xc0, !PT ;  /* 0x0000ffff05077812 */ /* 0x000fe200078ec0ff */
[----:B------:R-:W-:Y:S01]  /*6210*/  @!P4 FADD.FTZ R210, -R210, -RZ ;  /* 0x800000ffd2d2c221 */ /* 0x000fe20000010100 */
[----:B------:R-:W-:Y:S01]  /*6220*/  ISETP.LE.U32.AND P4, PT, R15, UR7, PT ;  /* 0x000000070f007c0c */ /* 0x000fe2000bf83070 */
[----:B------:R-:W-:Y:S01]  /*6230*/  MUFU.EX2 R110, R6 ;  /* 0x00000006006e7308 */ /* 0x000fe20000000800 */
[----:B------:R-:W-:Y:S02]  /*6240*/  ISETP.LE.U32.AND P1, PT, R9, UR7, PT ;  /* 0x0000000709007c0c */ /* 0x000fe4000bf23070 */
[----:B------:R-:W-:Y:S02]  /*6250*/  SHF.R.U32.HI R7, RZ, 0x8, R7 ;  /* 0x00000008ff077819 */ /* 0x000fe40000011607 */
[----:B------:R-:W-:Y:S02]  /*6260*/  LOP3.LUT R10, R5, 0xff, RZ, 0xc0, !PT ;  /* 0x000000ff050a7812 */ /* 0x000fe400078ec0ff */
[----:B------:R-:W-:Y:S01]  /*6270*/  LOP3.LUT R7, R7, 0xffff, RZ, 0xc0, !PT ;  /* 0x0000ffff07077812 */ /* 0x000fe200078ec0ff */
[----:B------:R-:W-:Y:S01]  /*6280*/  @!P5 FADD.FTZ R206, -R206, -RZ ;  /* 0x800000ffceced221 */ /* 0x000fe20000010100 */
[--C-:B------:R-:W-:Y:S01]  /*6290*/  SHF.R.U32.HI R9, RZ, 0x10, R5.reuse ;  /* 0x00000010ff097819 */ /* 0x100fe20000011605 */
[----:B------:R-:W-:Y:S01]  /*62a0*/  MUFU.EX2 R197, R42 ;  /* 0x0000002a00c57308 */ /* 0x000fe20000000800 */
[----:B------:R-:W-:Y:S01]  /*62b0*/  ISETP.LE.U32.AND P5, PT, R7, UR7, PT ;  /* 0x0000000707007c0c */ /* 0x000fe2000bfa3070 */
[----:B------:R-:W-:Y:S01]  /*62c0*/  @!P4 FADD.FTZ R213, -R213, -RZ ;  /* 0x800000ffd5d5c221 */ /* 0x000fe20000010100 */
[----:B------:R-:W-:Y:S01]  /*62d0*/  SHF.R.U32.HI R7, RZ, 0x18, R5 ;  /* 0x00000018ff077819 */ /* 0x000fe20000011605 */
[----:B------:R-:W-:Y:S01]  /*62e0*/  @!P1 FADD.FTZ R211, -R211, -RZ ;  /* 0x800000ffd3d39221 */ /* 0x000fe20000010100 */
[----:B------:R-:W-:Y:S02]  /*62f0*/  ISETP.LE.U32.AND P6, PT, R10, UR7, PT ;  /* 0x000000070a007c0c */ /* 0x000fe4000bfc3070 */
[----:B------:R-:W-:Y:S01]  /*6300*/  ISETP.LE.U32.AND P4, PT, R108, UR7, PT ;  /* 0x000000076c007c0c */ /* 0x000fe2000bf83070 */
[----:B------:R-:W-:Y:S01]  /*6310*/  IMAD.U32 R108, RZ, RZ, UR28 ;  /* 0x0000001cff6c7e24 */ /* 0x000fe2000f8e00ff */
[----:B------:R-:W-:Y:S01]  /*6320*/  LOP3.LUT R9, R9, 0xff, RZ, 0xc0, !PT ;  /* 0x000000ff09097812 */ /* 0x000fe200078ec0ff */
[----:B------:R-:W2:Y:S01]  /*6330*/  MUFU.EX2 R174, R39 ;  /* 0x0000002700ae7308 */ /* 0x000ea20000000800 */
[----:B------:R-:W-:Y:S02]  /*6340*/  ISETP.LE.U32.AND P1, PT, R7, UR7, PT ;  /* 0x0000000707007c0c */ /* 0x000fe4000bf23070 */
[----:B------:R-:W-:Y:S01]  /*6350*/  LOP3.LUT R7, R111, 0xff, RZ, 0xc0, !PT ;  /* 0x000000ff6f077812 */ /* 0x000fe200078ec0ff */
[----:B------:R-:W-:Y:S01]  /*6360*/  @!P5 FADD.FTZ R215, -R215, -RZ ;  /* 0x800000ffd7d7d221 */ /* 0x000fe20000010100 */
[----:B------:R-:W-:Y:S02]  /*6370*/  ISETP.LE.U32.AND P3, PT, R9, UR7, PT ;  /* 0x0000000709007c0c */ /* 0x000fe4000bf63070 */
[----:B------:R-:W-:Y:S01]  /*6380*/  SHF.R.U32.HI R5, RZ, 0x8, R11 ;  /* 0x00000008ff057819 */ /* 0x000fe2000001160b */
[----:B------:R-:W-:Y:S01]  /*6390*/  @!P6 FADD.FTZ R214, -R214, -RZ ;  /* 0x800000ffd6d6e221 */ /* 0x000fe20000010100 */
[----:B------:R-:W-:Y:S01]  /*63a0*/  ISETP.LE.U32.AND P2, PT, R19, UR7, PT ;  /* 0x0000000713007c0c */ /* 0x000fe2000bf43070 */
[----:B-1----:R-:W-:Y:S01]  /*63b0*/  @!P4 FADD.FTZ R204, -R204, -RZ ;  /* 0x800000ffccccc221 */ /* 0x002fe20000010100 */
[----:B------:R-:W-:Y:S01]  /*63c0*/  LOP3.LUT R5, R5, 0xffff, RZ, 0xc0, !PT ;  /* 0x0000ffff05057812 */ /* 0x000fe200078ec0ff */
[----:B------:R-:W-:Y:S01]  /*63d0*/  MUFU.EX2 R111, R0 ;  /* 0x00000000006f7308 */ /* 0x000fe20000000800 */
[----:B------:R-:W-:Y:S01]  /*63e0*/  ISETP.LE.U32.AND P5, PT, R100, UR7, PT ;  /* 0x0000000764007c0c */ /* 0x000fe2000bfa3070 */
[----:B------:R-:W-:Y:S01]  /*63f0*/  @!P1 FADD.FTZ R218, -R218, -RZ ;  /* 0x800000ffdada9221 */ /* 0x000fe20000010100 */
[----:B------:R-:W-:Y:S01]  /*6400*/  ISETP.LE.U32.AND P6, PT, R5, UR7, PT ;  /* 0x0000000705007c0c */ /* 0x000fe2000bfc3070 */
[----:B------:R-:W-:Y:S01]  /*6410*/  IMAD.WIDE.U32 R10, R115, -0x326172a9, RZ ;  /* 0xcd9e8d57730a7825 */ /* 0x000fe200078e00ff */
[----:B------:R-:W-:Y:S02]  /*6420*/  LOP3.LUT R5, R13, 0xff, RZ, 0xc0, !PT ;  /* 0x000000ff0d057812 */ /* 0x000fe400078ec0ff */
[----:B------:R-:W-:Y:S01]  /*6430*/  ISETP.LE.U32.AND P1, PT, R12, UR7, PT ;  /* 0x000000070c007c0c */ /* 0x000fe2000bf23070 */
[----:B------:R-:W-:Y:S01]  /*6440*/  @!P3 FADD.FTZ R219, -R219, -RZ ;  /* 0x800000ffdbdbb221 */ /* 0x000fe20000010100 */
[----:B------:R-:W-:Y:S01]  /*6450*/  ISETP.LE.U32.AND P3, PT, R5, UR7, PT ;  /* 0x0000000705007c0c */ /* 0x000fe2000bf63070 */
[----:B---3--:R-:W-:Y:S01]  /*6460*/  @!P2 FADD.FTZ R200, -R200, -RZ ;  /* 0x800000ffc8c8a221 */ /* 0x008fe20000010100 */
[----:B------:R-:W-:Y:S01]  /*6470*/  SHF.R.U32.HI R15, RZ, 0x8, R113 ;  /* 0x00000008ff0f7819 */ /* 0x000fe20000011671 */
[----:B------:R-:W-:Y:S01]  /*6480*/  IMAD.WIDE.U32 R12, R168, -0x2daee0ad, RZ ;  /* 0xd2511f53a80c7825 */ /* 0x000fe200078e00ff */
[----:B------:R-:W-:Y:S01]  /*6490*/  SHF.R.U32.HI R5, RZ, 0x8, R109 ;  /* 0x00000008ff057819 */ /* 0x000fe2000001166d */
[----:B------:R-:W-:Y:S01]  /*64a0*/  MUFU.EX2 R113, R4 ;  /* 0x0000000400717308 */ /* 0x000fe20000000800 */
[----:B------:R-:W-:Y:S01]  /*64b0*/  LOP3.LUT R15, R15, 0xffff, RZ, 0xc0, !PT ;  /* 0x0000ffff0f0f7812 */ /* 0x000fe200078ec0ff */
[----:B------:R-:W-:Y:S01]  /*64c0*/  IMAD.U32 R109, RZ, RZ, UR27 ;  /* 0x0000001bff6d7e24 */ /* 0x000fe2000f8e00ff */
[----:B------:R-:W-:Y:S01]  /*64d0*/  LOP3.LUT R5, R5, 0xffff, RZ, 0xc0, !PT ;  /* 0x0000ffff05057812 */ /* 0x000fe200078ec0ff */
[----:B------:R-:W-:Y:S01]  /*64e0*/  @!P6 FADD.FTZ R212, -R212, -RZ ;  /* 0x800000ffd4d4e221 */ /* 0x000fe20000010100 */
[----:B------:R-:W-:Y:S01]  /*64f0*/  ISETP.LE.U32.AND P6, PT, R20, UR7, PT ;  /* 0x0000000714007c0c */ /* 0x000fe2000bfc3070 */
[----:B------:R-:W-:Y:S01]  /*6500*/  @!P1 FADD.FTZ R216, -R216, -RZ ;  /* 0x800000ffd8d89221 */ /* 0x000fe20000010100 */
[--C-:B------:R-:W-:Y:S01]  /*6510*/  SHF.R.U32.HI R20, RZ, 0x10, R10.reuse ;  /* 0x00000010ff147819 */ /* 0x100fe2000001160a */
[----:B------:R-:W-:Y:S01]  /*6520*/  @!P3 FADD.FTZ R217, -R217, -RZ ;  /* 0x800000ffd9d9b221 */ /* 0x000fe20000010100 */
[----:B------:R-:W-:Y:S01]  /*6530*/  ISETP.LE.U32.AND P1, PT, R7, UR7, PT ;  /* 0x0000000707007c0c */ /* 0x000fe2000bf23070 */
[----:B------:R-:W-:Y:S01]  /*6540*/  @!P5 FADD.FTZ R199, -R199, -RZ ;  /* 0x800000ffc7c7d221 */ /* 0x000fe20000010100 */
[----:B------:R-:W-:Y:S01]  /*6550*/  ISETP.LE.U32.AND P3, PT, R5, UR7, PT ;  /* 0x0000000705007c0c */ /* 0x000fe2000bf63070 */
[----:B------:R-:W-:Y:S01]  /*6560*/  MUFU.EX2 R187, R40 ;  /* 0x0000002800bb7308 */ /* 0x000fe20000000800 */
[C---:B------:R-:W-:Y:S02]  /*6570*/  LOP3.LUT R5, R16.reuse, 0xffff, RZ, 0xc0, !PT ;  /* 0x0000ffff10057812 */ /* 0x040fe400078ec0ff */
[----:B------:R-:W-:Y:S02]  /*6580*/  LOP3.LUT R7, R16, 0xff, RZ, 0xc0, !PT ;  /* 0x000000ff10077812 */ /* 0x000fe400078ec0ff */
[----:B------:R-:W-:Y:S01]  /*6590*/  SHF.R.U32.HI R5, RZ, 0x8, R5 ;  /* 0x00000008ff057819 */ /* 0x000fe20000011605 */
[----:B------:R-:W-:Y:S01]  /*65a0*/  @!P6 FADD.FTZ R181, -R181, -RZ ;  /* 0x800000ffb5b5e221 */ /* 0x000fe20000010100 */
[----:B------:R-:W-:Y:S03]  /*65b0*/  ISETP.LE.U32.AND P0, PT, R21, UR7, PT ;  /* 0x0000000715007c0c */ /* 0x000fe6000bf03070 */
[----:B------:R-:W-:Y:S01]  /*65c0*/  MUFU.EX2 R193, R46 ;  /* 0x0000002e00c17308 */ /* 0x000fe20000000800 */
[----:B------:R-:W-:Y:S01]  /*65d0*/  SHF.R.U32.HI R21, RZ, 0x18, R10 ;  /* 0x00000018ff157819 */ /* 0x000fe2000001160a */
[----:B------:R-:W-:Y:S01]  /*65e0*/  @!P1 FADD.FTZ R203, -R203, -RZ ;  /* 0x800000ffcbcb9221 */ /* 0x000fe20000010100 */
[----:B------:R-:W-:Y:S01]  /*65f0*/  LOP3.LUT R5, R5, 0xffff, RZ, 0xc0, !PT ;  /* 0x0000ffff05057812 */ /* 0x000fe200078ec0ff */
[----:B------:R-:W-:Y:S01]  /*6600*/  @!P3 FADD.FTZ R192, -R192, -RZ ;  /* 0x800000ffc0c0b221 */ /* 0x000fe20000010100 */
[----:B------:R-:W-:Y:S02]  /*6610*/  ISETP.LE.U32.AND P3, PT, R7, UR7, PT ;  /* 0x0000000707007c0c */ /* 0x000fe4000bf63070 */
[----:B------:R-:W-:Y:S03]  /*6620*/  ISETP.LE.U32.AND P1, PT, R5, UR7, PT ;  /* 0x0000000705007c0c */ /* 0x000fe6000bf23070 */
[----:B------:R-:W-:Y:S01]  /*6630*/  MUFU.EX2 R196, R43 ;  /* 0x0000002b00c47308 */ /* 0x000fe20000000800 */
[--C-:B------:R-:W-:Y:S02]  /*6640*/  SHF.R.U32.HI R5, RZ, 0x10, R16.reuse ;  /* 0x00000010ff057819 */ /* 0x100fe40000011610 */
[----:B------:R-:W-:Y:S01]  /*6650*/  LOP3.LUT R7, R17, 0xff, RZ, 0xc0, !PT ;  /* 0x000000ff11077812 */ /* 0x000fe200078ec0ff */
[----:B----4-:R-:W-:Y:S01]  /*6660*/  @!P0 FADD.FTZ R178, -R178, -RZ ;  /* 0x800000ffb2b28221 */ /* 0x010fe20000010100 */
[----:B------:R-:W-:Y:S02]  /*6670*/  LOP3.LUT R5, R5, 0xff, RZ, 0xc0, !PT ;  /* 0x000000ff05057812 */ /* 0x000fe400078ec0ff */
[----:B------:R-:W-:Y:S03]  /*6680*/  SHF.R.U32.HI R16, RZ, 0x18, R16 ;  /* 0x00000018ff107819 */ /* 0x000fe60000011610 */
[----:B------:R-:W-:Y:S01]  /*6690*/  MUFU.EX2 R194, R47 ;  /* 0x0000002f00c27308 */ /* 0x000fe20000000800 */
[----:B------:R-:W-:Y:S01]  /*66a0*/  ISETP.LE.U32.AND P2, PT, R5, UR7, PT ;  /* 0x0000000705007c0c */ /* 0x000fe2000bf43070 */
[----:B------:R-:W-:Y:S01]  /*66b0*/  @!P3 FADD.FTZ R189, -R189, -RZ ;  /* 0x800000ffbdbdb221 */ /* 0x000fe20000010100 */
[----:B------:R-:W-:Y:S01]  /*66c0*/  LOP3.LUT R5, R17, 0xffff, RZ, 0xc0, !PT ;  /* 0x0000ffff11057812 */ /* 0x000fe200078ec0ff */
[----:B------:R-:W-:Y:S01]  /*66d0*/  @!P1 FADD.FTZ R188, -R188, -RZ ;  /* 0x800000ffbcbc9221 */ /* 0x000fe20000010100 */
[----:B------:R-:W-:Y:S02]  /*66e0*/  ISETP.LE.U32.AND P1, PT, R7, UR7, PT ;  /* 0x0000000707007c0c */ /* 0x000fe4000bf23070 */
[----:B------:R-:W-:Y:S03]  /*66f0*/  SHF.R.U32.HI R7, RZ, 0x10, R17 ;  /* 0x00000010ff077819 */ /* 0x000fe60000011611 */
[----:B------:R-:W-:Y:S01]  /*6700*/  MUFU.EX2 R168, R52 ;  /* 0x0000003400a87308 */ /* 0x000fe20000000800 */
[----:B------:R-:W-:Y:S02]  /*6710*/  SHF.R.U32.HI R5, RZ, 0x8, R5 ;  /* 0x00000008ff057819 */ /* 0x000fe40000011605 */
[----:B------:R-:W-:Y:S02]  /*6720*/  SHF.R.U32.HI R17, RZ, 0x18, R17 ;  /* 0x00000018ff117819 */ /* 0x000fe40000011611 */
[----:B------:R-:W-:Y:S01]  /*6730*/  ISETP.LE.U32.AND P3, PT, R16, UR7, PT ;  /* 0x0000000710007c0c */ /* 0x000fe2000bf63070 */
[----:B------:R-:W-:Y:S01]  /*6740*/  @!P2 FADD.FTZ R190, -R190, -RZ ;  /* 0x800000ffbebea221 */ /* 0x000fe20000010100 */
[----:B------:R-:W-:Y:S03]  /*6750*/  LOP3.LUT R5, R5, 0xffff, RZ, 0xc0, !PT ;  /* 0x0000ffff05057812 */ /* 0x000fe600078ec0ff */
[----:B------:R-:W-:Y:S01]  /*6760*/  MUFU.EX2 R166, R53 ;  /* 0x0000003500a67308 */ /* 0x000fe20000000800 */
[----:B------:R-:W-:Y:S01]  /*6770*/  LOP3.LUT R9, R11, UR15, R112, 0x96, !PT ;  /* 0x0000000f0b097c12 */ /* 0x000fe2000f8e9670 */
[----:B------:R-:W-:Y:S01]  /*6780*/  @!P1 FADD.FTZ R201, -R201, -RZ ;  /* 0x800000ffc9c99221 */ /* 0x000fe20000010100 */
[----:B------:R-:W-:Y:S02]  /*6790*/  ISETP.LE.U32.AND P1, PT, R17, UR7, PT ;  /* 0x0000000711007c0c */ /* 0x000fe4000bf23070 */
[----:B------:R-:W-:Y:S02]  /*67a0*/  ISETP.LE.U32.AND P2, PT, R5, UR7, PT ;  /* 0x0000000705007c0c */ /* 0x000fe4000bf43070 */
[----:B------:R-:W-:Y:S03]  /*67b0*/  LOP3.LUT R5, R7, 0xff, RZ, 0xc0, !PT ;  /* 0x000000ff07057812 */ /* 0x000fe600078ec0ff */
[----:B------:R-:W-:Y:S01]  /*67c0*/  MUFU.EX2 R112, R66 ;  /* 0x0000004200707308 */ /* 0x000fe20000000800 */
[----:B------:R-:W-:Y:S01]  /*67d0*/  LOP3.LUT R7, R13, UR14, R182, 0x96, !PT ;  /* 0x0000000e0d077c12 */ /* 0x000fe2000f8e96b6 */
[----:B------:R-:W-:Y:S01]  /*67e0*/  @!P3 FADD.FTZ R191, -R191, -RZ ;  /* 0x800000ffbfbfb221 */ /* 0x000fe20000010100 */
[----:B------:R-:W-:Y:S02]  /*67f0*/  ISETP.LE.U32.AND P3, PT, R5, UR7, PT ;  /* 0x0000000705007c0c */ /* 0x000fe4000bf63070 */
[C---:B------:R-:W-:Y:S02]  /*6800*/  LOP3.LUT R18, R10.reuse, 0xff, RZ, 0xc0, !PT ;  /* 0x000000ff0a127812 */ /* 0x040fe400078ec0ff */
[----:B------:R-:W-:Y:S01]  /*6810*/  LOP3.LUT R19, R10, 0xffff, RZ, 0xc0, !PT ;  /* 0x0000ffff0a137812 */ /* 0x000fe200078ec0ff */
[----:B------:R-:W-:Y:S01]  /*6820*/  @!P1 FADD.FTZ R208, -R208, -RZ ;  /* 0x800000ffd0d09221 */ /* 0x000fe20000010100 */
[----:B------:R-:W-:Y:S01]  /*6830*/  ISETP.LE.U32.AND P1, PT, R15, UR7, PT ;  /* 0x000000070f007c0c */ /* 0x000fe2000bf23070 */
[----:B------:R-:W-:Y:S01]  /*6840*/  @!P2 FADD.FTZ R202, -R202, -RZ ;  /* 0x800000ffcacaa221 */ /* 0x000fe20000010100 */
[----:B------:R-:W-:Y:S01]  /*6850*/  LOP3.LUT R15, R116, 0xff, RZ, 0xc0, !PT ;  /* 0x000000ff740f7812 */ /* 0x000fe200078ec0ff */
[----:B------:R-:W-:Y:S01]  /*6860*/  IMAD.WIDE.U32 R10, R117, -0x2daee0ad, RZ ;  /* 0xd2511f53750a7825 */ /* 0x000fe200078e00ff */
[----:B------:R-:W-:Y:S01]  /*6870*/  ISETP.LE.U32.AND P2, PT, R22, UR7, PT ;  /* 0x0000000716007c0c */ /* 0x000fe2000bf43070 */
[----:B------:R-:W-:Y:S01]  /*6880*/  MUFU.EX2 R116, R64 ;  /* 0x0000004000747308 */ /* 0x000fe20000000800 */
[----:B------:R-:W-:Y:S01]  /*6890*/  ISETP.LE.U32.AND P5, PT, R15, UR7, PT ;  /* 0x000000070f007c0c */ /* 0x000fe2000bfa3070 */
[----:B------:R-:W-:Y:S01]  /*68a0*/  @!P3 FADD.FTZ R209, -R209, -RZ ;  /* 0x800000ffd1d1b221 */ /* 0x000fe20000010100 */
[----:B------:R-:W-:Y:S02]  /*68b0*/  LOP3.LUT R16, R12, 0xff, RZ, 0xc0, !PT ;  /* 0x000000ff0c107812 */ /* 0x000fe400078ec0ff */
[----:B------:R-:W-:Y:S02]  /*68c0*/  LOP3.LUT R24, R10, 0xffff, RZ, 0xc0, !PT ;  /* 0x0000ffff0a187812 */ /* 0x000fe400078ec0ff */
[--C-:B------:R-:W-:Y:S01]  /*68d0*/  SHF.R.U32.HI R17, RZ, 0x18, R12.reuse ;  /* 0x00000018ff117819 */ /* 0x100fe2000001160c */
[----:B------:R-:W-:Y:S01]  /*68e0*/  @!P1 FADD.FTZ R198, -R198, -RZ ;  /* 0x800000ffc6c69221 */ /* 0x000fe20000010100 */
[----:B------:R-:W-:Y:S01]  /*68f0*/  ISETP.LE.U32.AND P3, PT, R23, UR7, PT ;  /* 0x0000000717007c0c */ /* 0x000fe2000bf63070 */
[----:B------:R-:W-:Y:S01]  /*6900*/  MUFU.EX2 R119, R55 ;  /* 0x0000003700777308 */ /* 0x000fe20000000800 */
[----:B------:R-:W-:Y:S01]  /*6910*/  LOP3.LUT R22, R12, 0xffff, RZ, 0xc0, !PT ;  /* 0x0000ffff0c167812 */ /* 0x000fe200078ec0ff */
[----:B------:R-:W-:Y:S01]  /*6920*/  @!P2 FADD.FTZ R172, -R172, -RZ ;  /* 0x800000ffacaca221 */ /* 0x000fe20000010100 */
[----:B------:R-:W-:Y:S01]  /*6930*/  LOP3.LUT R15, R10, 0xff, RZ, 0xc0, !PT ;  /* 0x000000ff0a0f7812 */ /* 0x000fe200078ec0ff */
[----:B------:R-:W-:Y:S01]  /*6940*/  @!P5 FADD.FTZ R205, -R205, -RZ ;  /* 0x800000ffcdcdd221 */ /* 0x000fe20000010100 */
[----:B------:R-:W-:Y:S02]  /*6950*/  SHF.R.U32.HI R25, RZ, 0x10, R12 ;  /* 0x00000010ff197819 */ /* 0x000fe4000001160c */
[--C-:B------:R-:W-:Y:S03]  /*6960*/  SHF.R.U32.HI R23, RZ, 0x18, R10.reuse ;  /* 0x00000018ff177819 */ /* 0x100fe6000001160a */
[----:B------:R-:W-:Y:S01]  /*6970*/  MUFU.EX2 R117, R57 ;  /* 0x0000003900757308 */ /* 0x000fe20000000800 */
[----:B------:R-:W-:Y:S02]  /*6980*/  SHF.R.U32.HI R12, RZ, 0x8, R101 ;  /* 0x00000008ff0c7819 */ /* 0x000fe40000011665 */
[----:B------:R-:W-:Y:S01]  /*6990*/  SHF.R.U32.HI R13, RZ, 0x10, R10 ;  /* 0x00000010ff0d7819 */ /* 0x000fe2000001160a */
[----:B--2---:R-:W-:Y:S01]  /*69a0*/  @!P3 FADD.FTZ R169, -R169, -RZ ;  /* 0x800000ffa9a9b221 */ /* 0x004fe20000010100 */
[----:B------:R-:W-:Y:S02]  /*69b0*/  LOP3.LUT R5, R11, UR14, R114, 0x96, !PT ;  /* 0x0000000e0b057c12 */ /* 0x000fe4000f8e9672 */
[----:B------:R-:W-:Y:S03]  /*69c0*/  LOP3.LUT R10, R14, 0xff, RZ, 0xc0, !PT ;  /* 0x000000ff0e0a7812 */ /* 0x000fe600078ec0ff */
[----:B------:R-:W-:Y:S01]  /*69d0*/  MUFU.EX2 R114, R60 ;  /* 0x0000003c00727308 */ /* 0x000fe20000000800 */
[----:B------:R-:W-:Y:S02]  /*69e0*/  LOP3.LUT R11, R12, 0xffff, RZ, 0xc0, !PT ;  /* 0x0000ffff0c0b7812 */ /* 0x000fe400078ec0ff */
[----:B------:R-:W-:Y:S02]  /*69f0*/  ISETP.LE.U32.AND P4, PT, R10, UR7, PT ;  /* 0x000000070a007c0c */ /* 0x000fe4000bf83070 */
[----:B------:R-:W-:Y:S02]  /*6a00*/  ISETP.LE.U32.AND P1, PT, R11, UR7, PT ;  /* 0x000000070b007c0c */ /* 0x000fe4000bf23070 */
[----:B------:R-:W-:Y:S03]  /*6a10*/  SHF.R.U32.HI R10, RZ, 0x18, R14 ;  /* 0x00000018ff0a7819 */ /* 0x000fe6000001160e */
[----:B------:R-:W-:Y:S01]  /*6a20*/  MUFU.EX2 R186, R58 ;  /* 0x0000003a00ba7308 */ /* 0x000fe20000000800 */
[----:B------:R-:W-:Y:S02]  /*6a30*/  LOP3.LUT R11, R102, 0xff, RZ, 0xc0, !PT ;  /* 0x000000ff660b7812 */ /* 0x000fe400078ec0ff */
[----:B------:R-:W-:Y:S02]  /*6a40*/  LOP3.LUT R12, R14, 0xffff, RZ, 0xc0, !PT ;  /* 0x0000ffff0e0c7812 */ /* 0x000fe400078ec0ff */
[----:B------:R-:W-:Y:S02]  /*6a50*/  ISETP.LE.U32.AND P6, PT, R10, UR7, PT ;  /* 0x000000070a007c0c */ /* 0x000fe4000bfc3070 */
[----:B------:R-:W-:Y:S01]  /*6a60*/  ISETP.LE.U32.AND P5, PT, R11, UR7, PT ;  /* 0x000000070b007c0c */ /* 0x000fe2000bfa3070 */
[----:B------:R-:W-:Y:S01]  /*6a70*/  @!P4 FADD.FTZ R177, -R177, -RZ ;  /* 0x800000ffb1b1c221 */ /* 0x000fe20000010100 */
[----:B------:R-:W-:Y:S01]  /*6a80*/  SHF.R.U32.HI R10, RZ, 0x8, R12 ;  /* 0x00000008ff0a7819 */ /* 0x000fe2000001160c */
[----:B------:R-:W-:Y:S01]  /*6a90*/  @!P1 FADD.FTZ R179, -R179, -RZ ;  /* 0x800000ffb3b39221 */ /* 0x000fe20000010100 */
[----:B------:R-:W-:Y:S01]  /*6aa0*/  ISETP.LE.U32.AND P1, PT, R18, UR7, PT ;  /* 0x0000000712007c0c */ /* 0x000fe2000bf23070 */
[----:B------:R-:W1:Y:S01]  /*6ab0*/  MUFU.EX2 R183, R44 ;  /* 0x0000002c00b77308 */ /* 0x000e620000000800 */
[----:B------:R-:W-:Y:S02]  /*6ac0*/  SHF.R.U32.HI R11, RZ, 0x10, R14 ;  /* 0x00000010ff0b7819 */ /* 0x000fe4000001160e */
[----:B------:R-:W-:Y:S02]  /*6ad0*/  LOP3.LUT R10, R10, 0xffff, RZ, 0xc0, !PT ;  /* 0x0000ffff0a0a7812 */ /* 0x000fe400078ec0ff */
[----:B------:R-:W-:Y:S01]  /*6ae0*/  LOP3.LUT R11, R11, 0xff, RZ, 0xc0, !PT ;  /* 0x000000ff0b0b7812 */ /* 0x000fe200078ec0ff */
[----:B------:R-:W-:Y:S01]  /*6af0*/  @!P6 FADD.FTZ R174, -R174, -RZ ;  /* 0x800000ffaeaee221 */ /* 0x000fe20000010100 */
[--C-:B------:R-:W-:Y:S01]  /*6b00*/  SHF.R.U32.HI R12, RZ, 0x10, R9.reuse ;  /* 0x00000010ff0c7819 */ /* 0x100fe20000011609 */
[----:B------:R-:W-:Y:S01]  /*6b10*/  @!P5 FADD.FTZ R180, -R180, -RZ ;  /* 0x800000ffb4b4d221 */ /* 0x000fe20000010100 */
[----:B------:R-:W-:Y:S01]  /*6b20*/  ISETP.LE.U32.AND P5, PT, R10, UR7, PT ;  /* 0x000000070a007c0c */ /* 0x000fe2000bfa3070 */
[----:B------:R2:W-:Y:S01]  /*6b30*/  MUFU.EX2 R115, R8 ;  /* 0x0000000800737308 */ /* 0x0005e20000000800 */
[----:B------:R-:W-:Y:S02]  /*6b40*/  ISETP.LE.U32.AND P0, PT, R11, UR7, PT ;  /* 0x000000070b007c0c */ /* 0x000fe4000bf03070 */
[C---:B------:R-:W-:Y:S02]  /*6b50*/  LOP3.LUT R10, R9.reuse, 0xffff, RZ, 0xc0, !PT ;  /* 0x0000ffff090a7812 */ /* 0x040fe400078ec0ff */
[----:B------:R-:W-:Y:S02]  /*6b60*/  LOP3.LUT R11, R9, 0xff, RZ, 0xc0, !PT ;  /* 0x000000ff090b7812 */ /* 0x000fe400078ec0ff */
[----:B------:R-:W-:Y:S01]  /*6b70*/  SHF.R.U32.HI R10, RZ, 0x8, R10 ;  /* 0x00000008ff0a7819 */ /* 0x000fe2000001160a */
[----:B-1----:R-:W-:Y:S01]  /*6b80*/  @!P1 FADD.FTZ R183, -R183, -RZ ;  /* 0x800000ffb7b79221 */ /* 0x002fe20000010100 */
[----:B------:R-:W-:Y:S01]  /*6b90*/  ISETP.LE.U32.AND P4, PT, R11, UR7, PT ;  /* 0x000000070b007c0c */ /* 0x000fe2000bf83070 */
[----:B------:R-:W1:Y:S01]  /*6ba0*/  MUFU.EX2 R184, R45 ;  /* 0x0000002d00b87308 */ /* 0x000e620000000800 */
[----:B------:R-:W-:Y:S01]  /*6bb0*/  LOP3.LUT R10, R10, 0xffff, RZ, 0xc0, !PT ;  /* 0x0000ffff0a0a7812 */ /* 0x000fe200078ec0ff */
[----:B------:R-:W-:Y:S01]  /*6bc0*/  @!P5 FADD.FTZ R176, -R176, -RZ ;  /* 0x800000ffb0b0d221 */ /* 0x000fe20000010100 */
[----:B------:R-:W-:Y:S01]  /*6bd0*/  LOP3.LUT R11, R12, 0xff, RZ, 0xc0, !PT ;  /* 0x000000ff0c0b7812 */ /* 0x000fe200078ec0ff */
[----:B------:R-:W-:Y:S01]  /*6be0*/  @!P0 FADD.FTZ R175, -R175, -RZ ;  /* 0x800000ffafaf8221 */ /* 0x000fe20000010100 */
[----:B------:R-:W-:Y:S02]  /*6bf0*/  ISETP.LE.U32.AND P5, PT, R10, UR7, PT ;  /* 0x000000070a007c0c */ /* 0x000fe4000bfa3070 */
[----:B------:R-:W-:Y:S03]  /*6c00*/  ISETP.LE.U32.AND P0, PT, R11, UR7, PT ;  /* 0x000000070b007c0c */ /* 0x000fe6000bf03070 */
[----:B------:R-:W-:Y:S01]  /*6c10*/  MUFU.EX2 R167, R54 ;  /* 0x0000003600a77308 */ /* 0x000fe20000000800 */
[----:B------:R-:W-:Y:S02]  /*6c20*/  SHF.R.U32.HI R10, RZ, 0x18, R9 ;  /* 0x00000018ff0a7819 */ /* 0x000fe40000011609 */
[----:B------:R-:W-:Y:S01]  /*6c30*/  SHF.R.U32.HI R9, RZ, 0x8, R19 ;  /* 0x00000008ff097819 */ /* 0x000fe20000011613 */
[----:B------:R-:W-:Y:S01]  /*6c40*/  @!P4 FADD.FTZ R187, -R187, -RZ ;  /* 0x800000ffbbbbc221 */ /* 0x000fe20000010100 */
[----:B------:R-:W-:Y:S02]  /*6c50*/  ISETP.LE.U32.AND P6, PT, R10, UR7, PT ;  /* 0x000000070a007c0c */ /* 0x000fe4000bfc3070 */
[----:B------:R-:W-:Y:S03]  /*6c60*/  LOP3.LUT R9, R9, 0xffff, RZ, 0xc0, !PT ;  /* 0x0000ffff09097812 */ /* 0x000fe600078ec0ff */
[----:B------:R-:W3:Y:S01]  /*6c70*/  MUFU.EX2 R118, R56 ;  /* 0x0000003800767308 */ /* 0x000ee20000000800 */
[----:B------:R-:W-:Y:S01]  /*6c80*/  LOP3.LUT R10, R103, 0xff, RZ, 0xc0, !PT ;  /* 0x000000ff670a7812 */ /* 0x000fe200078ec0ff */
[----:B------:R-:W-:Y:S01]  /*6c90*/  @!P5 FADD.FTZ R185, -R185, -RZ ;  /* 0x800000ffb9b9d221 */ /* 0x000fe20000010100 */
[----:B------:R-:W-:Y:S01]  /*6ca0*/  ISETP.LE.U32.AND P4, PT, R21, UR7, PT ;  /* 0x0000000715007c0c */ /* 0x000fe2000bf83070 */
[----:B------:R-:W-:Y:S01]  /*6cb0*/  @!P0 FADD.FTZ R197, -R197, -RZ ;  /* 0x800000ffc5c58221 */ /* 0x000fe20000010100 */
[----:B------:R-:W-:Y:S02]  /*6cc0*/  ISETP.LE.U32.AND P5, PT, R9, UR7, PT ;  /* 0x0000000709007c0c */ /* 0x000fe4000bfa3070 */
[----:B------:R-:W-:Y:S03]  /*6cd0*/  LOP3.LUT R9, R20, 0xff, RZ, 0xc0, !PT ;  /* 0x000000ff14097812 */ /* 0x000fe600078ec0ff */
[----:B------:R-:W4:Y:S01]  /*6ce0*/  MUFU.EX2 R182, R59 ;  /* 0x0000003b00b67308 */ /* 0x000f220000000800 */
[----:B------:R-:W-:Y:S01]  /*6cf0*/  F2FP.RELU.F16.F32.PACK_AB R4, R178, R180 ;  /* 0x000000b4b204723e */ /* 0x000fe200000008ff */
[----:B------:R-:W-:Y:S01]  /*6d00*/  @!P6 FADD.FTZ R196, -R196, -RZ ;  /* 0x800000ffc4c4e221 */ /* 0x000fe20000010100 */
[----:B------:R-:W-:Y:S02]  /*6d10*/  ISETP.LE.U32.AND P1, PT, R16, UR7, PT ;  /* 0x0000000710007c0c */ /* 0x000fe4000bf23070 */
[----:B------:R-:W-:Y:S02]  /*6d20*/  ISETP.LE.U32.AND P0, PT, R9, UR7, PT ;  /* 0x0000000709007c0c */ /* 0x000fe4000bf03070 */
[----:B--2---:R-:W-:Y:S01]  /*6d30*/  LOP3.LUT R8, R13, 0xff, RZ, 0xc0, !PT ;  /* 0x000000ff0d087812 */ /* 0x004fe200078ec0ff */
[----:B------:R-:W-:Y:S01]  /*6d40*/  @!P4 FADD.FTZ R194, -R194, -RZ ;  /* 0x800000ffc2c2c221 */ /* 0x000fe20000010100 */
[----:B------:R-:W-:Y:S01]  /*6d50*/  SHF.R.U32.HI R9, RZ, 0x8, R104 ;  /* 0x00000008ff097819 */ /* 0x000fe20000011668 */
[----:B-1----:R-:W-:Y:S01]  /*6d60*/  @!P5 FADD.FTZ R184, -R184, -RZ ;  /* 0x800000ffb8b8d221 */ /* 0x002fe20000010100 */
[----:B------:R-:W-:Y:S01]  /*6d70*/  ISETP.LE.U32.AND P6, PT, R10, UR7, PT ;  /* 0x000000070a007c0c */ /* 0x000fe2000bfc3070 */
[----:B------:R-:W-:Y:S01]  /*6d80*/  IMAD.U32 R104, RZ, RZ, UR4 ;  /* 0x00000004ff687e24 */ /* 0x000fe2000f8e00ff */
[----:B------:R-:W-:Y:S02]  /*6d90*/  LOP3.LUT R9, R9, 0xffff, RZ, 0xc0, !PT ;  /* 0x0000ffff09097812 */ /* 0x000fe400078ec0ff */
[----:B------:R-:W-:Y:S01]  /*6da0*/  F2FP.RELU.F16.F32.PACK_AB R6, R196, R197 ;  /* 0x000000c5c406723e */ /* 0x000fe200000008ff */
[----:B------:R-:W-:Y:S01]  /*6db0*/  @!P1 FADD.FTZ R116, -R116, -RZ ;  /* 0x800000ff74749221 */ /* 0x000fe20000010100 */
[----:B------:R-:W-:Y:S01]  /*6dc0*/  LOP3.LUT R10, R7, 0xff, RZ, 0xc0, !PT ;  /* 0x000000ff070a7812 */ /* 0x000fe200078ec0ff */
[----:B------:R-:W-:Y:S01]  /*6dd0*/  @!P0 FADD.FTZ R193, -R193, -RZ ;  /* 0x800000ffc1c18221 */ /* 0x000fe20000010100 */
[----:B------:R-:W-:Y:S02]  /*6de0*/  ISETP.LE.U32.AND P5, PT, R17, UR7, PT ;  /* 0x0000000711007c0c */ /* 0x000fe4000bfa3070 */
[----:B------:R-:W-:Y:S02]  /*6df0*/  ISETP.LE.U32.AND P0, PT, R9, UR7, PT ;  /* 0x0000000709007c0c */ /* 0x000fe4000bf03070 */
[----:B------:R-:W-:Y:S01]  /*6e00*/  ISETP.LE.U32.AND P4, PT, R10, UR7, PT ;  /* 0x000000070a007c0c */ /* 0x000fe2000bf83070 */
[----:B------:R-:W-:Y:S01]  /*6e10*/  @!P6 FADD.FTZ R171, -R171, -RZ ;  /* 0x800000ffababe221 */ /* 0x000fe20000010100 */
[--C-:B------:R-:W-:Y:S02]  /*6e20*/  SHF.R.U32.HI R9, RZ, 0x18, R7.reuse ;  /* 0x00000018ff097819 */ /* 0x100fe40000011607 */
[----:B------:R-:W-:Y:S02]  /*6e30*/  IADD3 R104, R157, 0x4000, R104 ;  /* 0x000040009d687810 */ /* 0x000fe40007ffe068 */
[----:B------:R-:W-:Y:S02]  /*6e40*/  LOP3.LUT R10, R7, 0xffff, RZ, 0xc0, !PT ;  /* 0x0000ffff070a7812 */ /* 0x000fe400078ec0ff */
[----:B------:R-:W-:Y:S01]  /*6e50*/  ISETP.LE.U32.AND P2, PT, R9, UR7, PT ;  /* 0x0000000709007c0c */ /* 0x000fe2000bf43070 */
[----:B------:R-:W-:Y:S01]  /*6e60*/  IMAD.IADD R104, R104, 0x1, R158 ;  /* 0x0000000168687824 */ /* 0x000fe200078e029e */
[----:B------:R-:W-:Y:S01]  /*6e70*/  LOP3.LUT R9, R5, 0xff, RZ, 0xc0, !PT ;  /* 0x000000ff05097812 */ /* 0x000fe200078ec0ff */
[----:B------:R-:W-:Y:S01]  /*6e80*/  @!P0 FADD.FTZ R170, -R170, -RZ ;  /* 0x800000ffaaaa8221 */ /* 0x000fe20000010100 */
[----:B------:R-:W-:Y:S01]  /*6e90*/  SHF.R.U32.HI R10, RZ, 0x8, R10 ;  /* 0x00000008ff0a7819 */ /* 0x000fe2000001160a */
[----:B------:R-:W-:Y:S01]  /*6ea0*/  @!P4 FADD.FTZ R168, -R168, -RZ ;  /* 0x800000ffa8a8c221 */ /* 0x000fe20000010100 */
[----:B------:R-:W-:Y:S01]  /*6eb0*/  ISETP.LE.U32.AND P0, PT, R9, UR7, PT ;  /* 0x0000000709007c0c */ /* 0x000fe2000bf03070 */
[----:B------:R-:W-:Y:S01]  /*6ec0*/  @!P5 FADD.FTZ R110, -R110, -RZ ;  /* 0x800000ff6e6ed221 */ /* 0x000fe20000010100 */
[----:B------:R-:W-:Y:S02]  /*6ed0*/  SHF.R.U32.HI R9, RZ, 0x10, R7 ;  /* 0x00000010ff097819 */ /* 0x000fe40000011607 */
[----:B------:R-:W-:Y:S02]  /*6ee0*/  LOP3.LUT R7, R10, 0xffff, RZ, 0xc0, !PT ;  /* 0x0000ffff0a077812 */ /* 0x000fe400078ec0ff */
[----:B------:R-:W-:Y:S01]  /*6ef0*/  LOP3.LUT R10, R5, 0xffff, RZ, 0xc0, !PT ;  /* 0x0000ffff050a7812 */ /* 0x000fe200078ec0ff */
[----:B------:R-:W-:Y:S01]  /*6f00*/  @!P2 FADD.FTZ R119, -R119, -RZ ;  /* 0x800000ff7777a221 */ /* 0x000fe20000010100 */
[----:B------:R-:W-:Y:S02]  /*6f10*/  ISETP.LE.U32.AND P6, PT, R7, UR7, PT ;  /* 0x0000000707007c0c */ /* 0x000fe4000bfc3070 */
[----:B------:R-:W-:Y:S02]  /*6f20*/  SHF.R.U32.HI R7, RZ, 0x8, R10 ;  /* 0x00000008ff077819 */ /* 0x000fe4000001160a */
[----:B------:R-:W-:Y:S01]  /*6f30*/  LOP3.LUT R9, R9, 0xff, RZ, 0xc0, !PT ;  /* 0x000000ff09097812 */ /* 0x000fe200078ec0ff */
[----:B---3--:R-:W-:Y:S01]  /*6f40*/  @!P0 FADD.FTZ R118, -R118, -RZ ;  /* 0x800000ff76768221 */ /* 0x008fe20000010100 */
[----:B------:R-:W-:Y:S02]  /*6f50*/  LOP3.LUT R7, R7, 0xffff, RZ, 0xc0, !PT ;  /* 0x0000ffff07077812 */ /* 0x000fe400078ec0ff */
[----:B------:R-:W-:Y:S02]  /*6f60*/  ISETP.LE.U32.AND P3, PT, R9, UR7, PT ;  /* 0x0000000709007c0c */ /* 0x000fe4000bf63070 */
[--C-:B------:R-:W-:Y:S02]  /*6f70*/  SHF.R.U32.HI R9, RZ, 0x10, R5.reuse ;  /* 0x00000010ff097819 */ /* 0x100fe40000011605 */
[----:B------:R-:W-:Y:S01]  /*6f80*/  ISETP.LE.U32.AND P4, PT, R7, UR7, PT ;  /* 0x0000000707007c0c */ /* 0x000fe2000bf83070 */
[----:B------:R-:W-:Y:S01]  /*6f90*/  @!P6 FADD.FTZ R166, -R166, -RZ ;  /* 0x800000ffa6a6e221 */ /* 0x000fe20000010100 */
[----:B------:R-:W-:Y:S02]  /*6fa0*/  LOP3.LUT R7, R9, 0xff, RZ, 0xc0, !PT ;  /* 0x000000ff09077812 */ /* 0x000fe400078ec0ff */
[----:B------:R-:W-:Y:S02]  /*6fb0*/  SHF.R.U32.HI R9, RZ, 0x8, R22 ;  /* 0x00000008ff097819 */ /* 0x000fe40000011616 */
[----:B------:R-:W-:Y:S02]  /*6fc0*/  ISETP.LE.U32.AND P6, PT, R7, UR7, PT ;  /* 0x0000000707007c0c */ /* 0x000fe4000bfc3070 */
[----:B------:R-:W-:Y:S01]  /*6fd0*/  LOP3.LUT R7, R9, 0xffff, RZ, 0xc0, !PT ;  /* 0x0000ffff09077812 */ /* 0x000fe200078ec0ff */
[----:B------:R-:W-:Y:S01]  /*6fe0*/  @!P3 FADD.FTZ R167, -R167, -RZ ;  /* 0x800000ffa7a7b221 */ /* 0x000fe20000010100 */
        /* <DEDUP_REMOVED lines=11> */
[----:B------:R-:W-:Y:S02]  /*70a0*/  ISETP.LE.U32.AND P1, PT, R8, UR7, PT ;  /* 0x0000000708007c0c */ /* 0x000fe4000bf23070 */
[----:B------:R-:W-:Y:S01]  /*70b0*/  F2FP.RELU.F16.F32.PACK_AB R8, R210, R211 ;  /* 0x000000d3d208723e */ /* 0x000fe200000008ff */
[----:B------:R1:W-:Y:S01]  /*70c0*/  STS [R222+0x10000], R5 ;  /* 0x01000005de007388 */ /* 0x0003e20000000800 */
[----:B------:R-:W-:Y:S01]  /*70d0*/  ISETP.LE.U32.AND P2, PT, R7, UR7, PT ;  /* 0x0000000707007c0c */ /* 0x000fe2000bf43070 */
[----:B----4-:R-:W-:Y:S01]  /*70e0*/  @!P4 FADD.FTZ R182, -R182, -RZ ;  /* 0x800000ffb6b6c221 */ /* 0x010fe20000010100 */
[----:B------:R-:W-:Y:S01]  /*70f0*/  F2FP.RELU.F16.F32.PACK_AB R7, R192, R195 ;  /* 0x000000c3c007723e */ /* 0x000fe200000008ff */
[----:B------:R2:W-:Y:S01]  /*7100*/  STS [R222+0x10400], R8 ;  /* 0x01040008de007388 */ /* 0x0005e20000000800 */
[----:B------:R-:W-:Y:S01]  /*7110*/  F2FP.RELU.F16.F32.PACK_AB R0, R115, R116 ;  /* 0x000000747300723e */ /* 0x000fe200000008ff */
[----:B------:R-:W-:Y:S01]  /*7120*/  @!P6 FADD.FTZ R112, -R112, -RZ ;  /* 0x800000ff7070e221 */ /* 0x000fe20000010100 */
[----:B------:R-:W-:Y:S01]  /*7130*/  ISETP.LE.U32.AND P0, PT, R23, UR7, PT ;  /* 0x0000000717007c0c */ /* 0x000fe2000bf03070 */
[----:B------:R3:W-:Y:S01]  /*7140*/  STS [R224+0x10000], R7 ;  /* 0x01000007e0007388 */ /* 0x0007e20000000800 */
[----:B------:R-:W-:Y:S01]  /*7150*/  ISETP.LE.U32.AND P3, PT, R15, UR7, PT ;  /* 0x000000070f007c0c */ /* 0x000fe2000bf63070 */
[----:B------:R-:W-:Y:S01]  /*7160*/  @!P1 FADD.FTZ R173, -R173, -RZ ;  /* 0x800000ffadad9221 */ /* 0x000fe20000010100 */
[----:B------:R-:W-:Y:S02]  /*7170*/  FSETP.GE.FTZ.AND P4, PT, R206, RZ, PT ;  /* 0x000000ffce00720b */ /* 0x000fe40003f96000 */
[----:B------:R-:W-:Y:S01]  /*7180*/  FSETP.GE.FTZ.AND P1, PT, R189, RZ, PT ;  /* 0x000000ffbd00720b */ /* 0x000fe20003f36000 */
[----:B------:R-:W-:Y:S01]  /*7190*/  @!P2 FADD.FTZ R113, -R113, -RZ ;  /* 0x800000ff7171a221 */ /* 0x000fe20000010100 */
[----:B------:R-:W-:Y:S05]  /*71a0*/  FSETP.GE.FTZ.AND P2, PT, R192, RZ, PT ;  /* 0x000000ffc000720b */ /* 0x000fea0003f56000 */
[----:B------:R-:W-:Y:S01]  /*71b0*/  @!P0 FADD.FTZ R111, -R111, -RZ ;  /* 0x800000ff6f6f8221 */ /* 0x000fe20000010100 */
[----:B------:R-:W-:Y:S01]  /*71c0*/  LEA R108, P0, R2, R108, 0x2 ;  /* 0x0000006c026c7211 */ /* 0x000fe200078010ff */
[----:B------:R-:W-:Y:S01]  /*71d0*/  @!P3 FADD.FTZ R114, -R114, -RZ ;  /* 0x800000ff7272b221 */ /* 0x000fe20000010100 */
[----:B------:R-:W-:Y:S02]  /*71e0*/  FSETP.GE.FTZ.AND P3, PT, R195, RZ, PT ;  /* 0x000000ffc300720b */ /* 0x000fe40003f76000 */
[----:B-1----:R-:W-:Y:S02]  /*71f0*/  F2FP.RELU.F16.F32.PACK_AB R5, R200, R203 ;  /* 0x000000cbc805723e */ /* 0x002fe400000008ff */
[----:B------:R-:W-:Y:S02]  /*7200*/  LEA.HI.X.SX32 R109, R2, R109, 0x2, P0 ;  /* 0x0000006d026d7211 */ /* 0x000fe400000f16ff */
[----:B--2---:R-:W-:Y:S01]  /*7210*/  F2FP.RELU.F16.F32.PACK_AB R8, R215, R214 ;  /* 0x000000d6d708723e */ /* 0x004fe200000008ff */
[----:B------:R1:W-:Y:S01]  /*7220*/  STS [R224+0x10400], R5 ;  /* 0x01040005e0007388 */ /* 0x0003e20000000800 */
[----:B------:R-:W-:Y:S02]  /*7230*/  FSETP.GE.FTZ.AND P0, PT, R207, RZ, PT ;  /* 0x000000ffcf00720b */ /* 0x000fe40003f16000 */
[----:B---3--:R-:W-:Y:S01]  /*7240*/  F2FP.RELU.F16.F32.PACK_AB R7, R216, R217 ;  /* 0x000000d9d807723e */ /* 0x008fe200000008ff */
[----:B------:R2:W-:Y:S04]  /*7250*/  STS [R222+0x12000], R8 ;  /* 0x01200008de007388 */ /* 0x0005e80000000800 */
[----:B------:R3:W5:Y:S01]  /*7260*/  LDL.LU R2, [R1+0x70] ;  /* 0x0000700001027983 */ /* 0x0007620000300800 */
        /* <DEDUP_REMOVED lines=8> */
[----:B----4-:R-:W-:Y:S03]  /*72f0*/  F2FP.RELU.F16.F32.PACK_AB R8, R174, R175 ;  /* 0x000000afae08723e */ /* 0x010fe600000008ff */
        /* <DEDUP_REMOVED lines=13> */
[----:B------:R4:W-:Y:S04]  /*73d0*/  STS [R221+0x10000], R4 ;  /* 0x01000004dd007388 */ /* 0x0009e80000000800 */
[----:B------:R-:W-:Y:S01]  /*73e0*/  STS [R221+0x10400], R8 ;  /* 0x01040008dd007388 */ /* 0x000fe20000000800 */
[----:B-1----:R-:W-:Y:S02]  /*73f0*/  F2FP.RELU.F16.F32.PACK_AB R5, R170, R172 ;  /* 0x000000acaa05723e */ /* 0x002fe400000008ff */
[----:B--2---:R-:W-:Y:S03]  /*7400*/  F2FP.RELU.F16.F32.PACK_AB R7, R185, R187 ;  /* 0x000000bbb907723e */ /* 0x004fe600000008ff */
[----:B------:R1:W-:Y:S01]  /*7410*/  STS [R223+0x10000], R5 ;  /* 0x01000005df007388 */ /* 0x0003e20000000800 */
[----:B----4-:R-:W-:Y:S05]  /*7420*/  F2FP.RELU.F16.F32.PACK_AB R4, R169, R171 ;  /* 0x000000aba904723e */ /* 0x010fea00000008ff */
[----:B------:R2:W-:Y:S04]  /*7430*/  STS [R223+0x10400], R4 ;  /* 0x01040004df007388 */ /* 0x0005e80000000800 */
[----:B------:R4:W-:Y:S04]  /*7440*/  STS [R221+0x12000], R7 ;  /* 0x01200007dd007388 */ /* 0x0009e80000000800 */
[----:B------:R3:W-:Y:S01]  /*7450*/  STS [R221+0x12400], R6 ;  /* 0x01240006dd007388 */ /* 0x0007e20000000800 */
[----:B-1----:R-:W-:Y:S02]  /*7460*/  F2FP.RELU.F16.F32.PACK_AB R5, R166, R168 ;  /* 0x000000a8a605723e */ /* 0x002fe400000008ff */
[----:B--2---:R-:W-:Y:S02]  /*7470*/  F2FP.RELU.F16.F32.PACK_AB R4, R119, R167 ;  /* 0x000000a77704723e */ /* 0x004fe400000008ff */
[----:B----4-:R-:W-:Y:S02]  /*7480*/  F2FP.RELU.F16.F32.PACK_AB R7, R184, R183 ;  /* 0x000000b7b807723e */ /* 0x010fe400000008ff */
[----:B---3--:R-:W-:Y:S03]  /*7490*/  F2FP.RELU.F16.F32.PACK_AB R6, R194, R193 ;  /* 0x000000c1c206723e */ /* 0x008fe600000008ff */
[----:B------:R1:W-:Y:S04]  /*74a0*/  STS [R223+0x12000], R7 ;  /* 0x01200007df007388 */ /* 0x0003e80000000800 */
        /* <DEDUP_REMOVED lines=127> */
[----:B------:R-:W2:Y:S01]  /*7ca0*/  LDL.LU R109, [R1+0x34] ;  /* 0x00003400016d7983 */ /* 0x000ea20000300800 */
[----:B------:R-:W1:Y:S01]  /*7cb0*/  LDC R20, c[0x0][0x240] ;  /* 0x00009000ff147b82 */ /* 0x000e620000000800 */
[----:B------:R-:W-:Y:S01]  /*7cc0*/  ISETP.GE.AND P2, PT, R234, UR52, PT ;  /* 0x00000034ea007c0c */ /* 0x000fe2000bf46270 */
[----:B------:R-:W-:Y:S04]  /*7cd0*/  ULOP3.LUT UR25, UR8, 0x1, URZ, 0xc0, !UPT ;  /* 0x0000000108197892 */ /* 0x000fe8000f8ec03f */
[----:B------:R-:W-:Y:S04]  /*7ce0*/  UISETP.NE.U32.AND UP0, UPT, UR25, 0x1, UPT ;  /* 0x000000011900788c */ /* 0x000fe8000bf05070 */
[----:B------:R-:W-:Y:S04]  /*7cf0*/  USEL UR25, UR60, 0x2000, !UP0 ;  /* 0x000020003c197887 */ /* 0x000fe8000c000000 */
[----:B------:R-:W3:Y:S02]  /*7d00*/  @!P2 LDC R17, c[0x0][0x244] ;  /* 0x00009100ff11ab82 */ /* 0x000ee40000000800 */
[----:B------:R-:W-:Y:S01]  /*7d10*/  VIADD R220, R220, UR25 ;  /* 0x00000019dcdc7c36 */ /* 0x000fe20008000000 */
[----:B------:R-:W-:Y:S04]  /*7d20*/  IADD3 R152, R152, UR25, RZ ;  /* 0x0000001998987c10 */ /* 0x000fe8000fffe0ff */
[----:B------:R4:W-:Y:S04]  /*7d30*/  @P2 STS [R220], RZ ;  /* 0x000000ffdc002388 */ /* 0x0009e80000000800 */
[----:B------:R4:W-:Y:S04]  /*7d40*/  @P2 STS [R220+0x4], RZ ;  /* 0x000004ffdc002388 */ /* 0x0009e80000000800 */
[----:B------:R4:W-:Y:S04]  /*7d50*/  @P2 STS [R220+0x8], RZ ;  /* 0x000008ffdc002388 */ /* 0x0009e80000000800 */
[----:B------:R4:W-:Y:S01]  /*7d60*/  @P2 STS [R220+0xc], RZ ;  /* 0x00000cffdc002388 */ /* 0x0009e20000000800 */
[----:B--2---:R-:W-:Y:S02]  /*7d70*/  VIADD R109, R109, UR25 ;  /* 0x000000196d6d7c36 */ /* 0x004fe40008000000 */
[----:B-1----:R-:W-:Y:S03]  /*7d80*/  IMAD.U32 R4, R20, -0x80, RZ ;  /* 0xffffff8014047824 */ /* 0x002fe600078e00ff */
        /* <DEDUP_REMOVED lines=10> */
[----:B---3--:R-:W-:Y:S03]  /*7e30*/  @!P2 LEA.HI.X R5, R20, R233, R17, 0x7, P1 ;  /* 0x000000e91405a211 */ /* 0x008fe600008f3c11 */
        /* <DEDUP_REMOVED lines=9> */
.L_x_343:
[----:B------:R-:W-:Y:S01]  /*7ed0*/  FSETP.GE.FTZ.AND P2, PT, R200, RZ, PT ;  /* 0x000000ffc800720b */ /* 0x000fe20003f56000 */
[----:B------:R1:W-:Y:S01]  /*7ee0*/  STS [R222+0x8000], R16 ;  /* 0x00800010de007388 */ /* 0x0003e20000000800 */
[----:B------:R-:W-:Y:S01]  /*7ef0*/  FSETP.GE.FTZ.AND P1, PT, R190, RZ, PT ;  /* 0x000000ffbe00720b */ /* 0x000fe20003f36000 */
[----:B------:R-:W-:Y:S01]  /*7f00*/  FMUL.FTZ R6, R211, R6 ;  /* 0x00000006d3067220 */ /* 0x000fe20000410000 */
[----:B------:R-:W-:Y:S01]  /*7f10*/  FSETP.GE.FTZ.AND P3, PT, R203, RZ, PT ;  /* 0x000000ffcb00720b */ /* 0x000fe20003f76000 */
[----:B----4-:R-:W-:Y:S01]  /*7f20*/  FMUL.FTZ R5, R210, R7 ;  /* 0x00000007d2057220 */ /* 0x010fe20000410000 */
[----:B------:R-:W-:Y:S01]  /*7f30*/  FSETP.GE.FTZ.AND P6, PT, R171, RZ, PT ;  /* 0x000000ffab00720b */ /* 0x000fe20003fd6000 */
[----:B------:R-:W2:Y:S01]  /*7f40*/  S2R R65, SR_TID.X ;  /* 0x0000000000417919 */ /* 0x000ea20000002100 */
[----:B------:R-:W-:Y:S01]  /*7f50*/  FSETP.GE.FTZ.AND P5, PT, R169, RZ, PT ;  /* 0x000000ffa900720b */ /* 0x000fe20003fb6000 */
[----:B------:R-:W-:Y:S01]  /*7f60*/  FADD.FTZ R19, -R105, R19 ;  /* 0x0000001369137221 */ /* 0x000fe20000010100 */
[----:B------:R-:W-:Y:S01]  /*7f70*/  F2FP.F16.F32.PACK_AB R5, R5, R6 ;  /* 0x000000060505723e */ /* 0x000fe200000000ff */
[----:B------:R-:W3:Y:S01]  /*7f80*/  S2R R100, SR_TID.X ;  /* 0x0000000000647919 */ /* 0x000ee20000002100 */
[----:B------:R-:W-:Y:S01]  /*7f90*/  FSETP.GE.FTZ.AND P4, PT, R167, RZ, PT ;  /* 0x000000ffa700720b */ /* 0x000fe20003f96000 */
[----:B------:R-:W-:Y:S01]  /*7fa0*/  FADD.FTZ R22, -R105, R22 ;  /* 0x0000001669167221 */ /* 0x000fe20000010100 */
[-C--:B------:R-:W-:Y:S01]  /*7fb0*/  FSEL R19, R19, R105.reuse, P2 ;  /* 0x0000006913137208 */ /* 0x080fe20001000000 */
[----:B------:R4:W-:Y:S01]  /*7fc0*/  STS [R222+0x8400], R5 ;  /* 0x00840005de007388 */ /* 0x0009e20000000800 */
[----:B------:R-:W-:Y:S01]  /*7fd0*/  FSETP.GE.FTZ.AND P2, PT, R191, RZ, PT ;  /* 0x000000ffbf00720b */ /* 0x000fe20003f56000 */
[C---:B------:R-:W-:Y:S01]  /*7fe0*/  FADD.FTZ R18, -R105.reuse, R18 ;  /* 0x0000001269127221 */ /* 0x040fe20000010100 */
[-C--:B------:R-:W-:Y:S01]  /*7ff0*/  FSEL R22, R22, R105.reuse, P1 ;  /* 0x0000006916167208 */ /* 0x080fe20000800000 */
[----:B------:R-:W3:Y:S01]  /*8000*/  S2R R36, SR_TID.X ;  /* 0x0000000000247919 */ /* 0x000ee20000002100 */
[----:B------:R-:W-:Y:S01]  /*8010*/  FSETP.GE.FTZ.AND P1, PT, R180, RZ, PT ;  /* 0x000000ffb400720b */ /* 0x000fe20003f36000 */
[C---:B------:R-:W-:Y:S01]  /*8020*/  FADD.FTZ R4, -R105.reuse, R34 ;  /* 0x0000002269047221 */ /* 0x040fe20000010100 */
[-C--:B------:R-:W-:Y:S01]  /*8030*/  FSEL R18, R18, R105.reuse, P3 ;  /* 0x0000006912127208 */ /* 0x080fe20001800000 */
[----:B------:R2:W-:Y:S01]  /*8040*/  STS [R224+0x8000], R21 ;  /* 0x00800015e0007388 */ /* 0x0005e20000000800 */
[----:B------:R-:W-:Y:S01]  /*8050*/  FSETP.GE.FTZ.AND P3, PT, R178, RZ, PT ;  /* 0x000000ffb200720b */ /* 0x000fe20003f76000 */
[----:B------:R-:W-:Y:S01]  /*8060*/  FADD.FTZ R6, -R105, R23 ;  /* 0x0000001769067221 */ /* 0x000fe20000010100 */
[-C--:B------:R-:W-:Y:S01]  /*8070*/  FSEL R4, R4, R105.reuse, P1 ;  /* 0x0000006904047208 */ /* 0x080fe20000800000 */
[----:B------:R-:W3:Y:S01]  /*8080*/  S2R R37, SR_TID.X ;  /* 0x0000000000257919 */ /* 0x000ee20000002100 */
[----:B------:R-:W-:Y:S01]  /*8090*/  FSETP.GE.FTZ.AND P1, PT, R174, RZ, PT ;  /* 0x000000ffae00720b */ /* 0x000fe20003f36000 */
[----:B-----5:R-:W-:Y:S01]  /*80a0*/  FADD.FTZ R25, -R104, R25 ;  /* 0x0000001968197221 */ /* 0x020fe20000010100 */
[----:B------:R-:W-:Y:S01]  /*80b0*/  FSEL R6, R6, R105, P2 ;  /* 0x0000006906067208 */ /* 0x000fe20001000000 */
[----:B------:R-:W-:Y:S01]  /*80c0*/  FMUL.FTZ R18, R203, R18 ;  /* 0x00000012cb127220 */ /* 0x000fe20000410000 */
[----:B------:R-:W-:Y:S01]  /*80d0*/  FMUL.FTZ R19, R200, R19 ;  /* 0x00000013c8137220 */ /* 0x000fe20000410000 */
[----:B------:R-:W-:Y:S01]  /*80e0*/  FADD.FTZ R39, -R105, R39 ;  /* 0x0000002769277221 */ /* 0x000fe20000010100 */
[----:B------:R-:W-:Y:S01]  /*80f0*/  FMUL.FTZ R180, R180, R4 ;  /* 0x00000004b4b47220 */ /* 0x000fe20000410000 */
[----:B-1----:R-:W-:Y:S01]  /*8100*/  FMUL.FTZ R16, R191, R6 ;  /* 0x00000006bf107220 */ /* 0x002fe20000410000 */
[----:B------:R-:W-:Y:S01]  /*8110*/  FADD.FTZ R35, -R105, R35 ;  /* 0x0000002369237221 */ /* 0x000fe20000010100 */
[----:B------:R-:W-:Y:S01]  /*8120*/  F2FP.F16.F32.PACK_AB R4, R19, R18 ;  /* 0x000000121304723e */ /* 0x000fe200000000ff */
[----:B------:R-:W-:Y:S01]  /*8130*/  FADD.FTZ R7, -R105, R38 ;  /* 0x0000002669077221 */ /* 0x000fe20000010100 */
[-C--:B------:R-:W-:Y:S01]  /*8140*/  FSEL R6, R39, R105.reuse, P1 ;  /* 0x0000006927067208 */ /* 0x080fe20000800000 */
[----:B------:R-:W-:Y:S01]  /*8150*/  FADD.FTZ R24, -R104, R24 ;  /* 0x0000001868187221 */ /* 0x000fe20000010100 */
[----:B------:R-:W-:Y:S01]  /*8160*/  FSETP.GE.FTZ.AND P1, PT, R110, RZ, PT ;  /* 0x000000ff6e00720b */ /* 0x000fe20003f36000 */
[----:B------:R1:W-:Y:S01]  /*8170*/  STS [R224+0x8400], R4 ;  /* 0x00840004e0007388 */ /* 0x0003e20000000800 */
[----:B------:R-:W-:Y:S01]  /*8180*/  FSETP.GE.FTZ.AND P2, PT, R175, RZ, PT ;  /* 0x000000ffaf00720b */ /* 0x000fe20003f56000 */
[----:B------:R-:W-:Y:S01]  /*8190*/  FMUL.FTZ R174, R174, R6 ;  /* 0x00000006aeae7220 */ /* 0x000fe20000410000 */
[-C--:B------:R-:W-:Y:S01]  /*81a0*/  FSEL R35, R35, R105.reuse, P3 ;  /* 0x0000006923237208 */ /* 0x080fe20001800000 */
[----:B------:R-:W-:Y:S01]  /*81b0*/  FADD.FTZ R50, -R105, R50 ;  /* 0x0000003269327221 */ /* 0x000fe20000010100 */
[-C--:B------:R-:W-:Y:S01]  /*81c0*/  FSEL R7, R7, R105.reuse, P2 ;  /* 0x0000006907077208 */ /* 0x080fe20001000000 */
[C---:B------:R-:W-:Y:S01]  /*81d0*/  FADD.FTZ R51, -R105.reuse, R51 ;  /* 0x0000003369337221 */ /* 0x040fe20000010100 */
[C---:B------:R-:W-:Y:S01]  /*81e0*/  FADD.FTZ R54, -R105.reuse, R54 ;  /* 0x0000003669367221 */ /* 0x040fe20000010100 */
[C---:B------:R-:W-:Y:S01]  /*81f0*/  FADD.FTZ R55, -R105.reuse, R55 ;  /* 0x0000003769377221 */ /* 0x040fe20000010100 */
[----:B------:R-:W-:Y:S01]  /*8200*/  FADD.FTZ R6, -R105, R66 ;  /* 0x0000004269067221 */ /* 0x000fe20000010100 */
[----:B------:R-:W-:Y:S01]  /*8210*/  FSETP.GE.FTZ.AND P3, PT, R119, RZ, PT ;  /* 0x000000ff7700720b */ /* 0x000fe20003f76000 */
[----:B------:R-:W-:Y:S01]  /*8220*/  FADD.FTZ R8, -R104, R8 ;  /* 0x0000000868087221 */ /* 0x000fe20000010100 */
[----:B------:R-:W-:Y:S01]  /*8230*/  FSETP.GE.FTZ.AND P2, PT, R112, RZ, PT ;  /* 0x000000ff7000720b */ /* 0x000fe20003f56000 */
[----:B------:R-:W-:Y:S01]  /*8240*/  FADD.FTZ R9, -R104, R9 ;  /* 0x0000000968097221 */ /* 0x000fe20000010100 */
[-C--:B------:R-:W-:Y:S01]  /*8250*/  FSEL R50, R50, R105.reuse, P6 ;  /* 0x0000006932327208 */ /* 0x080fe20003000000 */
[----:B------:R-:W-:Y:S01]  /*8260*/  FADD.FTZ R13, -R104, R13 ;  /* 0x0000000d680d7221 */ /* 0x000fe20000010100 */
[----:B------:R-:W-:Y:S01]  /*8270*/  FSEL R51, R51, R105, P5 ;  /* 0x0000006933337208 */ /* 0x000fe20002800000 */
[----:B------:R-:W-:Y:S01]  /*8280*/  FMUL.FTZ R7, R175, R7 ;  /* 0x00000007af077220 */ /* 0x000fe20000410000 */
[-C--:B------:R-:W-:Y:S01]  /*8290*/  FSEL R54, R54, R105.reuse, P4 ;  /* 0x0000006936367208 */ /* 0x080fe20002000000 */
[----:B------:R-:W-:Y:S01]  /*82a0*/  FADD.FTZ R12, -R104, R12 ;  /* 0x0000000c680c7221 */ /* 0x000fe20000010100 */
[-C--:B------:R-:W-:Y:S01]  /*82b0*/  FSEL R55, R55, R105.reuse, P3 ;  /* 0x0000006937377208 */ /* 0x080fe20001800000 */
[----:B------:R-:W-:Y:S01]  /*82c0*/  FMUL.FTZ R22, R190, R22 ;  /* 0x00000016be167220 */ /* 0x000fe20000410000 */
        /* <DEDUP_REMOVED lines=10> */
[----:B----4-:R-:W-:Y:S01]  /*8370*/  FSEL R5, R9, R104, P3 ;  /* 0x0000006809057208 */ /* 0x010fe20001800000 */
        /* <DEDUP_REMOVED lines=9> */
[----:B------:R-:W-:Y:S01]  /*8410*/  F2FP.F16.F32.PACK_AB R174, R174, R7 ;  /* 0x00000007aeae723e */ /* 0x000fe200000000ff */
[----:B------:R-:W-:Y:S01]  /*8420*/  FADD.FTZ R42, -R0, R42 ;  /* 0x0000002a002a7221 */ /* 0x000fe20000010100 */
[-C--:B------:R-:W-:Y:S01]  /*8430*/  FSEL R24, R24, R104.reuse, P1 ;  /* 0x0000006818187208 */ /* 0x080fe20000800000 */
[C---:B------:R-:W-:Y:S01]  /*8440*/  FADD.FTZ R27, -R0.reuse, R27 ;  /* 0x0000001b001b7221 */ /* 0x040fe20000010100 */
[-C--:B------:R-:W-:Y:S01]  /*8450*/  FSEL R7, R25, R104.reuse, P5 ;  /* 0x0000006819077208 */ /* 0x080fe20002800000 */
[----:B------:R-:W-:Y:S01]  /*8460*/  FADD.FTZ R31, -R0, R31 ;  /* 0x0000001f001f7221 */ /* 0x000fe20000010100 */
[----:B------:R-:W-:Y:S01]  /*8470*/  FSEL R12, R12, R104, P2 ;  /* 0x000000680c0c7208 */ /* 0x000fe20001000000 */
[----:B--2---:R-:W-:Y:S01]  /*8480*/  FMUL.FTZ R21, R201, R24 ;  /* 0x00000018c9157220 */ /* 0x004fe20000410000 */
[----:B-1----:R-:W-:Y:S01]  /*8490*/  F2FP.F16.F32.PACK_AB R4, R5, R8 ;  /* 0x000000080504723e */ /* 0x002fe200000000ff */
        /* <DEDUP_REMOVED lines=9> */
[----:B------:R-:W-:Y:S01]  /*8530*/  FSETP.GE.FTZ.AND P3, PT, R198, RZ, PT ;  /* 0x000000ffc600720b */ /* 0x000fe20003f76000 */
[----:B------:R-:W-:Y:S01]  /*8540*/  FMUL.FTZ R178, R178, R35 ;  /* 0x00000023b2b27220 */ /* 0x000fe20000410000 */
[----:B------:R-:W-:Y:S01]  /*8550*/  FSEL R8, R8, R104, P4 ;  /* 0x0000006808087208 */ /* 0x000fe20002000000 */
[----:B------:R-:W-:Y:S01]  /*8560*/  FMUL.FTZ R9, R187, R6 ;  /* 0x00000006bb097220 */ /* 0x000fe20000410000 */
[----:B------:R-:W-:Y:S01]  /*8570*/  FSEL R5, R5, R104, P1 ;  /* 0x0000006805057208 */ /* 0x000fe20000800000 */
[----:B------:R-:W-:Y:S01]  /*8580*/  FADD.FTZ R6, -R104, R57 ;  /* 0x0000003968067221 */ /* 0x000fe20000010100 */
[----:B------:R-:W-:Y:S01]  /*8590*/  FSETP.GE.FTZ.AND P1, PT, R113, RZ, PT ;  /* 0x000000ff7100720b */ /* 0x000fe20003f36000 */
[----:B------:R-:W-:Y:S01]  /*85a0*/  FADD.FTZ R58, -R0, R58 ;  /* 0x0000003a003a7221 */ /* 0x000fe20000010100 */
        /* <DEDUP_REMOVED lines=9> */
[----:B------:R-:W-:Y:S01]  /*8640*/  FADD.FTZ R5, -R104, R60 ;  /* 0x0000003c68057221 */ /* 0x000fe20000010100 */
[----:B------:R-:W-:Y:S01]  /*8650*/  FSETP.GE.FTZ.AND P3, PT, R117, RZ, PT ;  /* 0x000000ff7500720b */ /* 0x000fe20003f76000 */
[----:B------:R-:W-:Y:S01]  /*8660*/  FMUL.FTZ R17, R198, R29 ;  /* 0x0000001dc6117220 */ /* 0x000fe20000410000 */
[----:B------:R-:W-:Y:S01]  /*8670*/  FSETP.GE.FTZ.AND P6, PT, R183, RZ, PT ;  /* 0x000000ffb700720b */ /* 0x000fe20003fd6000 */
[----:B------:R-:W-:Y:S01]  /*8680*/  FADD.FTZ R43, -R0, R43 ;  /* 0x0000002b002b7221 */ /* 0x000fe20000010100 */
[----:B------:R-:W-:Y:S01]  /*8690*/  FSETP.GE.FTZ.AND P5, PT, R184, RZ, PT ;  /* 0x000000ffb800720b */ /* 0x000fe20003fb6000 */
[----:B------:R-:W-:Y:S01]  /*86a0*/  FMUL.FTZ R171, R171, R50 ;  /* 0x00000032abab7220 */ /* 0x000fe20000410000 */
[-C--:B------:R-:W-:Y:S01]  /*86b0*/  FSEL R7, R7, R104.reuse, P4 ;  /* 0x0000006807077208 */ /* 0x080fe20002000000 */
[----:B------:R-:W-:Y:S01]  /*86c0*/  FMUL.FTZ R169, R169, R51 ;  /* 0x00000033a9a97220 */ /* 0x000fe20000410000 */
[-C--:B------:R-:W-:Y:S01]  /*86d0*/  FSEL R6, R6, R104.reuse, P3 ;  /* 0x0000006806067208 */ /* 0x080fe20001800000 */
[----:B-1----:R-:W-:Y:S01]  /*86e0*/  FADD.FTZ R4, -R0, R62 ;  /* 0x0000003e00047221 */ /* 0x002fe20000010100 */
[----:B------:R-:W-:Y:S01]  /*86f0*/  FSETP.GE.FTZ.AND P2, PT, R114, RZ, PT ;  /* 0x000000ff7200720b */ /* 0x000fe20003f56000 */
[----:B------:R-:W-:Y:S01]  /*8700*/  FMUL.FTZ R7, R118, R7 ;  /* 0x0000000776077220 */ /* 0x000fe20000410000 */
[----:B------:R-:W-:Y:S01]  /*8710*/  FSEL R44, R44, R104, P6 ;  /* 0x000000682c2c7208 */ /* 0x000fe20003000000 */
[----:B------:R-:W-:Y:S01]  /*8720*/  FMUL.FTZ R6, R117, R6 ;  /* 0x0000000675067220 */ /* 0x000fe20000410000 */
[----:B------:R-:W-:Y:S01]  /*8730*/  FSEL R8, R8, R104, P5 ;  /* 0x0000006808087208 */ /* 0x000fe20002800000 */
[----:B------:R-:W-:Y:S01]  /*8740*/  FMUL.FTZ R167, R167, R54 ;  /* 0x00000036a7a77220 */ /* 0x000fe20000410000 */
        /* <DEDUP_REMOVED lines=16> */
[----:B------:R-:W-:Y:S01]  /*8850*/  FMUL.FTZ R119, R119, R55 ;  /* 0x0000003777777220 */ /* 0x000fe20000410000 */
[----:B------:R-:W-:Y:S01]  /*8860*/  FSETP.GE.FTZ.AND P3, PT, R218, RZ, PT ;  /* 0x000000ffda00720b */ /* 0x000fe20003f76000 */
[----:B------:R-:W-:Y:S01]  /*8870*/  FMUL.FTZ R105, R110, R105 ;  /* 0x000000696e697220 */ /* 0x000fe20000410000 */
[----:B------:R-:W-:Y:S01]  /*8880*/  FSETP.GE.FTZ.AND P1, PT, R216, RZ, PT ;  /* 0x000000ffd800720b */ /* 0x000fe20003f36000 */
[----:B------:R-:W-:Y:S01]  /*8890*/  IMAD.MOV.U32 R52, RZ, RZ, R245 ;  /* 0x000000ffff347224 */ /* 0x000fe200078e00f5 */
[-C--:B------:R-:W-:Y:S01]  /*88a0*/  FSEL R6, R6, R0.reuse, P2 ;  /* 0x0000000006067208 */ /* 0x080fe20001000000 */
[----:B------:R-:W-:Y:S01]  /*88b0*/  IMAD.MOV.U32 R53, RZ, RZ, R244 ;  /* 0x000000ffff357224 */ /* 0x000fe200078e00f4 */
        /* <DEDUP_REMOVED lines=46> */
[----:B------:R-:W-:Y:S01]  /*8ba0*/  F2FP.F16.F32.PACK_AB R119, R119, R167 ;  /* 0x000000a77777723e */ /* 0x000fe200000000ff */
[----:B------:R-:W-:Y:S01]  /*8bb0*/  STS [R228+0xa000], R21 ;  /* 0x00a00015e4007388 */ /* 0x000fe20000000800 */
[-C--:B------:R-:W-:Y:S02]  /*8bc0*/  FSEL R43, R43, R0.reuse, P1 ;  /* 0x000000002b2b7208 */ /* 0x080fe40000800000 */
[----:B------:R-:W-:Y:S01]  /*8bd0*/  FSETP.GE.FTZ.AND P5, PT, R194, RZ, PT ;  /* 0x000000ffc200720b */ /* 0x000fe20003fb6000 */
[----:B------:R-:W-:Y:S01]  /*8be0*/  STS [R228+0xa400], R8 ;  /* 0x00a40008e4007388 */ /* 0x000fe20000000800 */
[----:B------:R-:W-:Y:S01]  /*8bf0*/  FSETP.GE.FTZ.AND P3, PT, R182, RZ, PT ;  /* 0x000000ffb600720b */ /* 0x000fe20003f76000 */
[----:B------:R-:W-:Y:S01]  /*8c00*/  FMUL.FTZ R43, R196, R43 ;  /* 0x0000002bc42b7220 */ /* 0x000fe20000410000 */
[-C--:B------:R-:W-:Y:S01]  /*8c10*/  FSEL R7, R7, R0.reuse, P5 ;  /* 0x0000000007077208 */ /* 0x080fe20002800000 */
[----:B------:R-:W-:Y:S01]  /*8c20*/  STS [R227+0xa000], R17 ;  /* 0x00a00011e3007388 */ /* 0x000fe20000000800 */
[-C--:B------:R-:W-:Y:S02]  /*8c30*/  FSEL R5, R5, R0.reuse, P3 ;  /* 0x0000000005057208 */ /* 0x080fe40001800000 */
[----:B------:R-:W-:Y:S01]  /*8c40*/  FSETP.GE.FTZ.AND P2, PT, R173, RZ, PT ;  /* 0x000000ffad00720b */ /* 0x000fe20003f56000 */
[----:B------:R-:W-:Y:S01]  /*8c50*/  STS [R227+0xa400], R6 ;  /* 0x00a40006e3007388 */ /* 0x000fe20000000800 */
[----:B------:R-:W-:Y:S01]  /*8c60*/  FSETP.GE.FTZ.AND P1, PT, R111, RZ, PT ;  /* 0x000000ff6f00720b */ /* 0x000fe20003f36000 */
[----:B------:R-:W-:Y:S01]  /*8c70*/  FMUL.FTZ R19, R194, R7 ;  /* 0x00000007c2137220 */ /* 0x000fe20000410000 */
[----:B------:R-:W-:Y:S01]  /*8c80*/  FSEL R4, R4, R0, P2 ;  /* 0x0000000004047208 */ /* 0x000fe20001000000 */
[----:B------:R-:W-:Y:S01]  /*8c90*/  STS [R221+0x8000], R176 ;  /* 0x008000b0dd007388 */ /* 0x000fe20000000800 */
[----:B------:R-:W-:Y:S01]  /*8ca0*/  FMUL.FTZ R14, R182, R5 ;  /* 0x00000005b60e7220 */ /* 0x000fe20000410000 */
[----:B------:R-:W-:Y:S02]  /*8cb0*/  F2FP.F16.F32.PACK_AB R5, R43, R42 ;  /* 0x0000002a2b05723e */ /* 0x000fe400000000ff */
[----:B------:R-:W-:Y:S01]  /*8cc0*/  STS [R221+0x8400], R174 ;  /* 0x008400aedd007388 */ /* 0x000fe20000000800 */
[----:B------:R-:W-:Y:S01]  /*8cd0*/  FMUL.FTZ R11, R173, R4 ;  /* 0x00000004ad0b7220 */ /* 0x000fe20000410000 */
[----:B------:R-:W-:Y:S02]  /*8ce0*/  F2FP.F16.F32.PACK_AB R4, R19, R20 ;  /* 0x000000141304723e */ /* 0x000fe400000000ff */
[----:B------:R-:W-:Y:S01]  /*8cf0*/  STS [R223+0x8000], R170 ;  /* 0x008000aadf007388 */ /* 0x000fe20000000800 */
[----:B------:R-:W-:Y:S01]  /*8d00*/  F2FP.F16.F32.PACK_AB R64, R106, R64 ;  /* 0x000000406a40723e */ /* 0x000fe200000000ff */
[----:B------:R-:W-:Y:S01]  /*8d10*/  @P1 FADD.FTZ R0, -R0, R63 ;  /* 0x0000003f00001221 */ /* 0x000fe20000010100 */
[----:B------:R-:W-:Y:S01]  /*8d20*/  F2FP.F16.F32.PACK_AB R105, R105, R112 ;  /* 0x000000706969723e */ /* 0x000fe200000000ff */
[----:B------:R-:W-:Y:S01]  /*8d30*/  STS [R223+0x8400], R169 ;  /* 0x008400a9df007388 */ /* 0x000fe20000000800 */
[----:B------:R-:W-:Y:S01]  /*8d40*/  SHF.R.S32.HI R65, RZ, 0x1f, R65 ;  /* 0x0000001fff417819 */ /* 0x000fe20000011441 */
[----:B------:R-:W-:Y:S01]  /*8d50*/  FMUL.FTZ R7, R111, R0 ;  /* 0x000000006f077220 */ /* 0x000fe20000410000 */
[----:B------:R-:W-:Y:S01]  /*8d60*/  F2FP.F16.F32.PACK_AB R0, R14, R15 ;  /* 0x0000000f0e00723e */ /* 0x000fe200000000ff */
[----:B------:R-:W-:Y:S01]  /*8d70*/  STS [R221+0xa000], R16 ;  /* 0x00a00010dd007388 */ /* 0x000fe20000000800 */
[----:B---3--:R-:W-:Y:S02]  /*8d80*/  LEA.HI R65, R65, R100, RZ, 0x2 ;  /* 0x0000006441417211 */ /* 0x008fe400078f10ff */
[----:B------:R-:W-:Y:S01]  /*8d90*/  F2FP.F16.F32.PACK_AB R7, R7, R11 ;  /* 0x0000000b0707723e */ /* 0x000fe200000000ff */
[----:B------:R-:W-:Y:S01]  /*8da0*/  STS [R221+0xa400], R5 ;  /* 0x00a40005dd007388 */ /* 0x000fe20000000800 */
[----:B------:R-:W-:Y:S02]  /*8db0*/  SHF.R.S32.HI R65, RZ, 0x2, R65 ;  /* 0x00000002ff417819 */ /* 0x000fe40000011441 */
[----:B------:R-:W-:Y:S01]  /*8dc0*/  SHF.R.S32.HI R36, RZ, 0x1f, R36 ;  /* 0x0000001fff247819 */ /* 0x000fe20000011424 */
[----:B------:R-:W-:Y:S03]  /*8dd0*/  STS [R223+0xa000], R13 ;  /* 0x00a0000ddf007388 */ /* 0x000fe60000000800 */
[----:B------:R-:W-:Y:S01]  /*8de0*/  LEA.HI R36, R36, R37, RZ, 0x5 ;  /* 0x0000002524247211 */ /* 0x000fe200078f28ff */
[----:B------:R-:W-:Y:S03]  /*8df0*/  STS [R223+0xa400], R4 ;  /* 0x00a40004df007388 */ /* 0x000fe60000000800 */
[----:B------:R-:W-:Y:S01]  /*8e00*/  SHF.R.S32.HI R36, RZ, 0x5, R36 ;  /* 0x00000005ff247819 */ /* 0x000fe20000011424 */
        /* <DEDUP_REMOVED lines=15> */
[----:B------:R-:W4:Y:S04]  /*8f00*/  LDSM.16.MT88.4 R24, [R2+0x14800] ;  /* 0x014800000218783b */ /* 0x000f280000004200 */
[----:B------:R-:W-:Y:S04]  /*8f10*/  LDSM.16.MT88.4 R28, [R0+0x4800] ;  /* 0x00480000001c783b */ /* 0x000fe80000004200 */
[----:B------:R-:W-:Y:S01]  /*8f20*/  LDSM.16.MT88.4 R32, [R2+0x15000] ;  /* 0x015000000220783b */ /* 0x000fe20000004200 */
[-C--:B-1----:R-:W-:Y:S06]  /*8f30*/  HMMA.16816.F32 R68, R4, R8.reuse, R68 ;  /* 0x000000080444723c */ /* 0x082fec0000001844 */
[C---:B--2---:R-:W-:Y:S06]  /*8f40*/  HMMA.16816.F32 R72, R12.reuse, R8, R72 ;  /* 0x000000080c48723c */ /* 0x044fec0000001848 */
[-C--:B------:R-:W-:Y:S01]  /*8f50*/  HMMA.16816.F32 R76, R12, R10.reuse, R76 ;  /* 0x0000000a0c4c723c */ /* 0x080fe2000000184c */
[----:B------:R-:W1:Y:S05]  /*8f60*/  LDSM.16.MT88.4 R12, [R2+0x11000] ;  /* 0x01100000020c783b */ /* 0x000e6a0000004200 */
[----:B------:R-:W-:Y:S01]  /*8f70*/  HMMA.16816.F32 R80, R4, R10, R80 ;  /* 0x0000000a0450723c */ /* 0x000fe20000001850 */
[----:B------:R-:W-:Y:S04]  /*8f80*/  LDSM.16.MT88.4 R4, [R2+0x11800] ;  /* 0x011800000204783b */ /* 0x000fe80000004200 */
[----:B------:R-:W2:Y:S01]  /*8f90*/  LDSM.16.MT88.4 R8, [R0+0x4c00] ;  /* 0x004c00000008783b */ /* 0x000ea20000004200 */
[-C--:B---3--:R-:W-:Y:S06]  /*8fa0*/  HMMA.16816.F32 R68, R16, R20.reuse, R68 ;  /* 0x000000141044723c */ /* 0x088fec0000001844 */
[C---:B----4-:R-:W-:Y:S06]  /*8fb0*/  HMMA.16816.F32 R72, R24.reuse, R20, R72 ;  /* 0x000000141848723c */ /* 0x050fec0000001848 */
[-C--:B------:R-:W-:Y:S01]  /*8fc0*/  HMMA.16816.F32 R76, R24, R22.reuse, R76 ;  /* 0x00000016184c723c */ /* 0x080fe2000000184c */
[----:B------:R-:W3:Y:S05]  /*8fd0*/  LDSM.16.MT88.4 R24, [R2+0x15800] ;  /* 0x015800000218783b */ /* 0x000eea0000004200 */
[----:B------:R-:W-:Y:S01]  /*8fe0*/  HMMA.16816.F32 R80, R16, R22, R80 ;  /* 0x000000161050723c */ /* 0x000fe20000001850 */
[----:B------:R-:W-:Y:S04]  /*8ff0*/  LDSM.16.MT88.4 R16, [R2+0x12000] ;  /* 0x012000000210783b */ /* 0x000fe80000004200 */
[----:B------:R-:W4:Y:S01]  /*9000*/  LDSM.16.MT88.4 R20, [R0+0x5000] ;  /* 0x005000000014783b */ /* 0x000f220000004200 */
[-C--:B-1----:R-:W-:Y:S06]  /*9010*/  HMMA.16816.F32 R68, R12, R28.reuse, R68 ;  /* 0x0000001c0c44723c */ /* 0x082fec0000001844 */
[C---:B------:R-:W-:Y:S06]  /*9020*/  HMMA.16816.F32 R72, R32.reuse, R28, R72 ;  /* 0x0000001c2048723c */ /* 0x040fec0000001848 */
[-C--:B------:R-:W-:Y:S01]  /*9030*/  HMMA.16816.F32 R76, R32, R30.reuse, R76 ;  /* 0x0000001e204c723c */ /* 0x080fe2000000184c */
[----:B------:R-:W1:Y:S05]  /*9040*/  LDSM.16.MT88.4 R32, [R2+0x16000] ;  /* 0x016000000220783b */ /* 0x000e6a0000004200 */
[----:B------:R-:W-:Y:S01]  /*9050*/  HMMA.16816.F32 R80, R12, R30, R80 ;  /* 0x0000001e0c50723c */ /* 0x000fe20000001850 */
[----:B------:R-:W-:Y:S04]  /*9060*/  LDSM.16.MT88.4 R12, [R2+0x12800] ;  /* 0x01280000020c783b */ /* 0x000fe80000004200 */
[----:B------:R-:W-:Y:S01]  /*9070*/  LDSM.16.MT88.4 R28, [R2+0x16800] ;  /* 0x01680000021c783b */ /* 0x000fe20000004200 */
[-C--:B--2---:R-:W-:Y:S06]  /*9080*/  HMMA.16816.F32 R68, R4, R8.reuse, R68 ;  /* 0x000000080444723c */ /* 0x084fec0000001844 */
[C---:B---3--:R-:W-:Y:S06]  /*9090*/  HMMA.16816.F32 R72, R24.reuse, R8, R72 ;  /* 0x000000081848723c */ /* 0x048fec0000001848 */
[-C--:B------:R-:W-:Y:S01]  /*90a0*/  HMMA.16816.F32 R76, R24, R10.reuse, R76 ;  /* 0x0000000a184c723c */ /* 0x080fe2000000184c */
[----:B------:R-:W2:Y:S05]  /*90b0*/  LDSM.16.MT88.4 R24, [R0+0x5400] ;  /* 0x005400000018783b */ /* 0x000eaa0000004200 */
[----:B------:R-:W-:Y:S01]  /*90c0*/  HMMA.16816.F32 R80, R4, R10, R80 ;  /* 0x0000000a0450723c */ /* 0x000fe20000001850 */
[----:B------:R-:W-:Y:S04]  /*90d0*/  LDSM.16.MT88.4 R4, [R2+0x13000] ;  /* 0x013000000204783b */ /* 0x000fe80000004200 */
[----:B------:R-:W3:Y:S01]  /*90e0*/  LDSM.16.MT88.4 R8, [R0+0x5800] ;  /* 0x005800000008783b */ /* 0x000ee20000004200 */
[-C--:B----4-:R-:W-:Y:S06]  /*90f0*/  HMMA.16816.F32 R68, R16, R20.reuse, R68 ;  /* 0x000000141044723c */ /* 0x090fec0000001844 */
[C---:B-1----:R-:W-:Y:S06]  /*9100*/  HMMA.16816.F32 R72, R32.reuse, R20, R72 ;  /* 0x000000142048723c */ /* 0x042fec0000001848 */
[-C--:B------:R-:W-:Y:S01]  /*9110*/  HMMA.16816.F32 R76, R32, R22.reuse, R76 ;  /* 0x00000016204c723c */ /* 0x080fe2000000184c */
[----:B------:R-:W1:Y:S05]  /*9120*/  LDSM.16.MT88.4 R32, [R2+0x17000] ;  /* 0x017000000220783b */ /* 0x000e6a0000004200 */
[----:B------:R-:W-:Y:S01]  /*9130*/  HMMA.16816.F32 R80, R16, R22, R80 ;  /* 0x000000161050723c */ /* 0x000fe20000001850 */
[----:B------:R-:W-:Y:S04]  /*9140*/  LDSM.16.MT88.4 R16, [R2+0x13800] ;  /* 0x013800000210783b */ /* 0x000fe80000004200 */
[----:B------:R-:W4:Y:S01]  /*9150*/  LDSM.16.MT88.4 R20, [R0+0x5c00] ;  /* 0x005c00000014783b */ /* 0x000f220000004200 */
[-C--:B--2---:R-:W-:Y:S06]  /*9160*/  HMMA.16816.F32 R68, R12, R24.reuse, R68 ;  /* 0x000000180c44723c */ /* 0x084fec0000001844 */
[C---:B------:R-:W-:Y:S01]  /*9170*/  HMMA.16816.F32 R72, R28.reuse, R24, R72 ;  /* 0x000000181c48723c */ /* 0x040fe20000001848 */
[----:B------:R-:W2:Y:S05]  /*9180*/  S2R R24, SR_TID.X ;  /* 0x0000000000187919 */ /* 0x000eaa0000002100 */
[-C--:B------:R-:W-:Y:S01]  /*9190*/  HMMA.16816.F32 R76, R28, R26.reuse, R76 ;  /* 0x0000001a1c4c723c */ /* 0x080fe2000000184c */
[----:B------:R-:W2:Y:S01]  /*91a0*/  LDSM.16.MT88.4 R28, [R2+0x17800] ;  /* 0x01780000021c783b */ /* 0x000ea20000004200 */
[----:B------:R-:W-:Y:S04]  /*91b0*/  BAR.SYNC.DEFER_BLOCKING 0x0 ;  /* 0x0000000000007b1d */ /* 0x000fe80000010000 */
[----:B------:R-:W-:Y:S06]  /*91c0*/  HMMA.16816.F32 R80, R12, R26, R80 ;  /* 0x0000001a0c50723c */ /* 0x000fec0000001850 */
[-C--:B---3--:R-:W-:Y:S06]  /*91d0*/  HMMA.16816.F32 R68, R4, R8.reuse, R68 ;  /* 0x000000080444723c */ /* 0x088fec0000001844 */
[C---:B-1----:R-:W-:Y:S06]  /*91e0*/  HMMA.16816.F32 R72, R32.reuse, R8, R72 ;  /* 0x000000082048723c */ /* 0x042fec0000001848 */
[-C--:B------:R-:W-:Y:S06]  /*91f0*/  HMMA.16816.F32 R76, R32, R10.reuse, R76 ;  /* 0x0000000a204c723c */ /* 0x080fec000000184c */
[----:B------:R-:W-:Y:S06]  /*9200*/  HMMA.16816.F32 R80, R4, R10, R80 ;  /* 0x0000000a0450723c */ /* 0x000fec0000001850 */
[-C--:B----4-:R-:W-:Y:S05]  /*9210*/  HMMA.16816.F32 R68, R16, R20.reuse, R68 ;  /* 0x000000141044723c */ /* 0x090fea0000001844 */
[----:B--2---:R-:W-:Y:S01]  /*9220*/  SHF.R.S32.HI R5, RZ, 0x1f, R24 ;  /* 0x0000001fff057819 */ /* 0x004fe20000011418 */
[C---:B------:R-:W-:Y:S05]  /*9230*/  HMMA.16816.F32 R72, R28.reuse, R20, R72 ;  /* 0x000000141c48723c */ /* 0x040fea0000001848 */
[CC--:B------:R-:W-:Y:S01]  /*9240*/  LEA.HI R4, R5.reuse, R24.reuse, RZ, 0x3 ;  /* 0x0000001805047211 */ /* 0x0c0fe200078f18ff */
[-C--:B------:R-:W-:Y:S05]  /*9250*/  HMMA.16816.F32 R76, R28, R22.reuse, R76 ;  /* 0x000000161c4c723c */ /* 0x080fea000000184c */
[----:B------:R-:W-:Y:S01]  /*9260*/  SHF.R.S32.HI R4, RZ, 0x3, R4 ;  /* 0x00000003ff047819 */ /* 0x000fe20000011404 */
[----:B------:R-:W-:Y:S05]  /*9270*/  HMMA.16816.F32 R80, R16, R22, R80 ;  /* 0x000000161050723c */ /* 0x000fea0000001850 */
[----:B------:R-:W-:Y:S01]  /*9280*/  LEA.HI R5, R5, R24, RZ, 0x2 ;  /* 0x0000001805057211 */ /* 0x000fe200078f10ff */
[----:B------:R-:W-:Y:S05]  /*9290*/  IMAD.SHL.U32 R4, R4, 0x40, RZ ;  /* 0x0000004004047824 */ /* 0x000fea00078e00ff */
[----:B------:R-:W-:Y:S02]  /*92a0*/  LEA.HI R5, R5, R65, RZ, 0x1 ;  /* 0x0000004105057211 */ /* 0x000fe400078f08ff */
[----:B------:R-:W-:Y:S02]  /*92b0*/  LOP3.LUT R4, R4, 0xc0, RZ, 0xc0, !PT ;  /* 0x000000c004047812 */ /* 0x000fe400078ec0ff */
[----:B------:R-:W-:Y:S02]  /*92c0*/  LOP3.LUT R5, R5, 0x7fffffe, RZ, 0xc0, !PT ;  /* 0x07fffffe05057812 */ /* 0x000fe400078ec0ff */
[----:B------:R-:W-:Y:S02]  /*92d0*/  LOP3.LUT R6, R4, 0x18, R234, 0xf8, !PT ;  /* 0x0000001804067812 */ /* 0x000fe400078ef8ea */
[----:B------:R-:W-:Y:S01]  /*92e0*/  SHF.R.U32.HI R4, RZ, 0x3, R4 ;  /* 0x00000003ff047819 */ /* 0x000fe20000011604 */
[----:B------:R-:W-:Y:S03]  /*92f0*/  IMAD.IADD R5, R65, 0x1, -R5 ;  /* 0x0000000141057824 */ /* 0x000fe600078e0a05 */
[----:B------:R-:W-:Y:S01]  /*9300*/  LOP3.LUT R4, R6, R4, RZ, 0x3c, !PT ;  /* 0x0000000406047212 */ /* 0x000fe200078e3cff */
[----:B------:R-:W-:Y:S04]  /*9310*/  IMAD R5, R36, 0x8, R5 ;  /* 0x0000000824057824 */ /* 0x000fe800078e0205 */
[----:B------:R-:W-:Y:S05]  /*9320*/  IMAD.U32 R4, R5, 0x20, R4 ;  /* 0x0000002005047824 */ /* 0x000fea00078e0004 */
[----:B------:R-:W-:Y:S01]  /*9330*/  LEA R59, R4, UR4, 0x1 ;  /* 0x00000004043b7c11 */ /* 0x000fe2000f8e08ff */
[----:B------:R-:W-:Y:S06]  /*9340*/  @!P0 BRA `(.L_x_344) ;  /* 0x0000000000608947 */ /* 0x000fec0003800000 */
        /* <DEDUP_REMOVED lines=24> */
.L_x_344:
[----:B------:R-:W3:Y:S01]  /*94d0*/  LDL R58, [R1+0x40] ;  /* 0x00004000013a7983 */ /* 0x000ee20000100800 */
[----:B------:R-:W-:Y:S02]  /*94e0*/  ULOP3.LUT UR25, UR8, 0x1, URZ, 0xc0, !UPT ;  /* 0x0000000108197892 */ /* 0x000fe4000f8ec03f */
[----:B------:R-:W-:Y:S01]  /*94f0*/  UISETP.GT.AND UP2, UPT, UR8, UR49, UPT ;  /* 0x000000310800728c */ /* 0x000fe2000bf44270 */
[----:B------:R-:W4:Y:S01]  /*9500*/  LDL R57, [R1+0x58] ;  /* 0x0000580001397983 */ /* 0x000f220000100800 */
[----:B------:R-:W-:Y:S02]  /*9510*/  UISETP.NE.U32.AND UP0, UPT, UR25, 0x1, UPT ;  /* 0x000000011900788c */ /* 0x000fe4000bf05070 */
[----:B------:R-:W-:Y:S01]  /*9520*/  @UP3 UIADD3 UR26, UP1, UR12, -0x200, URZ ;  /* 0xfffffe000c1a3890 */ /* 0x000fe2000ff3e03f */
[----:B------:R-:W5:Y:S01]  /*9530*/  LDL R56, [R1+0x5c] ;  /* 0x00005c0001387983 */ /* 0x000f620000100800 */
[----:B------:R-:W-:Y:S02]  /*9540*/  UIADD3 UR8, UR8, -0x1, URZ ;  /* 0xffffffff08087890 */ /* 0x000fe4000fffe03f */
[----:B------:R-:W-:Y:S01]  /*9550*/  @UP3 UIADD3.X UR25, UR13, -0x1, URZ, UP1, !UPT ;  /* 0xffffffff0d193890 */ /* 0x000fe20008ffe43f */
        /* <DEDUP_REMOVED lines=49> */
[----:B------:R-:W-:Y:S04]  /*9870*/  MOV R40, UR43 ;  /* 0x0000002b00287c02 */ /* 0x000fe80008000f00 */
        /* <DEDUP_REMOVED lines=23> */
[----:B------:R-:W-:Y:S01]  /*99f0*/  IMAD.U32 R0, RZ, RZ, UR48 ;  /* 0x00000030ff007e24 */ /* 0x000fe2000f8e00ff */
[----:B------:R-:W-:Y:S03]  /*9a00*/  MOV R35, UR41 ;  /* 0x0000002900237c02 */ /* 0x000fe60008000f00 */
[----:B------:R-:W-:Y:S02]  /*9a10*/  IMAD.U32 R34, RZ, RZ, UR40 ;  /* 0x00000028ff227e24 */ /* 0x000fe4000f8e00ff */
[----:B------:R-:W-:Y:S01]  /*9a20*/  MOV R24, UR45 ;  /* 0x0000002d00187c02 */ /* 0x000fe20008000f00 */
[----:B------:R-:W-:Y:S03]  /*9a30*/  IMAD.U32 R25, RZ, RZ, UR44 ;  /* 0x0000002cff197e24 */ /* 0x000fe6000f8e00ff */
        /* <DEDUP_REMOVED lines=9> */
[----:B---3--:R-:W-:Y:S02]  /*9ad0*/  @P0 VIADD R21, R58, 0xffffff80 ;  /* 0xffffff803a150836 */ /* 0x008fe40000000000 */
[----:B------:R-:W-:Y:S04]  /*9ae0*/  IMAD.MOV.U32 R58, RZ, RZ, 0x4 ;  /* 0x00000004ff3a7424 */ /* 0x000fe800078e00ff */
[----:B------:R-:W-:Y:S01]  /*9af0*/  @P0 IMAD.WIDE R20, R21, R58, UR12 ;  /* 0x0000000c15140e25 */ /* 0x000fe2000f8e023a */
[----:B------:R-:W-:Y:S01]  /*9b00*/  @UP3 UMOV UR12, UR26 ;  /* 0x0000001a000c3c82 */ /* 0x000fe20008000000 */
[----:B------:R-:W-:Y:S02]  /*9b10*/  @UP3 UMOV UR13, UR25 ;  /* 0x00000019000d3c82 */ /* 0x000fe40008000000 */
[----:B------:R-:W-:Y:S01]  /*9b20*/  IMAD.U32 R58, RZ, RZ, UR40 ;  /* 0x00000028ff3a7e24 */ /* 0x000fe2000f8e00ff */
[----:B----4-:R-:W2:Y:S04]  /*9b30*/  @P0 LDG.E R57, desc[UR10][R20.64] ;  /* 0x0000000a14390981 */ /* 0x010ea8000c1e1900 */
[----:B-----5:R-:W3:Y:S04]  /*9b40*/  @P0 LDG.E R56, desc[UR10][R20.64+0x20] ;  /* 0x0000200a14380981 */ /* 0x020ee8000c1e1900 */
[----:B------:R-:W4:Y:S04]  /*9b50*/  @P0 LDG.E R55, desc[UR10][R20.64+0x100] ;  /* 0x0001000a14370981 */ /* 0x000f28000c1e1900 */
[----:B------:R1:W5:Y:S02]  /*9b60*/  @P0 LDG.E R54, desc[UR10][R20.64+0x120] ;  /* 0x0001200a14360981 */ /* 0x000364000c1e1900 */
[----:B-1----:R-:W-:Y:S02]  /*9b70*/  IMAD.MOV.U32 R20, RZ, RZ, R245 ;  /* 0x000000ffff147224 */ /* 0x002fe400078e00f5 */
[----:B------:R-:W-:Y:S03]  /*9b80*/  IMAD.MOV.U32 R21, RZ, RZ, R244 ;  /* 0x000000ffff157224 */ /* 0x000fe600078e00f4 */
[-C--:B------:R-:W-:Y:S02]  /*9b90*/  LEA R48, P6, R48, R20.reuse, 0x2 ;  /* 0x0000001430307211 */ /* 0x080fe400078c10ff */
[----:B------:R-:W-:Y:S01]  /*9ba0*/  REDG.E.ADD.F32.FTZ.RN.STRONG.GPU desc[UR10][R20.64], R4 ;  /* 0x00000004140079a6 */ /* 0x000fe2000c10f38a */
[-C--:B------:R-:W-:Y:S02]  /*9bb0*/  LEA R46, P5, R46, R20.reuse, 0x2 ;  /* 0x000000142e2e7211 */ /* 0x080fe400078a10ff */
[-C--:B------:R-:W-:Y:S02]  /*9bc0*/  LEA.HI.X.SX32 R49, R22, R21.reuse, 0x2, P6 ;  /* 0x0000001516317211 */ /* 0x080fe400030f16ff */
        /* <DEDUP_REMOVED lines=8> */
[-C--:B------:R-:W-:Y:S02]  /*9c50*/  LEA.HI.X.SX32 R39, R31, R21.reuse, 0x2, P1 ;  /* 0x000000151f277211 */ /* 0x080fe400008f16ff */
[-C--:B------:R-:W-:Y:S02]  /*9c60*/  LEA R34, P6, R34, R20.reuse, 0x2 ;  /* 0x0000001422227211 */ /* 0x080fe400078c10ff */
[-C--:B------:R-:W-:Y:S02]  /*9c70*/  LEA R32, P5, R32, R20.reuse, 0x2 ;  /* 0x0000001420207211 */ /* 0x080fe400078a10ff */
[-C--:B------:R-:W-:Y:S02]  /*9c80*/  LEA R30, P4, R30, R20.reuse, 0x2 ;  /* 0x000000141e1e7211 */ /* 0x080fe400078810ff */
[-C--:B------:R-:W-:Y:S02]  /*9c90*/  LEA R28, P3, R28, R20.reuse, 0x2 ;  /* 0x000000141c1c7211 */ /* 0x080fe400078610ff */
[-C--:B------:R-:W-:Y:S02]  /*9ca0*/  LEA R24, P1, R29, R20.reuse, 0x2 ;  /* 0x000000141d187211 */ /* 0x080fe400078210ff */
[-C--:B------:R-:W-:Y:S02]  /*9cb0*/  LEA R26, P2, R26, R20.reuse, 0x2 ;  /* 0x000000141a1a7211 */ /* 0x080fe400078410ff */
[-C--:B------:R-:W-:Y:S02]  /*9cc0*/  LEA.HI.X.SX32 R25, R53, R21.reuse, 0x2, P1 ;  /* 0x0000001535197211 */ /* 0x080fe400008f16ff */
[----:B------:R-:W-:Y:S01]  /*9cd0*/  PLOP3.LUT P1, PT, PT, PT, UP0, 0x80, 0x0 ;  /* 0x000000000000781c */ /* 0x000fe20003f2f008 */
[----:B------:R-:W-:Y:S04]  /*9ce0*/  @UP3 UIADD3 UR28, UP0, UR28, -0x200, URZ ;  /* 0xfffffe001c1c3890 */ /* 0x000fe8000ff1e03f */
[----:B------:R-:W-:Y:S01]  /*9cf0*/  @UP3 UIADD3.X UR27, UR27, -0x1, URZ, UP0, !UPT ;  /* 0xffffffff1b1b3890 */ /* 0x000fe200087fe43f */
[----:B--2---:R1:W-:Y:S04]  /*9d00*/  @P0 STL [R1+0x58], R57 ;  /* 0x0000583901000387 */ /* 0x0043e80000100800 */
[----:B---3--:R2:W-:Y:S04]  /*9d10*/  @P0 STL [R1+0x5c], R56 ;  /* 0x00005c3801000387 */ /* 0x0085e80000100800 */
[----:B----4-:R3:W-:Y:S04]  /*9d20*/  @P0 STL [R1+0x50], R55 ;  /* 0x0000503701000387 */ /* 0x0107e80000100800 */
[----:B-----5:R4:W-:Y:S01]  /*9d30*/  @P0 STL [R1+0x54], R54 ;  /* 0x0000543601000387 */ /* 0x0209e20000100800 */
[-C--:B------:R-:W-:Y:S04]  /*9d40*/  LEA R50, P0, R50, R20.reuse, 0x2 ;  /* 0x0000001432327211 */ /* 0x080fe800078010ff */
[-C--:B------:R-:W-:Y:S01]  /*9d50*/  LEA.HI.X.SX32 R51, R0, R21.reuse, 0x2, P0 ;  /* 0x0000001500337211 */ /* 0x080fe200000f16ff */
[C---:B------:R-:W-:Y:S01]  /*9d60*/  VIADD R0, R3.reuse, 0xffffe000 ;  /* 0xffffe00003007836 */ /* 0x040fe20000000000 */
[-C--:B------:R-:W-:Y:S01]  /*9d70*/  LEA R36, P0, R36, R20.reuse, 0x2 ;  /* 0x0000001424247211 */ /* 0x080fe200078010ff */
[----:B------:R-:W-:Y:S02]  /*9d80*/  @P1 VIADD R0, R3, 0x2000 ;  /* 0x0000200003001836 */ /* 0x000fe40000000000 */
[----:B------:R-:W-:Y:S01]  /*9d90*/  REDG.E.ADD.F32.FTZ.RN.STRONG.GPU desc[UR10][R50.64], R5 ;  /* 0x00000005320079a6 */ /* 0x000fe2000c10f38a */
[-C--:B------:R-:W-:Y:S01]  /*9da0*/  LEA.HI.X.SX32 R37, R35, R21.reuse, 0x2, P0 ;  /* 0x0000001523257211 */ /* 0x080fe200000f16ff */
[----:B-1----:R-:W-:Y:S02]  /*9db0*/  IMAD.U32 R57, RZ, RZ, UR39 ;  /* 0x00000027ff397e24 */ /* 0x002fe4000f8e00ff */
[----:B------:R-:W-:Y:S01]  /*9dc0*/  REDG.E.ADD.F32.FTZ.RN.STRONG.GPU desc[UR10][R48.64], R6 ;  /* 0x00000006300079a6 */ /* 0x000fe2000c10f38a */
[-C--:B------:R-:W-:Y:S02]  /*9dd0*/  LEA.HI.X.SX32 R35, R58, R21.reuse, 0x2, P6 ;  /* 0x000000153a237211 */ /* 0x080fe400030f16ff */
[----:B------:R-:W-:Y:S01]  /*9de0*/  LEA R22, P0, R33, R20, 0x2 ;  /* 0x0000001421167211 */ /* 0x000fe200078010ff */
[----:B------:R-:W-:Y:S01]  /*9df0*/  REDG.E.ADD.F32.FTZ.RN.STRONG.GPU desc[UR10][R46.64], R7 ;  /* 0x000000072e0079a6 */ /* 0x000fe2000c10f38a */
[----:B--2---:R-:W-:Y:S01]  /*9e00*/  IMAD.U32 R56, RZ, RZ, UR38 ;  /* 0x00000026ff387e24 */ /* 0x004fe2000f8e00ff */
[-C--:B------:R-:W-:Y:S01]  /*9e10*/  LEA.HI.X.SX32 R33, R57, R21.reuse, 0x2, P5 ;  /* 0x0000001539217211 */ /* 0x080fe200028f16ff */
[----:B---3--:R-:W-:Y:S01]  /*9e20*/  IMAD.U32 R55, RZ, RZ, UR37 ;  /* 0x00000025ff377e24 */ /* 0x008fe2000f8e00ff */
[----:B------:R-:W-:Y:S01]  /*9e30*/  REDG.E.ADD.F32.FTZ.RN.STRONG.GPU desc[UR10][R44.64], R8 ;  /* 0x000000082c0079a6 */ /* 0x000fe2000c10f38a */
[-C--:B------:R-:W-:Y:S02]  /*9e40*/  LEA.HI.X.SX32 R23, R52, R21.reuse, 0x2, P0 ;  /* 0x0000001534177211 */ /* 0x080fe400000f16ff */
[-C--:B------:R-:W-:Y:S01]  /*9e50*/  LEA.HI.X.SX32 R31, R56, R21.reuse, 0x2, P4 ;  /* 0x00000015381f7211 */ /* 0x080fe200020f16ff */
[----:B------:R-:W-:Y:S01]  /*9e60*/  REDG.E.ADD.F32.FTZ.RN.STRONG.GPU desc[UR10][R42.64], R9 ;  /* 0x000000092a0079a6 */ /* 0x000fe2000c10f38a */
[----:B----4-:R-:W-:Y:S01]  /*9e70*/  IMAD.U32 R54, RZ, RZ, UR36 ;  /* 0x00000024ff367e24 */ /* 0x010fe2000f8e00ff */
[-C--:B------:R-:W-:Y:S02]  /*9e80*/  LEA.HI.X.SX32 R29, R55, R21.reuse, 0x2, P3 ;  /* 0x00000015371d7211 */ /* 0x080fe400018f16ff */
[----:B------:R-:W-:Y:S01]  /*9e90*/  REDG.E.ADD.F32.FTZ.RN.STRONG.GPU desc[UR10][R40.64], R10 ;  /* 0x0000000a280079a6 */ /* 0x000fe2000c10f38a */
[----:B------:R-:W-:Y:S02]  /*9ea0*/  PLOP3.LUT P0, PT, PT, PT, UP2, 0x80, 0x0 ;  /* 0x000000000000781c */ /* 0x000fe40003f0f028 */
[----:B------:R-:W-:Y:S01]  /*9eb0*/  LEA.HI.X.SX32 R27, R54, R21, 0x2, P2 ;  /* 0x00000015361b7211 */ /* 0x000fe200010f16ff */
[----:B------:R-:W-:Y:S04]  /*9ec0*/  REDG.E.ADD.F32.FTZ.RN.STRONG.GPU desc[UR10][R38.64], R11 ;  /* 0x0000000b260079a6 */ /* 0x000fe8000c10f38a */
        /* <DEDUP_REMOVED lines=8> */
[----:B------:R-:W-:Y:S04]  /*9f50*/  LDSM.16.MT88.4 R4, [R2+0x8000] ;  /* 0x008000000204783b */ /* 0x000fe80000004200 */
        /* <DEDUP_REMOVED lines=61> */
[----:B------:R-:W-:Y:S01]  /*a330*/  ULDC UR5, c[0x0][0x390] ;  /* 0x0000e40000057ab9 */ /* 0x000fe20000000800 */
[----:B------:R-:W-:Y:S02]  /*a340*/  ULDC UR6, c[0x0][0x38c] ;  /* 0x0000e30000067ab9 */ /* 0x000fe40000000800 */
        /* <DEDUP_REMOVED lines=51> */
[----:B------:R-:W-:Y:S01]  /*a680*/  PLOP3.LUT P0, PT, PT, PT, UP0, 0x80, 0x0 ;  /* 0x000000000000781c */ /* 0x000fe20003f0f008 */
[----:B------:R-:W-:Y:S01]  /*a690*/  @UP0 UIADD3 UR5, UR50, UR53, URZ ;  /* 0x0000003532050290 */ /* 0x000fe2000fffe03f */
[----:B------:R-:W-:-:S03]  /*a6a0*/  @UP0 ULDC.64 UR6, c[0x0][0x450] ;  /* 0x0001140000060ab9 */ /* 0x000fc60000000a00 */
[----:B------:R-:W-:Y:S02]  /*a6b0*/  @UP0 UIMAD.WIDE.U32 UR12, UR5, UR6, URZ ;  /* 0x00000006050c02a5 */ /* 0x000fe4000f8e003f */
[----:B------:R-:W-:-:S04]  /*a6c0*/  @UP0 UIMAD UR5, UR5, UR7, URZ ;  /* 0x00000007050502a4 */ /* 0x000fc8000f8e023f */
[----:B------:R-:W-:Y:S01]  /*a6d0*/  @UP0 UIADD3 UR20, UR13, UR5, URZ ;  /* 0x000000050d140290 */ /* 0x000fe2000fffe03f */
[----:B------:R-:W-:Y:S01]  /*a6e0*/  @UP0 UMOV UR19, UR12 ;  /* 0x0000000c00130c82 */ /* 0x000fe20008000000 */
        /* <DEDUP_REMOVED lines=30> */
.L_x_346:
        /* <DEDUP_REMOVED lines=19> */
.L_x_347:
[----:B------:R-:W-:Y:S01]  /*aa00*/  BAR.SYNC.DEFER_BLOCKING 0x0 ;  /* 0x0000000000007b1d */ /* 0x000fe20000010000 */
[----:B------:R-:W-:Y:S01]  /*aa10*/  USHF.R.S32.HI UR8, URZ, 0x1f, UR5 ;  /* 0x0000001f3f087899 */ /* 0x000fe20008011405 */
[--C-:B-1----:R-:W-:Y:S01]  /*aa20*/  SHF.R.S32.HI R5, RZ, 0x1f, R234.reuse ;  /* 0x0000001fff057819 */ /* 0x102fe200000114ea */
[----:B------:R-:W-:Y:S01]  /*aa30*/  IMAD.U32 R0, RZ, RZ, UR6 ;  /* 0x00000006ff007e24 */ /* 0x000fe2000f8e00ff */
[----:B------:R-:W-:Y:S01]  /*aa40*/  UIMAD UR9, UR31, -0x80, UR9 ;  /* 0xffffff801f0978a4 */ /* 0x000fe2000f8e0209 */
[----:B------:R-:W-:Y:S01]  /*aa50*/  IMAD.MOV.U32 R4, RZ, RZ, R234 ;  /* 0x000000ffff047224 */ /* 0x000fe200078e00ea */
[----:B------:R-:W-:Y:S01]  /*aa60*/  UIMAD UR15, UR8, UR6, URZ ;  /* 0x00000006080f72a4 */ /* 0x000fe2000f8e023f */
[----:B------:R-:W-:Y:S01]  /*aa70*/  VIADD R3, R65, 0x40 ;  /* 0x0000004041037836 */ /* 0x000fe20000000000 */
[----:B------:R-:W-:Y:S01]  /*aa80*/  USHF.R.S32.HI UR21, URZ, 0x1f, UR57 ;  /* 0x0000001f3f157899 */ /* 0x000fe20008011439 */
[----:B------:R-:W-:Y:S01]  /*aa90*/  IMAD.WIDE.U32 R6, R0, UR5, R4 ;  /* 0x0000000500067c25 */ /* 0x000fe2000f8e0004 */
[----:B------:R-:W-:Y:S01]  /*aaa0*/  UIMAD UR15, UR5, UR7, UR15 ;  /* 0x00000007050f72a4 */ /* 0x000fe2000f8e020f */
[----:B------:R-:W-:Y:S01]  /*aab0*/  BSSY B0, `(.L_x_348) ;  /* 0x000001d000007945 */ /* 0x000fe20003800000 */
[----:B------:R-:W-:Y:S01]  /*aac0*/  ULDC.64 UR16, c[0x0][0x468] ;  /* 0x00011a0000107ab9 */ /* 0x000fe20000000a00 */
[----:B------:R-:W-:-:S02]  /*aad0*/  SHF.R.S32.HI R24, RZ, 0x1f, R65 ;  /* 0x0000001fff187819 */ /* 0x000fc40000011441 */
[----:B------:R-:W-:Y:S02]  /*aae0*/  IADD3 R6, P0, R6, UR19, RZ ;  /* 0x0000001306067c10 */ /* 0x000fe4000ff1e0ff */
[----:B------:R-:W-:Y:S01]  /*aaf0*/  MOV R0, UR15 ;  /* 0x0000000f00007c02 */ /* 0x000fe20008000f00 */
[----:B------:R-:W-:Y:S02]  /*ab00*/  ULDC UR15, c[0x0][0x2d0] ;  /* 0x0000b400000f7ab9 */ /* 0x000fe40000000800 */
[----:B------:R-:W-:Y:S01]  /*ab10*/  ISETP.GE.AND P2, PT, R234, UR15, PT ;  /* 0x0000000fea007c0c */ /* 0x000fe2000bf46270 */
[----:B------:R-:W-:Y:S01]  /*ab20*/  UIMAD UR15, UR21, UR16, URZ ;  /* 0x00000010150f72a4 */ /* 0x000fe2000f8e023f */
[----:B------:R-:W-:Y:S01]  /*ab30*/  IADD3.X R7, R7, UR20, R0, P0, !PT ;  /* 0x0000001407077c10 */ /* 0x000fe200087fe400 */
[----:B------:R-:W-:Y:S01]  /*ab40*/  IMAD.U32 R0, RZ, RZ, UR16 ;  /* 0x00000010ff007e24 */ /* 0x000fe2000f8e00ff */
[----:B------:R1:W2:Y:S01]  /*ab50*/  LDS.128 R16, [R59+0x7000] ;  /* 0x007000003b107984 */ /* 0x0002a20000000c00 */
[----:B------:R-:W-:Y:S01]  /*ab60*/  ISETP.GE.OR P1, PT, R3, UR9, P2 ;  /* 0x0000000903007c0c */ /* 0x000fe20009726670 */
[----:B------:R-:W-:Y:S01]  /*ab70*/  UIMAD UR17, UR57, UR17, UR15 ;  /* 0x00000011391172a4 */ /* 0x000fe2000f8e020f */
[----:B------:R-:W-:Y:S01]  /*ab80*/  ISETP.GE.OR P2, PT, R65, UR9, P2 ;  /* 0x0000000941007c0c */ /* 0x000fe20009746670 */
[----:B------:R1:W3:Y:S01]  /*ab90*/  LDS.128 R20, [R59+0x9000] ;  /* 0x009000003b147984 */ /* 0x0002e20000000c00 */
[----:B------:R-:W-:-:S05]  /*aba0*/  IMAD.WIDE.U32 R6, R0, UR57, R6 ;  /* 0x0000003900067c25 */ /* 0x000fca000f8e0006 */
[----:B------:R-:W-:-:S06]  /*abb0*/  IADD3 R3, R7, UR17, RZ ;  /* 0x0000001107037c10 */ /* 0x000fcc000fffe0ff */
[----:B------:R-:W-:Y:S05]  /*abc0*/  @P2 BRA `(.L_x_349) ;  /* 0x00000000002c2947 */ /* 0x000fea0003800000 */
        /* <DEDUP_REMOVED lines=11> */
.L_x_349:
[----:B------:R-:W-:Y:S05]  /*ac80*/  BSYNC B0 ;  /* 0x0000000000007941 */ /* 0x000fea0003800000 */
.L_x_348:
        /* <DEDUP_REMOVED lines=13> */
.L_x_351:
[----:B------:R-:W-:Y:S05]  /*ad60*/  BSYNC B0 ;  /* 0x0000000000007941 */ /* 0x000fea0003800000 */
.L_x_350:
[----:B----4-:R4:W1:Y:S01]  /*ad70*/  LDS.128 R12, [R59+0x8000] ;  /* 0x008000003b0c7984 */ /* 0x0108620000000c00 */
        /* <DEDUP_REMOVED lines=15> */
[----:B----4-:R-:W-:Y:S06]  /*ae70*/  @P2 BRA `(.L_x_353) ;  /* 0x0000000000282947 */ /* 0x010fec0003800000 */
        /* <DEDUP_REMOVED lines=10> */
.L_x_353:
[----:B------:R-:W-:Y:S05]  /*af20*/  BSYNC B0 ;  /* 0x0000000000007941 */ /* 0x000fea0003800000 */
.L_x_352:
        /* <DEDUP_REMOVED lines=13> */
.L_x_326:
[----:B------:R-:W-:Y:S05]  /*b000*/  BSYNC B1 ;  /* 0x0000000000017941 */ /* 0x000fea0003800000 */
.L_x_312:
        /* <DEDUP_REMOVED lines=11> */
.L_x_354:
[----:B------:R-:W-:Y:S05]  /*b0c0*/  EXIT ;  /* 0x000000000000794d */ /* 0x000fea0003800000 */
.L_x_356:
        /* <DEDUP_REMOVED lines=11> */
.L_x_699:


//--------------------- .text._ZN5flash44flash_bwd_dq_dk_dv_loop_seqk_parallel_kernelI23Flash_bwd_kernel_traitsILi32ELi128ELi128ELi8ELi4ELi4ELi4ELb1ELb0EN7cutlass6half_tE19Flash_kernel_traitsILi32ELi128ELi128ELi8ES3_EELb0ELb1ELb0ELb1ELb0ELb0ELb1EEEvNS_16Flash_bwd_paramsE --------------------------
	.section	.text._ZN5flash44flash_bwd_dq_dk_dv_loop_seqk_parallel_kernelI23Flash_bwd_kernel_traitsILi32ELi128ELi128ELi8ELi4ELi4ELi4ELb1ELb0EN7cutlass6half_tE19Flash_kernel_traitsILi32ELi128ELi128ELi8ES3_EELb0ELb1ELb0ELb1ELb0ELb0ELb1EEEvNS_16Flash_bwd_paramsE,"ax",@progbits
	.align	128
        .global         _ZN5flash44flash_bwd_dq_dk_dv_loop_seqk_parallel_kernelI23Flash_bwd_kernel_traitsILi32ELi128ELi128ELi8ELi4ELi4ELi4ELb1ELb0EN7cutlass6half_tE19Flash_kernel_traitsILi32ELi128ELi128ELi8ES3_EELb0ELb1ELb0ELb1ELb0ELb0ELb1EEEvNS_16Flash_bwd_paramsE
        .type           _ZN5flash44flash_bwd_dq_dk_dv_loop_seqk_parallel_kernelI23Flash_bwd_kernel_traitsILi32ELi128ELi128ELi8ELi4ELi4ELi4ELb1ELb0EN7cutlass6half_tE19Flash_kernel_traitsILi32ELi128ELi128ELi8ES3_EELb0ELb1ELb0ELb1ELb0ELb0ELb1EEEvNS_16Flash_bwd_paramsE,@function
        .size           _ZN5flash44flash_bwd_dq_dk_dv_loop_seqk_parallel_kernelI23Flash_bwd_kernel_traitsILi32ELi128ELi128ELi8ELi4ELi4ELi4ELb1ELb0EN7cutlass6half_tE19Flash_kernel_traitsILi32ELi128ELi128ELi8ES3_EELb0ELb1ELb0ELb1ELb0ELb0ELb1EEEvNS_16Flash_bwd_paramsE,(.L_x_700 - _ZN5flash44flash_bwd_dq_dk_dv_loop_seqk_parallel_kernelI23Flash_bwd_kernel_traitsILi32ELi128ELi128ELi8ELi4ELi4ELi4ELb1ELb0EN7cutlass6half_tE19Flash_kernel_traitsILi32ELi128ELi128ELi8ES3_EELb0ELb1ELb0ELb1ELb0ELb0ELb1EEEvNS_16Flash_bwd_paramsE)
        .other          _ZN5flash44flash_bwd_dq_dk_dv_loop_seqk_parallel_kernelI23Flash_bwd_kernel_traitsILi32ELi128ELi128ELi8ELi4ELi4ELi4ELb1ELb0EN7cutlass6half_tE19Flash_kernel_traitsILi32ELi128ELi128ELi8ES3_EELb0ELb1ELb0ELb1ELb0ELb0ELb1EEEvNS_16Flash_bwd_paramsE,@"STO_CUDA_ENTRY STV_DEFAULT"
_ZN5flash44flash_bwd_dq_dk_dv_loop_seqk_parallel_kernelI23Flash_bwd_kernel_traitsILi32ELi128ELi128ELi8ELi4ELi4ELi4ELb1ELb0EN7cutlass6half_tE19Flash_kernel_traitsILi32ELi128ELi128ELi8ES3_EELb0ELb1ELb0ELb1ELb0ELb0ELb1EEEvNS_16Flash_bwd_paramsE:
.text._ZN5flash44flash_bwd_dq_dk_dv_loop_seqk_parallel_kernelI23Flash_bwd_kernel_traitsILi32ELi128ELi128ELi8ELi4ELi4ELi4ELb1ELb0EN7cutlass6half_tE19Flash_kernel_traitsILi32ELi128ELi128ELi8ES3_EELb0ELb1ELb0ELb1ELb0ELb0ELb1EEEvNS_16Flash_bwd_paramsE:
        /* <DEDUP_REMOVED lines=25> */
[----:B------:R-:W-:Y:S01]  /*0190*/  SHF.R.S32.HI R0, RZ, 0x3, R17 ;  /* 0x00000003ff007819 */ /* 0x000fe20000011411 */
[----:B---3--:R-:W-:Y:S01]  /*01a0*/  ULEA UR4, UR4, UR5, 0x18 ;  /* 0x0000000504047291 */ /* 0x008fe2000f8ec03f */
[----:B------:R-:W-:Y:S01]  /*01b0*/  LOP3.LUT R3, R2, 0xfffffffc, RZ, 0xc0, !PT ;  /* 0xfffffffc02037812 */ /* 0x000fe200078ec0ff */
[----:B------:R-:W-:Y:S01]  /*01c0*/  USHF.R.S32.HI UR5, URZ, 0x1f, UR56 ;  /* 0x0000001f3f057899 */ /* 0x000fe20008011438 */
[-C--:B------:R-:W-:Y:S01]  /*01d0*/  LEA.HI R4, R8, R11.reuse, RZ, 0x5 ;  /* 0x0000000b08047211 */ /* 0x080fe200078f28ff */
[----:B------:R-:W-:Y:S01]  /*01e0*/  IMAD.SHL.U32 R0, R0, 0x40, RZ ;  /* 0x0000004000007824 */ /* 0x000fe200078e00ff */
[CC--:B------:R-:W-:Y:S01]  /*01f0*/  LEA.HI R14, R8.reuse, R11.reuse, RZ, 0x7 ;  /* 0x0000000b080e7211 */ /* 0x0c0fe200078f38ff */
[----:B------:R-:W-:Y:S01]  /*0200*/  IMAD.IADD R13, R11, 0x1, -R3 ;  /* 0x000000010b0d7824 */ /* 0x000fe200078e0a03 */
[----:B------:R-:W-:-:S02]  /*0210*/  LEA.HI R8, R8, R11, RZ, 0x4 ;  /* 0x0000000b08087211 */ /* 0x000fc400078f20ff */
[----:B------:R-:W-:Y:S01]  /*0220*/  LOP3.LUT R0, R0, 0xc0, RZ, 0xc0, !PT ;  /* 0x000000c000007812 */ /* 0x000fe200078ec0ff */
[----:B------:R-:W-:Y:S01]  /*0230*/  IMAD.SHL.U32 R18, R13, 0x8, RZ ;  /* 0x000000080d127824 */ /* 0x000fe200078e00ff */
[----:B------:R-:W-:Y:S02]  /*0240*/  SHF.R.S32.HI R3, RZ, 0x2, R2 ;  /* 0x00000002ff037819 */ /* 0x000fe40000011402 */
[----:B------:R-:W-:Y:S02]  /*0250*/  SHF.R.U32.HI R6, RZ, 0x3, R0 ;  /* 0x00000003ff067819 */ /* 0x000fe40000011600 */
[----:B------:R-:W-:Y:S01]  /*0260*/  LOP3.LUT R5, R0, 0x18, R18, 0xf8, !PT ;  /* 0x0000001800057812 */ /* 0x000fe200078ef812 */
[----:B------:R-:W-:Y:S01]  /*0270*/  STL [R1+0x30], R18 ;  /* 0x0000301201007387 */ /* 0x000fe20000100800 */
[----:B------:R-:W-:Y:S02]  /*0280*/  LOP3.LUT R9, R4, 0xffffffe0, RZ, 0xc0, !PT ;  /* 0xffffffe004097812 */ /* 0x000fe400078ec0ff */
[----:B------:R-:W-:-:S02]  /*0290*/  LOP3.LUT R7, R8, 0xfffffff0, RZ, 0xc0, !PT ;  /* 0xfffffff008077812 */ /* 0x000fc400078ec0ff */
[----:B------:R-:W-:Y:S01]  /*02a0*/  LOP3.LUT R12, R5, R6, RZ, 0x3c, !PT ;  /* 0x00000006050c7212 */ /* 0x000fe200078e3cff */
[C---:B------:R-:W-:Y:S01]  /*02b0*/  IMAD.IADD R20, R11.reuse, 0x1, -R9 ;  /* 0x000000010b147824 */ /* 0x040fe200078e0a09 */
[----:B------:R-:W-:Y:S01]  /*02c0*/  LEA.HI R5, R2, R3, RZ, 0x1 ;  /* 0x0000000302057211 */ /* 0x000fe200078f08ff */
[----:B------:R-:W-:Y:S01]  /*02d0*/  IMAD.IADD R0, R11, 0x1, -R7 ;  /* 0x000000010b007824 */ /* 0x000fe200078e0a07 */
[----:B------:R-:W-:Y:S02]  /*02e0*/  SHF.R.S32.HI R6, RZ, 0x1f, R2 ;  /* 0x0000001fff067819 */ /* 0x000fe40000011402 */
[--C-:B------:R-:W-:Y:S01]  /*02f0*/  SHF.R.S32.HI R2, RZ, 0x5, R4.reuse ;  /* 0x00000005ff027819 */ /* 0x100fe20000011404 */
[----:B------:R-:W-:Y:S01]  /*0300*/  STL [R1+0x70], R20 ;  /* 0x0000701401007387 */ /* 0x000fe20000100800 */
[----:B------:R-:W-:Y:S02]  /*0310*/  SHF.R.S32.HI R4, RZ, 0x1f, R4 ;  /* 0x0000001fff047819 */ /* 0x000fe40000011404 */
[----:B------:R-:W-:-:S02]  /*0320*/  SHF.R.S32.HI R9, RZ, 0x4, R8 ;  /* 0x00000004ff097819 */ /* 0x000fc40000011408 */
[----:B------:R-:W-:Y:S02]  /*0330*/  LOP3.LUT R7, R5, 0x7fffffe, RZ, 0xc0, !PT ;  /* 0x07fffffe05077812 */ /* 0x000fe400078ec0ff */
[----:B------:R-:W-:Y:S02]  /*0340*/  LEA.HI R5, R4, R2, RZ, 0x2 ;  /* 0x0000000204057211 */ /* 0x000fe400078f10ff */
[----:B------:R-:W-:Y:S01]  /*0350*/  LEA.HI R4, R8, R9, RZ, 0x1 ;  /* 0x0000000908047211 */ /* 0x000fe200078f08ff */
[----:B------:R-:W-:Y:S01]  /*0360*/  IMAD.IADD R8, R3, 0x1, -R7 ;  /* 0x0000000103087824 */ /* 0x000fe200078e0a07 */
[----:B------:R-:W-:Y:S02]  /*0370*/  LOP3.LUT R7, R5, 0xfffffffc, RZ, 0xc0, !PT ;  /* 0xfffffffc05077812 */ /* 0x000fe400078ec0ff */
[----:B------:R-:W-:Y:S01]  /*0380*/  LOP3.LUT R5, R4, 0xfffffffe, RZ, 0xc0, !PT ;  /* 0xfffffffe04057812 */ /* 0x000fe200078ec0ff */
        /* <DEDUP_REMOVED lines=8> */
[----:B------:R-:W-:Y:S01]  /*0410*/  IMAD.IADD R11, R9, 0x1, -R5 ;  /* 0x00000001090b7824 */ /* 0x000fe200078e0a05 */
[----:B------:R-:W-:Y:S01]  /*0420*/  SHF.R.S32.HI R12, RZ, 0x7, R14 ;  /* 0x00000007ff0c7819 */ /* 0x000fe2000001140e */
[----:B------:R1:W-:Y:S01]  /*0430*/  STL [R1+0x60], R4 ;  /* 0x0000600401007387 */ /* 0x0003e20000100800 */
[----:B------:R-:W-:Y:S01]  /*0440*/  SHF.R.S32.HI R14, RZ, 0x1f, R0 ;  /* 0x0000001fff0e7819 */ /* 0x000fe20000011400 */
[----:B------:R-:W-:Y:S01]  /*0450*/  IMAD.IADD R3, R3, 0x1, -R6 ;  /* 0x0000000103037824 */ /* 0x000fe200078e0a06 */
[----:B------:R-:W-:-:S02]  /*0460*/  LOP3.LUT R6, R2, 0x7fffffe, RZ, 0xc0, !PT ;  /* 0x07fffffe02067812 */ /* 0x000fc400078ec0ff */
[--C-:B------:R-:W-:Y:S02]  /*0470*/  SHF.R.S32.HI R5, RZ, 0x1, R2.reuse ;  /* 0x00000001ff057819 */ /* 0x100fe40000011402 */
[----:B------:R-:W-:Y:S01]  /*0480*/  SHF.R.S32.HI R7, RZ, 0x1f, R2 ;  /* 0x0000001fff077819 */ /* 0x000fe20000011402 */
[----:B------:R-:W-:Y:S01]  /*0490*/  IMAD.IADD R19, R0, 0x1, -R6 ;  /* 0x0000000100137824 */ /* 0x000fe200078e0a06 */
[----:B------:R-:W-:Y:S02]  /*04a0*/  LEA.HI R14, R14, R0, RZ, 0x3 ;  /* 0x000000000e0e7211 */ /* 0x000fe400078f18ff */
[----:B------:R-:W-:Y:S02]  /*04b0*/  LEA.HI R9, R7, R5, RZ, 0x2 ;  /* 0x0000000507097211 */ /* 0x000fe400078f10ff */
[----:B------:R-:W-:Y:S02]  /*04c0*/  LOP3.LUT R6, R14, 0xfffffff8, RZ, 0xc0, !PT ;  /* 0xfffffff80e067812 */ /* 0x000fe400078ec0ff */
[----:B------:R-:W-:-:S02]  /*04d0*/  LOP3.LUT R9, R9, 0xfffffffc, RZ, 0xc0, !PT ;  /* 0xfffffffc09097812 */ /* 0x000fc400078ec0ff */
[C---:B------:R-:W-:Y:S01]  /*04e0*/  LOP3.LUT R7, R3.reuse, 0x1, RZ, 0xc0, !PT ;  /* 0x0000000103077812 */ /* 0x040fe200078ec0ff */
[----:B------:R-:W-:Y:S01]  /*04f0*/  IMAD.IADD R16, R0, 0x1, -R6 ;  /* 0x0000000100107824 */ /* 0x000fe200078e0a06 */
[----:B------:R-:W-:Y:S01]  /*0500*/  LOP3.LUT P5, RZ, R3, 0x2, RZ, 0xc0, !PT ;  /* 0x0000000203ff7812 */ /* 0x000fe200078ac0ff */
[C---:B------:R-:W-:Y:S01]  /*0510*/  IMAD.SHL.U32 R0, R10.reuse, 0x40, RZ ;  /* 0x000000400a007824 */ /* 0x040fe200078e00ff */
[----:B------:R-:W-:Y:S01]  /*0520*/  ISETP.NE.U32.AND P6, PT, R7, 0x1, PT ;  /* 0x000000010700780c */ /* 0x000fe20003fc5070 */
[----:B------:R-:W-:Y:S01]  /*0530*/  IMAD.IADD R15, R5, 0x1, -R9 ;  /* 0x00000001050f7824 */ /* 0x000fe200078e0a09 */
[----:B------:R-:W-:Y:S02]  /*0540*/  SHF.R.S32.HI R5, RZ, 0x1f, R20 ;  /* 0x0000001fff057819 */ /* 0x000fe40000011414 */
[----:B-1----:R-:W-:Y:S02]  /*0550*/  LEA.HI R4, R10, R10, RZ, 0x1 ;  /* 0x0000000a0a047211 */ /* 0x002fe400078f08ff */
[----:B------:R-:W-:Y:S01]  /*0560*/  LOP3.LUT R7, R0, 0x1c0, RZ, 0xc0, !PT ;  /* 0x000001c000077812 */ /* 0x000fe200078ec0ff */
[----:B------:R-:W-:Y:S01]  /*0570*/  IMAD.SHL.U32 R0, R161, 0x10, RZ ;  /* 0x00000010a1007824 */ /* 0x000fe200078e00ff */
[----:B------:R-:W-:-:S02]  /*0580*/  LOP3.LUT R2, R4, 0x3fffffe, RZ, 0xc0, !PT ;  /* 0x03fffffe04027812 */ /* 0x000fc400078ec0ff */
[C---:B------:R-:W-:Y:S02]  /*0590*/  LOP3.LUT P4, RZ, R3.reuse, 0x4, RZ, 0xc0, !PT ;  /* 0x0000000403ff7812 */ /* 0x040fe4000788c0ff */
[----:B------:R-:W-:Y:S01]  /*05a0*/  SEL R216, R216, 0x10, !P6 ;  /* 0x00000010d8d87807 */ /* 0x000fe20007000000 */
[----:B------:R-:W-:Y:S01]  /*05b0*/  IMAD.IADD R8, R10, 0x1, -R2 ;  /* 0x000000010a087824 */ /* 0x000fe200078e0a02 */
[----:B------:R-:W-:Y:S01]  /*05c0*/  LEA.HI R10, R3, R3, RZ, 0x1 ;  /* 0x00000003030a7211 */ /* 0x000fe200078f08ff */
[----:B------:R-:W-:Y:S01]  /*05d0*/  IMAD R2, R12, 0x8, R11 ;  /* 0x000000080c027824 */ /* 0x000fe200078e020b */
[----:B------:R-:W-:-:S03]  /*05e0*/  SEL R217, R155, 0xffffffe0, !P5 ;  /* 0xffffffe09bd97807 */ /* 0x000fc60006800000 */
[----:B------:R-:W-:Y:S01]  /*05f0*/  IMAD R18, R2, 0x8, R8 ;  /* 0x0000000802127824 */ /* 0x000fe200078e0208 */
[----:B------:R-:W-:Y:S01]  /*0600*/  SHF.R.S32.HI R2, RZ, 0x1, R4 ;  /* 0x00000001ff027819 */ /* 0x000fe20000011404 */
[----:B------:R-:W-:Y:S01]  /*0610*/  IMAD.SHL.U32 R8, R13, 0x2, RZ ;  /* 0x000000020d087824 */ /* 0x000fe200078e00ff */
[----:B------:R-:W-:Y:S02]  /*0620*/  LEA.HI R4, R5, R20, RZ, 0x2 ;  /* 0x0000001405047211 */ /* 0x000fe400078f10ff */
[C---:B------:R-:W-:Y:S01]  /*0630*/  LOP3.LUT P0, RZ, R2.reuse, 0x2, RZ, 0xc0, !PT ;  /* 0x0000000202ff7812 */ /* 0x040fe2000780c0ff */
[----:B------:R-:W-:Y:S01]  /*0640*/  IMAD.SHL.U32 R5, R2, 0x40, RZ ;  /* 0x0000004002057824 */ /* 0x000fe200078e00ff */
[----:B------:R-:W-:Y:S01]  /*0650*/  LEA.HI.SX32 R4, R4, R0, 0x1e ;  /* 0x0000000004047211 */ /* 0x000fe200078ff2ff */
[----:B------:R-:W-:Y:S01]  /*0660*/  IMAD R6, R12, 0x2000, R8 ;  /* 0x000020000c067824 */ /* 0x000fe200078e0208 */
[----:B------:R-:W-:Y:S02]  /*0670*/  LOP3.LUT R2, R7, 0x30, R0, 0xf8, !PT ;  /* 0x0000003007027812 */ /* 0x000fe400078ef800 */
[----:B------:R-:W-:Y:S01]  /*0680*/  LOP3.LUT R0, R5, 0xc0, RZ, 0xc0, !PT ;  /* 0x000000c005007812 */ /* 0x000fe200078ec0ff */
[----:B------:R1:W-:Y:S01]  /*0690*/  STL [R1+0x64], R4 ;  /* 0x0000640401007387 */ /* 0x0003e20000100800 */
[----:B------:R-:W-:-:S02]  /*06a0*/  LOP3.LUT R13, R2, 0x8, R17, 0xf8, !PT ;  /* 0x00000008020d7812 */ /* 0x000fc400078ef811 */
[----:B------:R-:W-:Y:S02]  /*06b0*/  LOP3.LUT R5, R10, 0x3fffffe, RZ, 0xc0, !PT ;  /* 0x03fffffe0a057812 */ /* 0x000fe400078ec0ff */
[----:B------:R-:W-:Y:S02]  /*06c0*/  SHF.R.U32.HI R2, RZ, 0x3, R0 ;  /* 0x00000003ff027819 */ /* 0x000fe40000011600 */
[----:B------:R-:W-:Y:S01]  /*06d0*/  R2P PR, R16, 0x6 ;  /* 0x0000000610007804 */ /* 0x000fe20000000000 */
[----:B------:R-:W-:Y:S01]  /*06e0*/  IMAD.IADD R9, R3, 0x1, -R5 ;  /* 0x0000000103097824 */ /* 0x000fe200078e0a05 */
[----:B------:R-:W-:Y:S02]  /*06f0*/  SHF.R.U32.HI R5, RZ, 0x3, R7 ;  /* 0x00000003ff057819 */ /* 0x000fe40000011607 */
[----:B------:R-:W-:Y:S02]  /*0700*/  SEL R150, R155, 0xffffffe0, !P0 ;  /* 0xffffffe09b967807 */ /* 0x000fe40004000000 */
[----:B------:R-:W-:-:S02]  /*0710*/  LOP3.LUT R5, R13, R5, RZ, 0x3c, !PT ;  /* 0x000000050d057212 */ /* 0x000fc400078e3cff */
[----:B------:R-:W-:Y:S02]  /*0720*/  SEL R152, R152, 0xffffffc0, !P2 ;  /* 0xffffffc098987807 */ /* 0x000fe40005000000 */
[----:B------:R-:W-:-:S04]  /*0730*/  LOP3.LUT P0, RZ, R15, 0x2, RZ, 0xc0, !PT ;  /* 0x000000020fff7812 */ /* 0x000fc8000780c0ff */
[----:B------:R-:W-:Y:S02]  /*0740*/  SEL R155, R155, 0xffffffe0, !P0 ;  /* 0xffffffe09b9b7807 */ /* 0x000fe40004000000 */
[----:B-1----:R-:W-:Y:S01]  /*0750*/  LOP3.LUT R4, R0, 0x8, R17, 0xf8, !PT ;  /* 0x0000000800047812 */ /* 0x002fe200078ef811 */
[----:B------:R-:W-:-:S03]  /*0760*/  IMAD.SHL.U32 R0, R3, 0x40, RZ ;  /* 0x0000004003007824 */ /* 0x000fc600078e00ff */
[----:B------:R-:W-:Y:S02]  /*0770*/  LOP3.LUT R149, R4, R2, RZ, 0x3c, !PT ;  /* 0x0000000204957212 */ /* 0x000fe400078e3cff */
[----:B------:R-:W-:Y:S01]  /*0780*/  LOP3.LUT R3, R0, 0x1c0, RZ, 0xc0, !PT ;  /* 0x000001c000037812 */ /* 0x000fe200078ec0ff */
[----:B------:R-:W-:Y:S01]  /*0790*/  IMAD.SHL.U32 R0, R161, 0x400, RZ ;  /* 0x00000400a1007824 */ /* 0x000fe200078e00ff */
[----:B------:R-:W-:Y:S01]  /*07a0*/  SHF.R.S32.HI R2, RZ, 0x3, R14 ;  /* 0x00000003ff027819 */ /* 0x000fe2000001140e */
[----:B------:R-:W-:Y:S01]  /*07b0*/  IMAD.U32 R149, R18, 0x20, R149 ;  /* 0x0000002012957824 */ /* 0x000fe200078e0095 */
[----:B------:R-:W-:Y:S01]  /*07c0*/  LEA.HI R4, R3, R3, RZ, 0x1d ;  /* 0x0000000303047211 */ /* 0x000fe200078fe8ff */
[----:B------:R-:W-:Y:S02]  /*07d0*/  IMAD R3, R161, 0x200, R8 ;  /* 0x00000200a1037824 */ /* 0x000fe400078e0208 */
[--C-:B------:R-:W-:Y:S01]  /*07e0*/  IMAD R17, R2, 0x200, R0.reuse ;  /* 0x0000020002117824 */ /* 0x100fe200078e0200 */
[----:B------:R-:W-:Y:S01]  /*07f0*/  IADD3 R220, R4, R6, R0 ;  /* 0x0000000604dc7210 */ /* 0x000fe20007ffe000 */
[----:B------:R-:W-:Y:S01]  /*0800*/  IMAD.SHL.U32 R0, R12, 0x8, RZ ;  /* 0x000000080c007824 */ /* 0x000fe200078e00ff */
[----:B------:R-:W-:Y:S01]  /*0810*/  LEA R149, R149, UR4, 0x1 ;  /* 0x0000000495957c11 */ /* 0x000fe2000f8e08ff */
[----:B------:R-:W-:Y:S01]  /*0820*/  IMAD R14, R2, 0x8, R19 ;  /* 0x00000008020e7824 */ /* 0x000fe200078e0213 */
[----:B------:R-:W-:Y:S01]  /*0830*/  LEA R220, R220, UR4, 0x1 ;  /* 0x00000004dcdc7c11 */ /* 0x000fe2000f8e08ff */
[----:B------:R-:W-:Y:S01]  /*0840*/  IMAD.SHL.U32 R4, R16, 0x40, RZ ;  /* 0x0000004010047824 */ /* 0x000fe200078e00ff */
[----:B------:R-:W-:Y:S01]  /*0850*/  LOP3.LUT R7, R0, 0x8, RZ, 0xc0, !PT ;  /* 0x0000000800077812 */ /* 0x000fe200078ec0ff */
[----:B------:R-:W-:Y:S01]  /*0860*/  IMAD.SHL.U32 R2, R15, 0x40, RZ ;  /* 0x000000400f027824 */ /* 0x000fe200078e00ff */
[----:B------:R-:W-:Y:S01]  /*0870*/  SHF.R.S32.HI R0, RZ, 0x1, R10 ;  /* 0x00000001ff007819 */ /* 0x000fe2000001140a */
[----:B------:R-:W-:Y:S01]  /*0880*/  IMAD.SHL.U32 R6, R11, 0x8, RZ ;  /* 0x000000080b067824 */ /* 0x000fe200078e00ff */
[----:B------:R-:W-:Y:S01]  /*0890*/  LOP3.LUT R4, R4, 0x1c0, RZ, 0xc0, !PT ;  /* 0x000001c004047812 */ /* 0x000fe200078ec0ff */
[----:B------:R-:W-:Y:S01]  /*08a0*/  IMAD R13, R9, 0x20, R3 ;  /* 0x00000020090d7824 */ /* 0x000fe200078e0203 */
[C---:B------:R-:W-:Y:S01]  /*08b0*/  LOP3.LUT P3, RZ, R0.reuse, 0x2, RZ, 0xc0, !PT ;  /* 0x0000000200ff7812 */ /* 0x040fe2000786c0ff */
[----:B------:R-:W-:Y:S01]  /*08c0*/  IMAD.SHL.U32 R0, R0, 0x40, RZ ;  /* 0x0000004000007824 */ /* 0x000fe200078e00ff */
[----:B------:R-:W-:Y:S01]  /*08d0*/  LOP3.LUT R2, R2, 0xc0, RZ, 0xc0, !PT ;  /* 0x000000c002027812 */ /* 0x000fe200078ec0ff */
[C---:B------:R-:W-:Y:S01]  /*08e0*/  IMAD.SHL.U32 R9, R11.reuse, 0x10, RZ ;  /* 0x000000100b097824 */ /* 0x040fe200078e00ff */
[----:B------:R-:W-:Y:S01]  /*08f0*/  LOP3.LUT R6, R6, 0x8, RZ, 0xc0, !PT ;  /* 0x0000000806067812 */ /* 0x000fe200078ec0ff */
[----:B------:R-:W-:Y:S01]  /*0900*/  IMAD R3, R11, 0x200, R5 ;  /* 0x000002000b037824 */ /* 0x000fe200078e0205 */
[----:B------:R-:W-:Y:S01]  /*0910*/  LOP3.LUT R0, R0, 0xc0, RZ, 0xc0, !PT ;  /* 0x000000c000007812 */ /* 0x000fe200078ec0ff */
[C---:B------:R-:W-:Y:S01]  /*0920*/  VIADD R215, R220.reuse, 0x40 ;  /* 0x00000040dcd77836 */ /* 0x040fe20000000000 */
[----:B------:R-:W-:Y:S01]  /*0930*/  SHF.R.U32.HI R151, RZ, 0x3, R4 ;  /* 0x00000003ff977819 */ /* 0x000fe20000011604 */
[C---:B------:R-:W-:Y:S01]  /*0940*/  @P4 VIADD R215, R220.reuse, 0xffffffc0 ;  /* 0xffffffc0dcd74836 */ /* 0x040fe20000000000 */
[----:B------:R-:W-:Y:S01]  /*0950*/  SHF.R.U32.HI R5, RZ, 0x3, R2 ;  /* 0x00000003ff057819 */ /* 0x000fe20000011602 */
[----:B------:R-:W-:Y:S01]  /*0960*/  IMAD.IADD R221, R220, 0x1, R216 ;  /* 0x00000001dcdd7824 */ /* 0x000fe200078e02d8 */
[----:B------:R-:W-:Y:S01]  /*0970*/  SHF.R.U32.HI R8, RZ, 0x3, R0 ;  /* 0x00000003ff087819 */ /* 0x000fe20000011600 */
[----:B------:R-:W-:Y:S01]  /*0980*/  IMAD.IADD R216, R216, 0x1, R215 ;  /* 0x00000001d8d87824 */ /* 0x000fe200078e02d7 */
[----:B------:R-:W-:Y:S01]  /*0990*/  LOP3.LUT R9, R7, 0x10, R9, 0xf8, !PT ;  /* 0x0000001007097812 */ /* 0x000fe200078ef809 */
[----:B------:R-:W-:Y:S01]  /*09a0*/  IMAD.IADD R222, R220, 0x1, R217 ;  /* 0x00000001dcde7824 */ /* 0x000fe200078e02d9 */
[--C-:B------:R-:W-:Y:S01]  /*09b0*/  LOP3.LUT R151, R151, R4, R6.reuse, 0x1e, !PT ;  /* 0x0000000497977212 */ /* 0x100fe200078e1e06 */
[----:B------:R-:W-:Y:S01]  /*09c0*/  IMAD.U32 R4, RZ, RZ, UR5 ;  /* 0x00000005ff047e24 */ /* 0x000fe2000f8e00ff */
[C---:B------:R-:W-:Y:S01]  /*09d0*/  LOP3.LUT R6, R5.reuse, R2, R6, 0x1e, !PT ;  /* 0x0000000205067212 */ /* 0x040fe200078e1e06 */
[----:B------:R-:W-:Y:S01]  /*09e0*/  USHF.R.S32.HI UR5, URZ, 0x1f, UR47 ;  /* 0x0000001f3f057899 */ /* 0x000fe2000801142f */
[----:B------:R-:W-:Y:S01]  /*09f0*/  LOP3.LUT R8, R8, R0, R7, 0x1e, !PT ;  /* 0x0000000008087212 */ /* 0x000fe200078e1e07 */
[----:B------:R-:W-:Y:S01]  /*0a00*/  IMAD.SHL.U32 R0, R14, 0x20, RZ ;  /* 0x000000200e007824 */ /* 0x000fe200078e00ff */
[----:B------:R-:W-:Y:S01]  /*0a10*/  LOP3.LUT R2, R5, R9, R2, 0x1e, !PT ;  /* 0x0000000905027212 */ /* 0x000fe200078e1e02 */
[----:B------:R-:W-:-:S02]  /*0a20*/  IMAD.IADD R151, R17, 0x1, R151 ;  /* 0x0000000111977824 */ /* 0x000fc400078e0297 */
        /* <DEDUP_REMOVED lines=10> */
[----:B------:R-:W-:Y:S01]  /*0ad0*/  UIADD3 UR6, UR4, 0x6000, URZ ;  /* 0x0000600004067890 */ /* 0x000fe2000fffe03f */
[----:B------:R-:W-:Y:S01]  /*0ae0*/  IMAD.IADD R218, R217, 0x1, R215 ;  /* 0x00000001d9da7824 */ /* 0x000fe200078e02d7 */
[----:B------:R-:W-:Y:S01]  /*0af0*/  LEA R151, R151, UR5, 0x1 ;  /* 0x0000000597977c11 */ /* 0x000fe2000f8e08ff */
[----:B------:R-:W-:-:S02]  /*0b00*/  IMAD.IADD R161, R161, 0x1, R6 ;  /* 0x00000001a1a17824 */ /* 0x000fc400078e0206 */
[----:B------:R-:W-:Y:S01]  /*0b10*/  IMAD.IADD R150, R150, 0x1, R149 ;  /* 0x0000000196967824 */ /* 0x000fe200078e0295 */
[----:B------:R-:W-:Y:S01]  /*0b20*/  LEA R4, R8, UR6, 0x1 ;  /* 0x0000000608047c11 */ /* 0x000fe2000f8e08ff */
[C---:B------:R-:W-:Y:S02]  /*0b30*/  VIADD R157, R151.reuse, 0x20 ;  /* 0x00000020979d7836 */ /* 0x040fe40000000000 */
[C---:B------:R-:W-:Y:S02]  /*0b40*/  @P1 VIADD R157, R151.reuse, 0xffffffe0 ;  /* 0xffffffe0979d1836 */ /* 0x040fe40000000000 */
[C---:B------:R-:W-:Y:S01]  /*0b50*/  VIADD R0, R4.reuse, 0x20 ;  /* 0x0000002004007836 */ /* 0x040fe20000000000 */
[----:B------:R1:W-:Y:S01]  /*0b60*/  STL [R1+0x68], R4 ;  /* 0x0000680401007387 */ /* 0x0003e20000100800 */
[----:B------:R-:W-:Y:S02]  /*0b70*/  @P3 VIADD R0, R4, 0xffffffe0 ;  /* 0xffffffe004003836 */ /* 0x000fe40000000000 */
[----:B------:R-:W-:-:S02]  /*0b80*/  IMAD.IADD R153, R151, 0x1, R152 ;  /* 0x0000000197997824 */ /* 0x000fc400078e0298 */
[----:B------:R-:W-:Y:S01]  /*0b90*/  IMAD.IADD R217, R217, 0x1, R216 ;  /* 0x00000001d9d97824 */ /* 0x000fe200078e02d8 */
[----:B------:R1:W-:Y:S01]  /*0ba0*/  STL [R1+0x6c], R0 ;  /* 0x00006c0001007387 */ /* 0x0003e20000100800 */
[----:B------:R-:W-:Y:S02]  /*0bb0*/  IMAD.IADD R152, R152, 0x1, R157 ;  /* 0x0000000198987824 */ /* 0x000fe400078e029d */
[C---:B------:R-:W-:Y:S02]  /*0bc0*/  VIADD R160, R157.reuse, 0x2000 ;  /* 0x000020009da07836 */ /* 0x040fe40000000000 */
[C---:B------:R-:W-:Y:S02]  /*0bd0*/  VIADD R159, R157.reuse, 0x4000 ;  /* 0x000040009d9f7836 */ /* 0x040fe40000000000 */
[----:B------:R-:W-:-:S07]  /*0be0*/  VIADD R158, R157, 0x6000 ;  /* 0x000060009d9e7836 */ /* 0x000fce0000000000 */
.L_x_401:
        /* <DEDUP_REMOVED lines=16> */
[----:B-1-34-:R-:W-:Y:S01]  /*0cf0*/  IMAD.U32 R4, RZ, RZ, UR6 ;  /* 0x00000006ff047e24 */ /* 0x01afe2000f8e00ff */
        /* <DEDUP_REMOVED lines=13> */
[----:B--2---:R-:W2:Y:S01]  /*0dd0*/  @P1 LDG.E R8, desc[UR10][R6.64] ;  /* 0x0000000a06081981 */ /* 0x004ea2000c1e1900 */
        /* <DEDUP_REMOVED lines=36> */
.L_x_357:
        /* <DEDUP_REMOVED lines=18> */
[----:B------:R-:W-:Y:S02]  /*1140*/  USHF.R.S32.HI UR33, URZ, 0x1f, UR59 ;  /* 0x0000001f3f217899 */ /* 0x000fe4000801143b */
[----:B------:R-:W-:Y:S01]  /*1150*/  USHF.L.U32 UR14, UR47, 0x7, URZ ;  /* 0x000000072f0e7899 */ /* 0x000fe2000800063f */
[----:B------:R-:W-:Y:S01]  /*1160*/  ULDC.64 UR30, c[0x0][0x240] ;  /* 0x00009000001e7ab9 */ /* 0x000fe20000000a00 */
[----:B------:R-:W-:Y:S01]  /*1170*/  ULDC UR25, c[0x0][0x2dc] ;  /* 0x0000b70000197ab9 */ /* 0x000fe20000000800 */
[----:B------:R-:W-:Y:S01]  /*1180*/  ULDC UR61, c[0x0][0x270] ;  /* 0x00009c00003d7ab9 */ /* 0x000fe20000000800 */
[----:B------:R-:W-:Y:S01]  /*1190*/  ULDC.U8 UR24, c[0x0][0x480] ;  /* 0x0001200000187ab9 */ /* 0x000fe20000000000 */
[----:B------:R-:W-:Y:S01]  /*11a0*/  UIMAD.WIDE.U32 UR16, UR5, UR30, URZ ;  /* 0x0000001e051072a5 */ /* 0x000fe2000f8e003f */
[----:B-1----:R-:W-:Y:S01]  /*11b0*/  IABS R6, R7 ;  /* 0x0000000700067213 */ /* 0x002fe20000000000 */
[----:B------:R-:W-:Y:S01]  /*11c0*/  @!UP1 UIMAD.WIDE.U32 UR42, UR47, UR6, URZ ;  /* 0x000000062f2a92a5 */ /* 0x000fe2000f8e003f */
[----:B------:R-:W-:Y:S01]  /*11d0*/  ISETP.NE.AND P3, PT, R7, RZ, PT ;  /* 0x000000ff0700720c */ /* 0x000fe20003f65270 */
[----:B------:R-:W-:Y:S01]  /*11e0*/  USEL UR34, UR14, URZ, UP2 ;  /* 0x0000003f0e227287 */ /* 0x000fe20009000000 */
[----:B------:R-:W1:Y:S01]  /*11f0*/  I2F.RP R4, R6 ;  /* 0x0000000600047306 */ /* 0x000e620000209400 */
[----:B------:R-:W-:-:S02]  /*1200*/  @UP0 UIADD3 UR19, UR38, UR40, URZ ;  /* 0x0000002826130290 */ /* 0x000fc4000fffe03f */
[----:B------:R-:W-:Y:S02]  /*1210*/  UIMAD.WIDE.U32 UR14, UR47, UR59, URZ ;  /* 0x0000003b2f0e72a5 */ /* 0x000fe4000f8e003f */
[----:B--2---:R-:W-:Y:S02]  /*1220*/  UIMAD.WIDE.U32 UR26, UR8, UR12, URZ ;  /* 0x0000000c081a72a5 */ /* 0x004fe4000f8e003f */
[----:B------:R-:W-:Y:S02]  /*1230*/  UIMAD UR50, UR56, UR25, URZ ;  /* 0x00000019383272a4 */ /* 0x000fe4000f8e023f */
[----:B------:R-:W-:Y:S02]  /*1240*/  UIMAD UR49, UR8, UR13, UR27 ;  /* 0x0000000d083172a4 */ /* 0x000fe4000f8e021b */
[----:B------:R-:W-:Y:S02]  /*1250*/  @!UP1 UIMAD UR8, UR58, UR6, URZ ;  /* 0x000000063a0892a4 */ /* 0x000fe4000f8e023f */
[----:B------:R-:W-:Y:S01]  /*1260*/  UISETP.NE.AND UP4, UPT, UR24, URZ, UPT ;  /* 0x0000003f1800728c */ /* 0x000fe2000bf85270 */
[----:B-1----:R-:W1:Y:S01]  /*1270*/  MUFU.RCP R4, R4 ;  /* 0x0000000400047308 */ /* 0x002e620000001000 */
[----:B------:R-:W-:-:S02]  /*1280*/  @!UP1 UIMAD UR37, UR47, UR7, UR8 ;  /* 0x000000072f2592a4 */ /* 0x000fc4000f8e0208 */
[----:B------:R-:W-:Y:S02]  /*1290*/  UIADD3 UR8, UR20, 0x7f, URZ ;  /* 0x0000007f14087890 */ /* 0x000fe4000fffe03f */
[----:B------:R-:W-:Y:S02]  /*12a0*/  UIMAD.WIDE UR6, UR25, UR61, URZ ;  /* 0x0000003d190672a5 */ /* 0x000fe4000f8e023f */
[----:B------:R-:W-:Y:S01]  /*12b0*/  USHF.R.S32.HI UR21, URZ, 0x1f, UR8 ;  /* 0x0000001f3f157899 */ /* 0x000fe20008011408 */
[----:B------:R-:W-:Y:S01]  /*12c0*/  @UP0 ULDC.64 UR24, c[0x0][0x248] ;  /* 0x0000920000180ab9 */ /* 0x000fe20000000a00 */
[----:B------:R-:W-:Y:S02]  /*12d0*/  USEL UR57, UR22, UR16, !UP1 ;  /* 0x0000001016397287 */ /* 0x000fe4000c800000 */
[----:B------:R-:W-:Y:S02]  /*12e0*/  ULEA.HI UR21, UR21, UR8, URZ, 0x7 ;  /* 0x0000000815157291 */ /* 0x000fe4000f8f383f */
[----:B------:R-:W-:-:S02]  /*12f0*/  UIMAD UR8, UR33, UR47, URZ ;  /* 0x0000002f210872a4 */ /* 0x000fc4000f8e023f */
[----:B------:R-:W-:Y:S01]  /*1300*/  UIADD3 UR51, UR23, UR32, URZ ;  /* 0x0000002017337290 */ /* 0x000fe2000fffe03f */
[----:B-1----:R-:W-:Y:S01]  /*1310*/  VIADD R4, R4, 0xffffffe ;  /* 0x0ffffffe04047836 */ /* 0x002fe20000000000 */
[----:B------:R-:W-:Y:S02]  /*1320*/  UIMAD UR8, UR58, UR59, UR8 ;  /* 0x0000003b3a0872a4 */ /* 0x000fe4000f8e0208 */
[----:B------:R-:W-:Y:S01]  /*1330*/  UIMAD UR29, UR5, UR31, URZ ;  /* 0x0000001f051d72a4 */ /* 0x000fe2000f8e023f */
[----:B------:R-:W1:Y:S01]  /*1340*/  F2I.FTZ.U32.TRUNC.NTZ R5, R4 ;  /* 0x0000000400057305 */ /* 0x000e62000021f000 */
[----:B------:R-:W-:Y:S02]  /*1350*/  @UP0 UIMAD.WIDE.U32 UR22, UR19, UR24, URZ ;  /* 0x00000018131602a5 */ /* 0x000fe4000f8e003f */
[----:B------:R-:W-:Y:S02]  /*1360*/  @UP0 UIMAD UR32, UR19, UR25, URZ ;  /* 0x00000019132002a4 */ /* 0x000fe4000f8e023f */
[----:B------:R-:W-:-:S02]  /*1370*/  UIMAD UR19, UR7, UR14, URZ ;  /* 0x0000000e071372a4 */ /* 0x000fc4000f8e023f */
[----:B------:R-:W-:Y:S01]  /*1380*/  UIADD3 UR8, UR15, UR8, URZ ;  /* 0x000000080f087290 */ /* 0x000fe2000fffe03f */
[----:B------:R-:W-:Y:S01]  /*1390*/  @UP1 ULDC.64 UR12, c[0x0][0x420] ;  /* 0x00010800000c1ab9 */ /* 0x000fe20000000a00 */
[----:B------:R-:W-:Y:S02]  /*13a0*/  @UP1 UIADD3 UR51, UR17, UR29, URZ ;  /* 0x0000001d11331290 */ /* 0x000fe4000fffe03f */
[----:B------:R-:W-:Y:S02]  /*13b0*/  @UP1 UIMAD.WIDE.U32 UR44, UR5, UR12, URZ ;  /* 0x0000000c052c12a5 */ /* 0x000fe4000f8e003f */
[----:B------:R-:W-:Y:S01]  /*13c0*/  UIMAD.WIDE.U32 UR16, UR6, UR14, URZ ;  /* 0x0000000e061072a5 */ /* 0x000fe2000f8e003f */
[----:B-1----:R-:W-:Y:S01]  /*13d0*/  IMAD.MOV R0, RZ, RZ, -R5 ;  /* 0x000000ffff007224 */ /* 0x002fe200078e0a05 */
[----:B------:R-:W-:Y:S01]  /*13e0*/  UIMAD UR8, UR6, UR8, UR19 ;  /* 0x00000008060872a4 */ /* 0x000fe2000f8e0213 */
[----:B------:R-:W-:Y:S01]  /*13f0*/  IMAD.MOV.U32 R4, RZ, RZ, RZ ;  /* 0x000000ffff047224 */ /* 0x000fe200078e00ff */
[----:B------:R-:W-:Y:S01]  /*1400*/  ULOP3.LUT UR19, UR21, 0xffffff80, URZ, 0xc0, !UPT ;  /* 0xffffff8015137892 */ /* 0x000fe2000f8ec03f */
[----:B------:R-:W-:Y:S01]  /*1410*/  IMAD R0, R0, R6, RZ ;  /* 0x0000000600007224 */ /* 0x000fe200078e02ff */
[----:B------:R-:W-:-:S02]  /*1420*/  @UP1 UIMAD UR52, UR5, UR13, UR45 ;  /* 0x0000000d053412a4 */ /* 0x000fc4000f8e022d */
[----:B------:R-:W-:Y:S01]  /*1430*/  USHF.L.U64.HI UR12, UR47, 0x7, UR58 ;  /* 0x000000072f0c7899 */ /* 0x000fe2000801023a */
[----:B------:R-:W-:Y:S01]  /*1440*/  IMAD.HI.U32 R4, R5, R0, R4 ;  /* 0x0000000005047227 */ /* 0x000fe200078e0004 */
[----:B------:R-:W-:Y:S01]  /*1450*/  MOV R0, R3 ;  /* 0x0000000300007202 */ /* 0x000fe20000000f00 */
[----:B------:R-:W-:Y:S02]  /*1460*/  UIMAD.WIDE.U32 UR14, UR6, UR5, URZ ;  /* 0x00000005060e72a5 */ /* 0x000fe4000f8e003f */
[----:B------:R-:W-:Y:S02]  /*1470*/  UIADD3 UR48, UR17, UR8, URZ ;  /* 0x0000000811307290 */ /* 0x000fe4000fffe03f */
[----:B------:R-:W-:Y:S01]  /*1480*/  IMAD.HI.U32 R4, R4, R0, RZ ;  /* 0x0000000004047227 */ /* 0x000fe200078e00ff */
[----:B------:R-:W-:Y:S01]  /*1490*/  ULDC.U8 UR13, c[0x0][0x3d8] ;  /* 0x0000f600000d7ab9 */ /* 0x000fe20000000000 */
[----:B------:R-:W-:Y:S02]  /*14a0*/  UIADD3 UR8, UR19, -0x80, URZ ;  /* 0xffffff8013087890 */ /* 0x000fe4000fffe03f */
[----:B------:R-:W-:Y:S01]  /*14b0*/  IMAD.MOV R3, RZ, RZ, -R4 ;  /* 0x000000ffff037224 */ /* 0x000fe200078e0a04 */
[----:B------:R-:W-:-:S02]  /*14c0*/  UISETP.NE.AND UP3, UPT, UR13, URZ, UPT ;  /* 0x0000003f0d00728c */ /* 0x000fc4000bf65270 */
[----:B------:R-:W-:Y:S01]  /*14d0*/  USEL UR35, UR12, URZ, UP2 ;  /* 0x0000003f0c237287 */ /* 0x000fe20009000000 */
[C---:B------:R-:W-:Y:S01]  /*14e0*/  IMAD R0, R6.reuse, R3, R0 ;  /* 0x0000000306007224 */ /* 0x040fe200078e0200 */
[----:B------:R-:W-:Y:S02]  /*14f0*/  USEL UR55, UR16, UR14, !UP1 ;  /* 0x0000000e10377287 */ /* 0x000fe4000c800000 */
[----:B------:R-:W-:Y:S02]  /*1500*/  USHF.R.S32.HI UR33, URZ, 0x1f, UR8 ;  /* 0x0000001f3f217899 */ /* 0x000fe40008011408 */
[----:B------:R-:W-:Y:S01]  /*1510*/  ISETP.GT.U32.AND P1, PT, R6, R0, PT ;  /* 0x000000000600720c */ /* 0x000fe20003f24070 */
[----:B------:R-:W-:Y:S02]  /*1520*/  UIADD3 UR16, UP2, UR8, UR34, URZ ;  /* 0x0000002208107290 */ /* 0x000fe4000ff5e03f */
[----:B------:R-:W-:Y:S02]  /*1530*/  UIMAD UR14, UR7, UR5, URZ ;  /* 0x00000005070e72a4 */ /* 0x000fe4000f8e023f */
[----:B------:R-:W-:-:S02]  /*1540*/  UIADD3.X UR17, UR33, UR35, URZ, UP2, !UPT ;  /* 0x0000002321117290 */ /* 0x000fc400097fe43f */
[----:B------:R-:W-:Y:S01]  /*1550*/  UIMAD UR7, UR7, UR16, URZ ;  /* 0x00000010070772a4 */ /* 0x000fe2000f8e023f */
[----:B------:R-:W-:Y:S01]  /*1560*/  ULDC UR29, c[0x0][0x2c4] ;  /* 0x0000b100001d7ab9 */ /* 0x000fe20000000800 */
[----:B------:R-:W-:Y:S02]  /*1570*/  @UP0 UIADD3 UR27, UR38, UR40, URZ ;  /* 0x00000028261b0290 */ /* 0x000fe4000fffe03f */
[----:B------:R-:W-:Y:S02]  /*1580*/  UIMAD UR19, UR6, UR17, UR7 ;  /* 0x00000011061372a4 */ /* 0x000fe4000f8e0207 */
[----:B------:R-:W-:Y:S01]  /*1590*/  @!P1 IMAD.IADD R0, R0, 0x1, -R6 ;  /* 0x0000000100009824 */ /* 0x000fe200078e0a06 */
[----:B------:R-:W-:Y:S01]  /*15a0*/  @!P1 IADD3 R4, R4, 0x1, RZ ;  /* 0x0000000104049810 */ /* 0x000fe20007ffe0ff */
[----:B------:R-:W-:Y:S01]  /*15b0*/  @UP3 UIMAD UR17, UR47, UR29, URZ ;  /* 0x0000001d2f1132a4 */ /* 0x000fe2000f8e023f */
[----:B------:R-:W-:Y:S01]  /*15c0*/  PLOP3.LUT P1, PT, PT, PT, UP0, 0x80, 0x0 ;  /* 0x000000000000781c */ /* 0x000fe20003f2f008 */
[----:B------:R-:W-:Y:S01]  /*15d0*/  @UP0 ULDC.64 UR12, c[0x0][0x250] ;  /* 0x00009400000c0ab9 */ /* 0x000fe20000000a00 */
[----:B------:R-:W-:Y:S01]  /*15e0*/  ISETP.GE.U32.AND P0, PT, R0, R6, PT ;  /* 0x000000060000720c */ /* 0x000fe20003f06070 */
[----:B------:R-:W-:Y:S01]  /*15f0*/  @UP1 UIADD3 UR48, UR15, UR14, URZ ;  /* 0x0000000e0f301290 */ /* 0x000fe2000fffe03f */
[----:B------:R-:W-:Y:S01]  /*1600*/  LOP3.LUT R0, R7, UR56, RZ, 0x3c, !PT ;  /* 0x0000003807007c12 */ /* 0x000fe2000f8e3cff */
[----:B------:R-:W-:-:S02]  /*1610*/  @UP0 UIMAD.WIDE.U32 UR14, UR27, UR12, URZ ;  /* 0x0000000c1b0e02a5 */ /* 0x000fc4000f8e003f */
[----:B------:R-:W-:Y:S01]  /*1620*/  UIMAD.WIDE.U32 UR34, UR6, UR16, URZ ;  /* 0x00000010062272a5 */ /* 0x000fe2000f8e003f */
[----:B------:R-:W-:Y:S01]  /*1630*/  ISETP.GE.AND P2, PT, R0, RZ, PT ;  /* 0x000000ff0000720c */ /* 0x000fe20003f46270 */
[----:B------:R-:W-:Y:S02]  /*1640*/  @UP3 USEL UR16, UR17, UR5, !UP1 ;  /* 0x0000000511103287 */ /* 0x000fe4000c800000 */
[----:B------:R-:W-:Y:S02]  /*1650*/  @!UP3 UIMAD UR7, UR47, UR61, UR56 ;  /* 0x0000003d2f07b2a4 */ /* 0x000fe4000f8e0238 */
[----:B------:R-:W-:Y:S01]  /*1660*/  @UP0 UIMAD UR27, UR27, UR13, URZ ;  /* 0x0000000d1b1b02a4 */ /* 0x000fe2000f8e023f */
[----:B------:R-:W-:Y:S01]  /*1670*/  @UP3 ULDC UR6, c[0x0][0x2e4] ;  /* 0x0000b90000063ab9 */ /* 0x000fe20000000800 */
[----:B------:R-:W-:Y:S01]  /*1680*/  @P0 VIADD R4, R4, 0x1 ;  /* 0x0000000104040836 */ /* 0x000fe20000000000 */
[----:B------:R-:W-:Y:S01]  /*1690*/  @UP3 UIMAD UR39, UR56, UR6, UR16 ;  /* 0x00000006382732a4 */ /* 0x000fe2000f8e0210 */
[----:B------:R-:W-:Y:S01]  /*16a0*/  PLOP3.LUT P0, PT, PT, PT, UP3, 0x80, 0x0 ;  /* 0x000000000000781c */ /* 0x000fe20003f0f038 */
[----:B------:R-:W-:-:S02]  /*16b0*/  @!UP1 UIADD3 UR52, UR43, UR37, URZ ;  /* 0x000000252b349290 */ /* 0x000fc4000fffe03f */
[----:B------:R-:W-:Y:S01]  /*16c0*/  USHF.R.S32.HI UR41, URZ, 0x7, UR21 ;  /* 0x000000073f297899 */ /* 0x000fe20008011415 */
[----:B------:R-:W-:Y:S01]  /*16d0*/  @!P2 IADD3 R4, -R4, RZ, RZ ;  /* 0x000000ff0404a210 */ /* 0x000fe20007ffe1ff */
[----:B------:R-:W-:Y:S01]  /*16e0*/  @!UP3 UIMAD UR39, UR7, UR29, URZ ;  /* 0x0000001d0727b2a4 */ /* 0x000fe2000f8e023f */
[----:B------:R-:W-:Y:S01]  /*16f0*/  @!P3 LOP3.LUT R4, RZ, R7, RZ, 0x33, !PT ;  /* 0x00000007ff04b212 */ /* 0x000fe200078e33ff */
[----:B------:R-:W-:Y:S02]  /*1700*/  USHF.R.S32.HI UR36, URZ, 0x1f, UR28 ;  /* 0x0000001f3f247899 */ /* 0x000fe4000801141c */
[----:B------:R-:W-:Y:S02]  /*1710*/  USEL UR54, UR26, URZ, UP4 ;  /* 0x0000003f1a367287 */ /* 0x000fe4000a000000 */
[----:B------:R-:W-:Y:S02]  /*1720*/  USHF.R.S32.HI UR53, URZ, 0x1f, UR50 ;  /* 0x0000001f3f357899 */ /* 0x000fe40008011432 */
[----:B------:R-:W-:-:S02]  /*1730*/  @UP0 UIADD3 UR46, UR15, UR27, URZ ;  /* 0x0000001b0f2e0290 */ /* 0x000fc4000fffe03f */
[----:B------:R-:W-:Y:S02]  /*1740*/  USEL UR49, UR49, URZ, UP4 ;  /* 0x0000003f31317287 */ /* 0x000fe4000a000000 */
        /* <DEDUP_REMOVED lines=17> */
.L_x_359:
        /* <DEDUP_REMOVED lines=13> */
.L_x_360:
        /* <DEDUP_REMOVED lines=11> */
.L_x_361:
[----:B------:R-:W-:-:S04]  /*19e0*/  UIMAD UR5, UR47, UR61, UR56 ;  /* 0x0000003d2f0572a4 */ /* 0x000fc8000f8e0238 */
[----:B------:R-:W-:-:S12]  /*19f0*/  UIMAD UR5, UR5, UR59, URZ ;  /* 0x0000003b050572a4 */ /* 0x000fd8000f8e023f */
.L_x_362:
[----:B------:R-:W2:Y:S01]  /*1a00*/  LDL.64 R6, [R1+0x30] ;  /* 0x0000300001067983 */ /* 0x000ea20000100a00 */
[----:B------:R-:W1:Y:S01]  /*1a10*/  LDC.64 R14, c[0x0][0x420] ;  /* 0x00010800ff0e7b82 */ /* 0x000e620000000a00 */
[----:B------:R-:W-:Y:S02]  /*1a20*/  ULDC UR7, c[0x0][0x2dc] ;  /* 0x0000b70000077ab9 */ /* 0x000fe40000000800 */
[----:B------:R3:W2:Y:S04]  /*1a30*/  LDL.64 R20, [R1+0x30] ;  /* 0x0000300001147983 */ /* 0x0006a80000100a00 */
[----:B------:R-:W4:Y:S01]  /*1a40*/  LDL R10, [R1+0x70] ;  /* 0x00007000010a7983 */ /* 0x000f220000100800 */
[----:B------:R-:W5:Y:S01]  /*1a50*/  S2R R18, SR_TID.X ;  /* 0x0000000000127919 */ /* 0x000f620000002100 */
[----:B------:R-:W-:-:S02]  /*1a60*/  UIMAD UR23, UR7, UR61, URZ ;  /* 0x0000003d071772a4 */ /* 0x000fc4000f8e023f */
[----:B------:R-:W-:Y:S02]  /*1a70*/  UIADD3 UR35, UR8, UR5, URZ ;  /* 0x0000000508237290 */ /* 0x000fe4000fffe03f */
[----:B------:R-:W-:Y:S02]  /*1a80*/  UIADD3 UR5, -UR9, UR20, UR28 ;  /* 0x0000001409057290 */ /* 0x000fe4000fffe11c */
[----:B------:R-:W-:Y:S01]  /*1a90*/  USHF.L.U32 UR22, UR23, 0x7, URZ ;  /* 0x0000000717167899 */ /* 0x000fe2000800063f */
[----:B------:R-:W-:Y:S01]  /*1aa0*/  ULDC UR7, c[0x0][0x398] ;  /* 0x0000e60000077ab9 */ /* 0x000fe20000000800 */
[----:B------:R-:W-:Y:S01]  /*1ab0*/  ULDC.64 UR26, c[0x0][0x400] ;  /* 0x00010000001a7ab9 */ /* 0x000fe20000000a00 */
[----:B------:R-:W-:Y:S02]  /*1ac0*/  UIADD3 UR5, UR5, -UR7, URZ ;  /* 0x8000000705057290 */ /* 0x000fe4000fffe03f */
[----:B------:R-:W-:Y:S01]  /*1ad0*/  UIADD3 UR7, UP2, UP1, UR34, UR22, UR50 ;  /* 0x0000001622077290 */ /* 0x000fe2000f95e032 */
[----:B------:R-:W-:Y:S01]  /*1ae0*/  ULDC.64 UR14, c[0x0][0x428] ;  /* 0x00010a00000e7ab9 */ /* 0x000fe20000000a00 */
[----:B------:R-:W-:Y:S01]  /*1af0*/  ULDC.64 UR16, c[0x0][0x258] ;  /* 0x0000960000107ab9 */ /* 0x000fe20000000a00 */
[----:B-----5:R-:W-:-:S04]  /*1b00*/  SHF.R.S32.HI R17, RZ, 0x1f, R18 ;  /* 0x0000001fff117819 */ /* 0x020fc80000011412 */
[CC--:B------:R-:W-:Y:S02]  /*1b10*/  LEA.HI R3, R17.reuse, R18.reuse, RZ, 0x2 ;  /* 0x0000001211037211 */ /* 0x0c0fe400078f10ff */
[----:B------:R-:W-:Y:S02]  /*1b20*/  LEA.HI R5, R17, R18, RZ, 0x5 ;  /* 0x0000001211057211 */ /* 0x000fe400078f28ff */
[----:B------:R-:W-:Y:S02]  /*1b30*/  SHF.R.S32.HI R3, RZ, 0x2, R3 ;  /* 0x00000002ff037819 */ /* 0x000fe40000011403 */
[----:B------:R-:W-:Y:S02]  /*1b40*/  SHF.R.S32.HI R5, RZ, 0x5, R5 ;  /* 0x00000005ff057819 */ /* 0x000fe40000011405 */
[----:B------:R-:W-:Y:S01]  /*1b50*/  SHF.R.S32.HI R16, RZ, 0x1f, R3 ;  /* 0x0000001fff107819 */ /* 0x000fe20000011403 */
[----:B-1----:R-:W-:-:S04]  /*1b60*/  IMAD R8, R14, UR33, RZ ;  /* 0x000000210e087c24 */ /* 0x002fc8000f8e02ff */
[----:B------:R-:W-:Y:S01]  /*1b70*/  IMAD R11, R15, UR8, R8 ;  /* 0x000000080f0b7c24 */ /* 0x000fe2000f8e0208 */
[----:B------:R-:W-:-:S04]  /*1b80*/  USHF.R.S32.HI UR42, URZ, 0x1f, UR56 ;  /* 0x0000001f3f2a7899 */ /* 0x000fc80008011438 */
[----:B------:R-:W-:-:S04]  /*1b90*/  UIMAD UR19, UR42, UR14, URZ ;  /* 0x0000000e2a1372a4 */ /* 0x000fc8000f8e023f */
[----:B------:R-:W-:Y:S01]  /*1ba0*/  UIMAD UR15, UR56, UR15, UR19 ;  /* 0x0000000f380f72a4 */ /* 0x000fe2000f8e0213 */
[----:B------:R-:W-:Y:S01]  /*1bb0*/  BSSY B1, `(.L_x_358) ;  /* 0x00008af000017945 */ /* 0x000fe20003800000 */
[----:B--2---:R-:W-:-:S05]  /*1bc0*/  IMAD.MOV.U32 R20, RZ, RZ, R6 ;  /* 0x000000ffff147224 */ /* 0x004fca00078e0006 */
[----:B------:R-:W-:Y:S02]  /*1bd0*/  SHF.R.S32.HI R21, RZ, 0x1f, R20 ;  /* 0x0000001fff157819 */ /* 0x000fe40000011414 */
[----:B------:R-:W-:Y:S01]  /*1be0*/  IADD3 R6, P0, R20, UR6, RZ ;  /* 0x0000000614067c10 */ /* 0x000fe2000ff1e0ff */
[----:B------:R-:W-:-:S03]  /*1bf0*/  USHF.R.S32.HI UR6, URZ, 0x1f, UR22 ;  /* 0x0000001f3f067899 */ /* 0x000fc60008011416 */
[----:B------:R-:W-:Y:S02]  /*1c00*/  IADD3.X R7, R21, UR52, RZ, P0, !PT ;  /* 0x0000003415077c10 */ /* 0x000fe400087fe4ff */
[----:B------:R-:W-:Y:S01]  /*1c10*/  IADD3 R0, P0, R3, UR8, RZ ;  /* 0x0000000803007c10 */ /* 0x000fe2000ff1e0ff */
[----:B------:R-:W-:Y:S01]  /*1c20*/  UIADD3.X UR6, UR21, UR6, UR53, UP2, UP1 ;  /* 0x0000000615067290 */ /* 0x000fe200097e2435 */
[----:B----4-:R-:W-:Y:S01]  /*1c30*/  IMAD R5, R5, UR23, R10 ;  /* 0x0000001705057c24 */ /* 0x010fe2000f8e020a */
[----:B------:R-:W-:Y:S01]  /*1c40*/  UIADD3 UR7, UP2, UP1, UR54, UR7, UR55 ;  /* 0x0000000736077290 */ /* 0x000fe2000f95e037 */
[----:B------:R-:W-:-:S03]  /*1c50*/  IADD3.X R9, R16, UR33, RZ, P0, !PT ;  /* 0x0000002110097c10 */ /* 0x000fc600087fe4ff */
[----:B------:R-:W-:Y:S02]  /*1c60*/  UIADD3.X UR6, UR49, UR6, UR48, UP2, UP1 ;  /* 0x0000000631067290 */ /* 0x000fe400097e2430 */
[----:B------:R-:W-:Y:S01]  /*1c70*/  IMAD R9, R9, UR30, RZ ;  /* 0x0000001e09097c24 */ /* 0x000fe2000f8e02ff */
[----:B------:R-:W-:-:S03]  /*1c80*/  IADD3 R10, P0, R5, UR7, RZ ;  /* 0x00000007050a7c10 */ /* 0x000fc6000ff1e0ff */
[C---:B------:R-:W-:Y:S01]  /*1c90*/  IMAD R12, R0.reuse, UR31, R9 ;  /* 0x0000001f000c7c24 */ /* 0x040fe2000f8e0209 */
[----:B------:R-:W-:Y:S01]  /*1ca0*/  LEA.HI.X.SX32 R5, R5, UR6, 0x1, P0 ;  /* 0x0000000605057c11 */ /* 0x000fe200080f0eff */
[----:B------:R-:W-:Y:S01]  /*1cb0*/  IMAD.WIDE.U32 R8, R0, UR30, R20 ;  /* 0x0000001e00087c25 */ /* 0x000fe2000f8e0014 */
[----:B------:R-:W-:Y:S01]  /*1cc0*/  LEA R0, P0, R10, UR26, 0x2 ;  /* 0x0000001a0a007c11 */ /* 0x000fe2000f8010ff */
[----:B------:R-:W-:Y:S01]  /*1cd0*/  USHF.R.S32.HI UR21, URZ, 0x1f, UR5 ;  /* 0x0000001f3f157899 */ /* 0x000fe20008011405 */
[----:B------:R-:W-:Y:S01]  /*1ce0*/  STL [R1+0x34], R21 ;  /* 0x0000341501007387 */ /* 0x000fe20000100800 */
[----:B------:R-:W-:Y:S02]  /*1cf0*/  IMAD.WIDE.U32 R6, R14, UR8, R6 ;  /* 0x000000080e067c25 */ /* 0x000fe4000f8e0006 */
[----:B------:R-:W-:Y:S01]  /*1d00*/  ULEA.HI UR21, UR21, UR5, URZ, 0x7 ;  /* 0x0000000515157291 */ /* 0x000fe2000f8f383f */
[----:B------:R1:W-:Y:S01]  /*1d10*/  STL [R1+0x24], R0 ;  /* 0x0000240001007387 */ /* 0x0003e20000100800 */
[----:B------:R-:W-:-:S02]  /*1d20*/  IADD3 R8, P2, R8, UR57, RZ ;  /* 0x0000003908087c10 */ /* 0x000fc4000ff5e0ff */
[----:B------:R-:W-:Y:S01]  /*1d30*/  USHF.R.S32.HI UR21, URZ, 0x7, UR21 ;  /* 0x000000073f157899 */ /* 0x000fe20008011415 */
[----:B------:R-:W-:Y:S01]  /*1d40*/  IMAD.IADD R7, R7, 0x1, R11 ;  /* 0x0000000107077824 */ /* 0x000fe200078e020b */
[----:B------:R-:W-:Y:S01]  /*1d50*/  UIMAD UR6, UR42, UR16, URZ ;  /* 0x000000102a0672a4 */ /* 0x000fe2000f8e023f */
[----:B------:R-:W-:Y:S01]  /*1d60*/  IADD3.X R9, R9, UR51, R12, P2, !PT ;  /* 0x0000003309097c10 */ /* 0x000fe200097fe40c */
[----:B------:R-:W-:Y:S02]  /*1d70*/  UISETP.LT.AND UP1, UPT, URZ, UR21, UPT ;  /* 0x000000153f00728c */ /* 0x000fe4000bf21270 */
[----:B------:R-:W-:Y:S02]  /*1d80*/  UIMAD UR19, UR56, UR17, UR6 ;  /* 0x00000011381372a4 */ /* 0x000fe4000f8e0206 */
[----:B------:R-:W-:Y:S01]  /*1d90*/  USEL UR21, URZ, UR21, !UP1 ;  /* 0x000000153f157287 */ /* 0x000fe2000c800000 */
[----:B------:R-:W-:Y:S01]  /*1da0*/  ULDC.64 UR42, c[0x0][0x2b0] ;  /* 0x0000ac00002a7ab9 */ /* 0x000fe20000000a00 */
[----:B-1----:R-:W-:Y:S01]  /*1db0*/  LEA.HI.X R0, R10, UR27, R5, 0x2, P0 ;  /* 0x0000001b0a007c11 */ /* 0x002fe200080f1405 */
[----:B------:R-:W-:Y:S01]  /*1dc0*/  IMAD.U32 R5, RZ, RZ, UR16 ;  /* 0x00000010ff057e24 */ /* 0x000fe2000f8e00ff */
[----:B------:R-:W-:-:S02]  /*1dd0*/  UISETP.GT.AND UP1, UPT, UR41, UR21, UPT ;  /* 0x000000152900728c */ /* 0x000fc4000bf24270 */
[----:B------:R-:W-:Y:S01]  /*1de0*/  UIADD3 UR6, UR8, UR39, URZ ;  /* 0x0000002708067290 */ /* 0x000fe2000fffe03f */
[----:B------:R1:W-:Y:S01]  /*1df0*/  STL [R1+0x20], R0 ;  /* 0x0000200001007387 */ /* 0x0003e20000100800 */
[----:B------:R-:W-:Y:S01]  /*1e00*/  IMAD.WIDE.U32 R8, R5, UR56, R8 ;  /* 0x0000003805087c25 */ /* 0x000fe2000f8e0008 */
[----:B------:R-:W-:Y:S01]  /*1e10*/  ULDC.64 UR26, c[0x0][0x478] ;  /* 0x00011e00001a7ab9 */ /* 0x000fe20000000a00 */
[----:B------:R-:W-:Y:S02]  /*1e20*/  ULDC.64 UR16, c[0x0][0x3e0] ;  /* 0x0000f80000107ab9 */ /* 0x000fe40000000a00 */
[----:B------:R-:W-:Y:S02]  /*1e30*/  VIADD R5, R9, UR19 ;  /* 0x0000001309057c36 */ /* 0x000fe40008000000 */
[----:B-1----:R-:W-:-:S04]  /*1e40*/  IMAD.U32 R0, RZ, RZ, UR14 ;  /* 0x0000000eff007e24 */ /* 0x002fc8000f8e00ff */
[----:B------:R-:W-:-:S04]  /*1e50*/  IMAD.WIDE.U32 R6, R0, UR56, R6 ;  /* 0x0000003800067c25 */ /* 0x000fc8000f8e0006 */
[----:B------:R-:W-:Y:S01]  /*1e60*/  VIADD R7, R7, UR15 ;  /* 0x0000000f07077c36 */ /* 0x000fe20008000000 */
[----:B------:R-:W-:Y:S02]  /*1e70*/  ULDC.64 UR14, c[0x0][0x210] ;  /* 0x00008400000e7ab9 */ /* 0x000fe40000000a00 */
[----:B------:R-:W-:Y:S01]  /*1e80*/  LEA R244, P0, R8, UR14, 0x1 ;  /* 0x0000000e08f47c11 */ /* 0x000fe2000f8008ff */
[----:B------:R-:W-:-:S03]  /*1e90*/  IMAD R0, R16, R14, RZ ;  /* 0x0000000e10007224 */ /* 0x000fc600078e02ff */
[----:B------:R-:W-:Y:S02]  /*1ea0*/  LEA.HI.X R245, R8, UR15, R5, 0x1, P0 ;  /* 0x0000000f08f57c11 */ /* 0x000fe400080f0c05 */
        /* <DEDUP_REMOVED lines=13> */
[----:B---3--:R-:W-:Y:S05]  /*1f80*/  @P0 BRA `(.L_x_363) ;  /* 0x0000000400fc0947 */ /* 0x008fea0003800000 */
        /* <DEDUP_REMOVED lines=19> */
.L_x_364:
        /* <DEDUP_REMOVED lines=19> */
.L_x_365:
        /* <DEDUP_REMOVED lines=32> */
.L_x_367:
[----:B------:R-:W-:Y:S05]  /*23f0*/  BSYNC B0 ;  /* 0x0000000000007941 */ /* 0x000fea0003800000 */
.L_x_366:
        /* <DEDUP_REMOVED lines=14> */
.L_x_369:
[----:B------:R-:W-:Y:S05]  /*24e0*/  BSYNC B0 ;  /* 0x0000000000007941 */ /* 0x000fea0003800000 */
.L_x_368:
        /* <DEDUP_REMOVED lines=26> */
.L_x_371:
[----:B------:R-:W-:Y:S05]  /*2690*/  BSYNC B0 ;  /* 0x0000000000007941 */ /* 0x000fea0003800000 */
.L_x_370:
        /* <DEDUP_REMOVED lines=14> */
.L_x_363:
        /* <DEDUP_REMOVED lines=54> */
.L_x_374:
[----:B------:R-:W-:Y:S05]  /*2ae0*/  BSYNC B0 ;  /* 0x0000000000007941 */ /* 0x000fea0003800000 */
.L_x_373:
        /* <DEDUP_REMOVED lines=22> */
.L_x_376:
[----:B------:R-:W-:Y:S05]  /*2c50*/  BSYNC B0 ;  /* 0x0000000000007941 */ /* 0x000fea0003800000 */
.L_x_375:
        /* <DEDUP_REMOVED lines=18> */
.L_x_378:
[----:B------:R-:W-:Y:S05]  /*2d80*/  BSYNC B0 ;  /* 0x0000000000007941 */ /* 0x000fea0003800000 */
.L_x_377:
        /* <DEDUP_REMOVED lines=13> */
.L_x_380:
[----:B------:R-:W-:Y:S05]  /*2e60*/  BSYNC B0 ;  /* 0x0000000000007941 */ /* 0x000fea0003800000 */
.L_x_379:
        /* <DEDUP_REMOVED lines=17> */
.L_x_382:
[----:B------:R-:W-:Y:S05]  /*2f80*/  BSYNC B0 ;  /* 0x0000000000007941 */ /* 0x000fea0003800000 */
.L_x_381:
        /* <DEDUP_REMOVED lines=21> */
.L_x_384:
[----:B------:R-:W-:Y:S05]  /*30e0*/  BSYNC B0 ;  /* 0x0000000000007941 */ /* 0x000fea0003800000 */
.L_x_383:
[----:B------:R-:W5:Y:S01]  /*30f0*/  LDL R12, [R1+0x64] ;  /* 0x00006400010c7983 */ /* 0x000f620000100800 */
[----:B------:R-:W-:Y:S01]  /*3100*/  UIMAD UR6, UR36, UR24, URZ ;  /* 0x00000018240672a4 */ /* 0x000fe2000f8e023f */
[----:B-1----:R-:W-:Y:S01]  /*3110*/  IMAD.WIDE.U32 R6, R5, UR28, R20 ;  /* 0x0000001c05067c25 */ /* 0x002fe2000f8e0014 */
[----:B------:R-:W-:Y:S01]  /*3120*/  BSSY B0, `(.L_x_385) ;  /* 0x0000028000007945 */ /* 0x000fe20003800000 */
[----:B------:R1:W-:Y:S01]  /*3130*/  @P1 STS [R0+0x6000], RZ ;  /* 0x006000ff00001388 */ /* 0x0003e20000000800 */
[----:B------:R-:W-:Y:S01]  /*3140*/  UIMAD UR6, UR28, UR25, UR6 ;  /* 0x000000191c0672a4 */ /* 0x000fe2000f8e0206 */
[----:B------:R-:W-:Y:S02]  /*3150*/  IADD3 R6, P3, R6, UR29, RZ ;  /* 0x0000001d06067c10 */ /* 0x000fe4000ff7e0ff */
[----:B------:R1:W-:Y:S03]  /*3160*/  @P1 STS [R0+0x6004], RZ ;  /* 0x006004ff00001388 */ /* 0x0003e60000000800 */
[----:B------:R-:W-:Y:S01]  /*3170*/  IMAD.U32 R5, RZ, RZ, UR6 ;  /* 0x00000006ff057e24 */ /* 0x000fe2000f8e00ff */
[----:B------:R1:W-:Y:S01]  /*3180*/  @P1 STS.64 [R0+0x6008], RZ ;  /* 0x006008ff00001388 */ /* 0x0003e20000000a00 */
[----:B------:R-:W-:-:S03]  /*3190*/  ULDC.64 UR6, c[0x0][0x260] ;  /* 0x0000980000067ab9 */ /* 0x000fc60000000a00 */
[----:B------:R-:W-:Y:S01]  /*31a0*/  IADD3.X R7, R7, UR32, R5, P3, !PT ;  /* 0x0000002007077c10 */ /* 0x000fe20009ffe405 */
[----:B------:R-:W-:-:S04]  /*31b0*/  IMAD R5, R13, UR6, RZ ;  /* 0x000000060d057c24 */ /* 0x000fc8000f8e02ff */
[C---:B---3--:R-:W-:Y:S02]  /*31c0*/  IMAD R11, R4.reuse, UR7, R5 ;  /* 0x00000007040b7c24 */ /* 0x048fe4000f8e0205 */
        /* <DEDUP_REMOVED lines=29> */
.L_x_386:
[----:B------:R-:W-:Y:S05]  /*33a0*/  BSYNC B0 ;  /* 0x0000000000007941 */ /* 0x000fea0003800000 */
.L_x_385:
        /* <DEDUP_REMOVED lines=22> */
.L_x_388:
[----:B------:R-:W-:Y:S05]  /*3510*/  BSYNC B0 ;  /* 0x0000000000007941 */ /* 0x000fea0003800000 */
.L_x_387:
[----:B------:R-:W0:Y:S01]  /*3520*/  LDGDEPBAR ;  /* 0x00000000000079af */ /* 0x000e220000000000 */
[----:B------:R-:W-:Y:S01]  /*3530*/  ULDC.64 UR12, c[0x0][0x3c8] ;  /* 0x0000f200000c7ab9 */ /* 0x000fe20000000a00 */
[----:B-1----:R-:W-:Y:S01]  /*3540*/  IMAD.SHL.U32 R4, R12, 0x4, RZ ;  /* 0x000000040c047824 */ /* 0x002fe200078e00ff */
[----:B------:R-:W-:Y:S01]  /*3550*/  UISETP.NE.U32.AND UP1, UPT, UR12, URZ, UPT ;  /* 0x0000003f0c00728c */ /* 0x000fe2000bf25070 */
[----:B---3--:R-:W-:Y:S01]  /*3560*/  SHF.R.S32.HI R8, RZ, 0x1f, R12 ;  /* 0x0000001fff087819 */ /* 0x008fe2000001140c */
[----:B------:R-:W-:Y:S01]  /*3570*/  IMAD.MOV.U32 R9, RZ, RZ, 0x7f800000 ;  /* 0x7f800000ff097424 */ /* 0x000fe200078e00ff */
[----:B--2-4-:R-:W-:Y:S01]  /*3580*/  SHF.R.S32.HI R0, RZ, 0x1f, R10 ;  /* 0x0000001fff007819 */ /* 0x014fe2000001140a */
        /* <DEDUP_REMOVED lines=9> */
[----:B------:R-:W-:Y:S01]  /*3620*/  IADD3.X R5, R3, UR14, RZ, P2, !PT ;  /* 0x0000000e03057c10 */ /* 0x000fe200097fe4ff */
[----:B------:R-:W-:Y:S01]  /*3630*/  ULDC UR39, c[0x0][0x2d0] ;  /* 0x0000b40000277ab9 */ /* 0x000fe20000000800 */
        /* <DEDUP_REMOVED lines=14> */
[----:B------:R-:W-:Y:S01]  /*3720*/  @UP1 UIADD3 UR5, UR7, UR5, URZ ;  /* 0x0000000507051290 */ /* 0x000fe2000fffe03f */
[----:B------:R-:W-:Y:S01]  /*3730*/  LEA.HI R3, R17, R18, RZ, 0x7 ;  /* 0x0000001211037211 */ /* 0x000fe200078f38ff */
[C---:B------:R-:W-:Y:S01]  /*3740*/  VIADD R148, R161.reuse, 0x1000 ;  /* 0x00001000a1947836 */ /* 0x040fe20000000000 */
[----:B------:R-:W-:Y:S01]  /*3750*/  CS2R R94, SRZ ;  /* 0x00000000005e7805 */ /* 0x000fe2000001ff00 */
[----:B------:R-:W-:Y:S01]  /*3760*/  @UP1 ULEA.HI.X UR13, UR6, UR13, UR5, 0x2, UP0 ;  /* 0x0000000d060d1291 */ /* 0x000fe200080f1405 */
[----:B------:R-:W-:Y:S01]  /*3770*/  IMAD.SHL.U32 R154, R161, 0x2, RZ ;  /* 0x00000002a19a7824 */ /* 0x000fe200078e00ff */
[----:B------:R-:W-:Y:S01]  /*3780*/  CS2R R92, SRZ ;  /* 0x00000000005c7805 */ /* 0x000fe2000001ff00 */
[----:B------:R-:W-:Y:S01]  /*3790*/  @UP1 ULDC UR5, c[0x0][0x2e8] ;  /* 0x0000ba0000051ab9 */ /* 0x000fe20000000800 */
        /* <DEDUP_REMOVED lines=9> */
[----:B------:R-:W-:Y:S01]  /*3830*/  CS2R R80, SRZ ;  /* 0x0000000000507805 */ /* 0x000fe2000001ff00 */
[----:B-1----:R-:W-:Y:S01]  /*3840*/  IMAD.U32 R4, RZ, RZ, UR12 ;  /* 0x0000000cff047e24 */ /* 0x002fe2000f8e00ff */
[----:B------:R-:W-:Y:S01]  /*3850*/  CS2R R74, SRZ ;  /* 0x00000000004a7805 */ /* 0x000fe2000001ff00 */
[----:B------:R-:W-:Y:S01]  /*3860*/  IMAD.U32 R5, RZ, RZ, UR13 ;  /* 0x0000000dff057e24 */ /* 0x000fe2000f8e00ff */
[----:B------:R-:W1:Y:S01]  /*3870*/  LDSM.16.M88.4 R116, [R149+0x8000] ;  /* 0x008000009574783b */ /* 0x000e620000000200 */
[----:B------:R-:W-:Y:S02]  /*3880*/  CS2R R72, SRZ ;  /* 0x0000000000487805 */ /* 0x000fe4000001ff00 */
[----:B------:R-:W-:-:S02]  /*3890*/  CS2R R70, SRZ ;  /* 0x0000000000467805 */ /* 0x000fc4000001ff00 */
[----:B------:R-:W-:Y:S01]  /*38a0*/  CS2R R68, SRZ ;  /* 0x0000000000447805 */ /* 0x000fe2000001ff00 */
[----:B------:R1:W2:Y:S01]  /*38b0*/  @P1 LDG.E R4, desc[UR10][R4.64] ;  /* 0x0000000a04041981 */ /* 0x0002a2000c1e1900 */
[----:B------:R-:W2:Y:S01]  /*38c0*/  @P1 MUFU.RCP R0, UR5 ;  /* 0x0000000500001d08 */ /* 0x000ea20008001000 */
[----:B------:R-:W-:Y:S01]  /*38d0*/  SHF.R.S32.HI R3, RZ, 0x7, R3 ;  /* 0x00000007ff037819 */ /* 0x000fe20000011403 */
[----:B------:R-:W-:Y:S01]  /*38e0*/  USHF.L.U32 UR37, UR23, 0x3, URZ ;  /* 0x0000000317257899 */ /* 0x000fe2000800063f */
[----:B------:R-:W2:Y:S01]  /*38f0*/  LDSM.16.M88.4 R120, [R149+0x8400] ;  /* 0x008400009578783b */ /* 0x000ea20000000200 */
[----:B------:R-:W-:Y:S02]  /*3900*/  USHF.L.U32 UR36, UR23, 0x4, URZ ;  /* 0x0000000417247899 */ /* 0x000fe4000800063f */
[----:B------:R-:W-:Y:S01]  /*3910*/  UIMAD UR35, UR23, 0x18, URZ ;  /* 0x00000018172378a4 */ /* 0x000fe2000f8e023f */
[----:B------:R-:W2:Y:S01]  /*3920*/  LDSM.16.M88.4 R124, [R149+0x8800] ;  /* 0x00880000957c783b */ /* 0x000ea20000000200 */
[----:B------:R-:W-:-:S02]  /*3930*/  USHF.L.U32 UR34, UR23, 0x5, URZ ;  /* 0x0000000517227899 */ /* 0x000fc4000800063f */
[----:B------:R-:W-:Y:S01]  /*3940*/  UIMAD UR33, UR23, 0x28, URZ ;  /* 0x00000028172178a4 */ /* 0x000fe2000f8e023f */
[----:B------:R-:W2:Y:S01]  /*3950*/  LDSM.16.M88.4 R128, [R149+0x8c00] ;  /* 0x008c00009580783b */ /* 0x000ea20000000200 */
[----:B------:R-:W-:Y:S02]  /*3960*/  UIMAD UR32, UR23, 0x30, URZ ;  /* 0x00000030172078a4 */ /* 0x000fe4000f8e023f */
[----:B------:R-:W-:Y:S01]  /*3970*/  UIMAD UR31, UR23, 0x38, URZ ;  /* 0x00000038171f78a4 */ /* 0x000fe2000f8e023f */
[----:B------:R-:W2:Y:S01]  /*3980*/  LDSM.16.M88.4 R132, [R150+0x8000] ;  /* 0x008000009684783b */ /* 0x000ea20000000200 */
[----:B------:R-:W-:Y:S02]  /*3990*/  USHF.L.U32 UR30, UR23, 0x6, URZ ;  /* 0x00000006171e7899 */ /* 0x000fe4000800063f */
[----:B------:R-:W-:Y:S01]  /*39a0*/  UIMAD UR29, UR23, 0x48, URZ ;  /* 0x00000048171d78a4 */ /* 0x000fe2000f8e023f */
[----:B------:R-:W2:Y:S01]  /*39b0*/  LDSM.16.M88.4 R136, [R150+0x8400] ;  /* 0x008400009688783b */ /* 0x000ea20000000200 */
[----:B------:R-:W-:-:S02]  /*39c0*/  UIMAD UR28, UR23, 0x50, URZ ;  /* 0x00000050171c78a4 */ /* 0x000fc4000f8e023f */
[----:B------:R-:W-:Y:S01]  /*39d0*/  UIMAD UR27, UR23, 0x58, URZ ;  /* 0x00000058171b78a4 */ /* 0x000fe2000f8e023f */
[----:B------:R-:W2:Y:S01]  /*39e0*/  LDSM.16.M88.4 R140, [R150+0x8800] ;  /* 0x00880000968c783b */ /* 0x000ea20000000200 */
[----:B-1----:R-:W-:Y:S01]  /*39f0*/  IMAD.SHL.U32 R5, R18, 0x2, RZ ;  /* 0x0000000212057824 */ /* 0x002fe200078e00ff */
[----:B------:R-:W-:Y:S02]  /*3a00*/  UIMAD UR26, UR23, 0x60, URZ ;  /* 0x00000060171a78a4 */ /* 0x000fe4000f8e023f */
[----:B------:R-:W1:Y:S01]  /*3a10*/  LDSM.16.M88.4 R144, [R150+0x8c00] ;  /* 0x008c00009690783b */ /* 0x000e620000000200 */
[----:B------:R-:W-:Y:S01]  /*3a20*/  UIMAD UR25, UR23, 0x68, URZ ;  /* 0x00000068171978a4 */ /* 0x000fe2000f8e023f */
[----:B------:R-:W-:Y:S01]  /*3a30*/  LOP3.LUT R5, R5, 0x6, RZ, 0xc0, !PT ;  /* 0x0000000605057812 */ /* 0x000fe200078ec0ff */
[----:B------:R-:W-:Y:S02]  /*3a40*/  UIMAD UR24, UR23, 0x70, URZ ;  /* 0x00000070171878a4 */ /* 0x000fe4000f8e023f */
[----:B------:R-:W-:-:S02]  /*3a50*/  UIADD3 UR22, -UR22, URZ, URZ ;  /* 0x0000003f16167290 */ /* 0x000fc4000fffe13f */
[----:B------:R-:W-:Y:S01]  /*3a60*/  IMAD R3, R3, 0x40, R5 ;  /* 0x0000004003037824 */ /* 0x000fe200078e0205 */
[----:B------:R-:W-:Y:S01]  /*3a70*/  ULDC UR7, c[0x0][0x2ec] ;  /* 0x0000bb0000077ab9 */ /* 0x000fe20000000800 */
[----:B------:R-:W-:-:S03]  /*3a80*/  VIADD R5, R12, 0x1 ;  /* 0x000000010c057836 */ /* 0x000fc60000000000 */
[----:B------:R1:W-:Y:S04]  /*3a90*/  STL [R1+0x5c], R3 ;  /* 0x00005c0301007387 */ /* 0x0003e80000100800 */
[----:B------:R1:W-:Y:S02]  /*3aa0*/  STL [R1+0x58], R5 ;  /* 0x0000580501007387 */ /* 0x0003e40000100800 */
[----:B-1----:R-:W-:-:S05]  /*3ab0*/  IMAD.SHL.U32 R3, R12, 0x4, RZ ;  /* 0x000000040c037824 */ /* 0x002fca00078e00ff */
[----:B------:R1:W-:Y:S01]  /*3ac0*/  STL [R1+0x54], R3 ;  /* 0x0000540301007387 */ /* 0x0003e20000100800 */
[----:B------:R-:W-:Y:S02]  /*3ad0*/  SHF.L.U64.HI R5, R12, 0x2, R8 ;  /* 0x000000020c057819 */ /* 0x000fe40000010208 */
[----:B------:R-:W-:Y:S01]  /*3ae0*/  SEL R148, R148, R161, !P0 ;  /* 0x000000a194947207 */ /* 0x000fe20004000000 */
[----:B------:R-:W-:-:S03]  /*3af0*/  UMOV UR5, URZ ;  /* 0x0000003f00057c82 */ /* 0x000fc60008000000 */
[----:B------:R-:W-:Y:S01]  /*3b00*/  LEA R148, R148, UR4, 0x1 ;  /* 0x0000000494947c11 */ /* 0x000fe2000f8e08ff */
[----:B------:R-:W-:Y:S01]  /*3b10*/  UIMAD UR23, UR23, 0x78, URZ ;  /* 0x00000078171778a4 */ /* 0x000fe2000f8e023f */
[----:B---3--:R-:W-:Y:S04]  /*3b20*/  STL [R1+0x40], R14 ;  /* 0x0000400e01007387 */ /* 0x008fe80000100800 */
[----:B----4-:R-:W-:Y:S04]  /*3b30*/  STL [R1+0x44], R13 ;  /* 0x0000440d01007387 */ /* 0x010fe80000100800 */
[----:B-----5:R-:W-:Y:S04]  /*3b40*/  STL [R1+0x38], R11 ;  /* 0x0000380b01007387 */ /* 0x020fe80000100800 */
[----:B--2---:R-:W-:Y:S04]  /*3b50*/  STL [R1+0x3c], R9 ;  /* 0x00003c0901007387 */ /* 0x004fe80000100800 */
[----:B------:R-:W-:Y:S01]  /*3b60*/  STL [R1+0x50], R5 ;  /* 0x0000500501007387 */ /* 0x000fe20000100800 */
[----:B------:R-:W-:-:S05]  /*3b70*/  @P1 FMUL.FTZ R0, R4, R0 ;  /* 0x0000000004001220 */ /* 0x000fca0000410000 */
[----:B------:R-:W-:Y:S01]  /*3b80*/  @P1 R2UR UR6, R0 ;  /* 0x00000000000612ca */ /* 0x000fe200000e0000 */
[----:B------:R-:W-:-:S05]  /*3b90*/  VIADD R0, R12, 0xffffff80 ;  /* 0xffffff800c007836 */ /* 0x000fca0000000000 */
[----:B-1----:R-:W-:-:S04]  /*3ba0*/  SHF.R.S32.HI R3, RZ, 0x1f, R0 ;  /* 0x0000001fff037819 */ /* 0x002fc80000011400 */
[C---:B------:R-:W-:Y:S01]  /*3bb0*/  SHF.L.U64.HI R3, R0.reuse, 0x2, R3 ;  /* 0x0000000200037819 */ /* 0x040fe20000010203 */
[----:B------:R-:W-:-:S04]  /*3bc0*/  IMAD.SHL.U32 R0, R0, 0x4, RZ ;  /* 0x0000000400007824 */ /* 0x000fc800078e00ff */
[----:B------:R1:W-:Y:S04]  /*3bd0*/  STL [R1+0x4c], R3 ;  /* 0x00004c0301007387 */ /* 0x0003e80000100800 */
[----:B------:R2:W-:Y:S04]  /*3be0*/  STL [R1+0x48], R0 ;  /* 0x0000480001007387 */ /* 0x0005e80000100800 */
[----:B------:R2:W-:Y:S01]  /*3bf0*/  STL [R1+0x28], R162 ;  /* 0x000028a201007387 */ /* 0x0005e20000100800 */
[----:B------:R-:W-:Y:S01]  /*3c00*/  VIADD R4, R156, 0x1000 ;  /* 0x000010009c047836 */ /* 0x000fe20000000000 */
[----:B------:R-:W-:Y:S01]  /*3c10*/  @UP1 UMOV UR5, UR6 ;  /* 0x0000000600051c82 */ /* 0x000fe20008000000 */
[----:B------:R-:W-:-:S03]  /*3c20*/  ULDC UR6, c[0x0][0x39c] ;  /* 0x0000e70000067ab9 */ /* 0x000fc60000000800 */
[----:B-1----:R-:W-:-:S04]  /*3c30*/  SEL R3, R4, R156, !P0 ;  /* 0x0000009c04037207 */ /* 0x002fc80004000000 */
[----:B------:R-:W-:-:S07]  /*3c40*/  LEA R3, R3, UR4, 0x1 ;  /* 0x0000000403037c11 */ /* 0x000fce000f8e08ff */
.L_x_391:
[----:B------:R-:W0:Y:S01]  /*3c50*/  LDGDEPBAR ;  /* 0x00000000000079af */ /* 0x000e220000000000 */
[----:B------:R-:W-:Y:S01]  /*3c60*/  IADD3 R112, R155, R148, RZ ;  /* 0x000000949b707210 */ /* 0x000fe20007ffe0ff */
[----:B------:R-:W-:Y:S01]  /*3c70*/  USHF.L.U32 UR12, UR18, 0x7, URZ ;  /* 0x00000007120c7899 */ /* 0x000fe2000800063f */
[----:B--2---:R-:W-:Y:S05]  /*3c80*/  MOV R0, UR18 ;  /* 0x0000001200007c02 */ /* 0x004fea0008000f00 */
[----:B------:R-:W2:Y:S01]  /*3c90*/  LDL R170, [R1+0x58] ;  /* 0x0000580001aa7983 */ /* 0x000ea20000100800 */
[----:B------:R-:W-:Y:S02]  /*3ca0*/  USHF.L.U32 UR13, UR8, 0x7, URZ ;  /* 0x00000007080d7899 */ /* 0x000fe4000800063f */
[----:B------:R-:W-:Y:S01]  /*3cb0*/  UIADD3 UR19, UR20, 0x80, UR12 ;  /* 0x0000008014137890 */ /* 0x000fe2000fffe00c */
[----:B------:R-:W3:Y:S01]  /*3cc0*/  LDL R169, [R1+0x5c] ;  /* 0x00005c0001a97983 */ /* 0x000ee20000100800 */
[----:B------:R-:W-:Y:S02]  /*3cd0*/  UIADD3 UR12, UR12, 0x80, URZ ;  /* 0x000000800c0c7890 */ /* 0x000fe4000fffe03f */
[----:B------:R-:W-:Y:S01]  /*3ce0*/  UIADD3 UR19, UR19, -UR9, URZ ;  /* 0x8000000913137290 */ /* 0x000fe2000fffe03f */
[----:B------:R-:W4:Y:S03]  /*3cf0*/  LDL R168, [R1+0x40] ;  /* 0x0000400001a87983 */ /* 0x000f260000100800 */
[----:B------:R-:W-:Y:S01]  /*3d00*/  UISETP.GE.AND UP0, UPT, UR13, UR19, UPT ;  /* 0x000000130d00728c */ /* 0x000fe2000bf06270 */
[----:B------:R-:W2:Y:S03]  /*3d10*/  LDL R167, [R1+0x44] ;  /* 0x0000440001a77983 */ /* 0x000ea60000100800 */
[----:B------:R-:W-:Y:S01]  /*3d20*/  UISETP.LT.AND UP0, UPT, UR12, UR9, UP0 ;  /* 0x000000090c00728c */ /* 0x000fe20008701270 */
[----:B------:R-:W-:Y:S04]  /*3d30*/  STL [R1+0x100], R152 ;  /* 0x0001009801007387 */ /* 0x000fe80000100800 */
[----:B------:R-:W-:Y:S01]  /*3d40*/  STL [R1+0xfc], R151 ;  /* 0x0000fc9701007387 */ /* 0x000fe20000100800 */
[----:B------:R-:W-:Y:S01]  /*3d50*/  PLOP3.LUT P0, PT, PT, PT, UP0, 0x80, 0x0 ;  /* 0x000000000000781c */ /* 0x000fe20003f0f008 */
[----:B------:R-:W-:Y:S02]  /*3d60*/  UISETP.GT.AND UP0, UPT, UR8, UR21, UPT ;  /* 0x000000150800728c */ /* 0x000fe4000bf04270 */
        /* <DEDUP_REMOVED lines=33> */
[----:B------:R-:W-:Y:S01]  /*3f80*/  STL [R1+0x74], R2 ;  /* 0x0000740201007387 */ /* 0x000fe20000100800 */
[----:B--2---:R-:W-:Y:S01]  /*3f90*/  FSETP.NEU.FTZ.AND P1, PT, R167, -INF , PT ;  /* 0xff800000a700780b */ /* 0x004fe20003f3d000 */
[----:B------:R-:W-:Y:S04]  /*3fa0*/  DEPBAR.LE SB0, 0x0 ;  /* 0x000080000000791a */ /* 0x000fe80000000000 */
[----:B------:R-:W-:Y:S01]  /*3fb0*/  BAR.SYNC.DEFER_BLOCKING 0x0 ;  /* 0x0000000000007b1d */ /* 0x000fe20000010000 */
[----:B---3--:R-:W-:Y:S02]  /*3fc0*/  LEA R0, R0, R169, 0x7 ;  /* 0x000000a900007211 */ /* 0x008fe400078e38ff */
[----:B----4-:R-:W-:Y:S03]  /*3fd0*/  FSETP.NEU.FTZ.AND P2, PT, R168, -INF , PT ;  /* 0xff800000a800780b */ /* 0x010fe60003f5d000 */
[----:B------:R-:W-:Y:S08]  /*3fe0*/  LDSM.16.M88.4 R64, [R148] ;  /* 0x000000009440783b */ /* 0x000ff00000000200 */
[----:B------:R-:W1:Y:S08]  /*3ff0*/  LDSM.16.M88.4 R16, [R149+0x6000] ;  /* 0x006000009510783b */ /* 0x000e700000000200 */
[----:B------:R-:W2:Y:S08]  /*4000*/  LDSM.16.M88.4 R60, [R148+0x1000] ;  /* 0x00100000943c783b */ /* 0x000eb00000000200 */
[----:B------:R-:W3:Y:S08]  /*4010*/  LDSM.16.M88.4 R32, [R149+0x6400] ;  /* 0x006400009520783b */ /* 0x000ef00000000200 */
[----:B------:R-:W4:Y:S08]  /*4020*/  LDSM.16.M88.4 R48, [R149+0x6800] ;  /* 0x006800009530783b */ /* 0x000f300000000200 */
[----:B------:R-:W4:Y:S01]  /*4030*/  LDSM.16.M88.4 R100, [R149+0x6c00] ;  /* 0x006c00009564783b */ /* 0x000f220000000200 */
[-C--:B-1----:R-:W-:Y:S07]  /*4040*/  HMMA.16816.F32 R4, R64, R16.reuse, RZ ;  /* 0x000000104004723c */ /* 0x082fee00000018ff */
[----:B------:R-:W-:Y:S01]  /*4050*/  LDSM.16.M88.4 R104, [R112] ;  /* 0x000000007068783b */ /* 0x000fe20000000200 */
[C---:B--2---:R-:W-:Y:S07]  /*4060*/  HMMA.16816.F32 R8, R60.reuse, R16, RZ ;  /* 0x000000103c08723c */ /* 0x044fee00000018ff */
[----:B------:R-:W1:Y:S01]  /*4070*/  LDSM.16.M88.4 R108, [R150+0x6000] ;  /* 0x00600000966c783b */ /* 0x000e620000000200 */
[-C--:B------:R-:W-:Y:S07]  /*4080*/  HMMA.16816.F32 R12, R60, R18.reuse, RZ ;  /* 0x000000123c0c723c */ /* 0x080fee00000018ff */
[----:B------:R-:W2:Y:S01]  /*4090*/  LDSM.16.M88.4 R112, [R112+0x1000] ;  /* 0x001000007070783b */ /* 0x000ea20000000200 */
[C---:B------:R-:W-:Y:S06]  /*40a0*/  HMMA.16816.F32 R16, R64.reuse, R18, RZ ;  /* 0x000000124010723c */ /* 0x040fec00000018ff */
[-C--:B---3--:R-:W-:Y:S06]  /*40b0*/  HMMA.16816.F32 R20, R64, R32.reuse, RZ ;  /* 0x000000204014723c */ /* 0x088fec00000018ff */
[C---:B------:R-:W-:Y:S06]  /*40c0*/  HMMA.16816.F32 R24, R60.reuse, R32, RZ ;  /* 0x000000203c18723c */ /* 0x040fec00000018ff */
[-C--:B------:R-:W-:Y:S06]  /*40d0*/  HMMA.16816.F32 R28, R60, R34.reuse, RZ ;  /* 0x000000223c1c723c */ /* 0x080fec00000018ff */
[C---:B------:R-:W-:Y:S06]  /*40e0*/  HMMA.16816.F32 R32, R64.reuse, R34, RZ ;  /* 0x000000224020723c */ /* 0x040fec00000018ff */
[-C--:B----4-:R-:W-:Y:S06]  /*40f0*/  HMMA.16816.F32 R36, R64, R48.reuse, RZ ;  /* 0x000000304024723c */ /* 0x090fec00000018ff */
        /* <DEDUP_REMOVED lines=8> */
[C---:B--2---:R-:W-:Y:S06]  /*4180*/  HMMA.16816.F32 R8, R112.reuse, R108, R8 ;  /* 0x0000006c7008723c */ /* 0x044fec0000001808 */
        /* <DEDUP_REMOVED lines=11> */
[----:B------:R-:W1:Y:S01]  /*4240*/  MUFU.TANH R166, R10 ;  /* 0x0000000a00a67308 */ /* 0x000e620000002400 */
[----:B------:R-:W-:Y:S01]  /*4250*/  FMUL.FTZ R14, R14, UR6 ;  /* 0x000000060e0e7c20 */ /* 0x000fe20008410000 */
[----:B------:R-:W-:Y:S01]  /*4260*/  FMUL.FTZ R15, R15, UR6 ;  /* 0x000000060f0f7c20 */ /* 0x000fe20008410000 */
[----:B------:R-:W-:Y:S01]  /*4270*/  FMUL.FTZ R13, R13, UR6 ;  /* 0x000000060d0d7c20 */ /* 0x000fe20008410000 */
[----:B------:R-:W-:Y:S01]  /*4280*/  FMUL.FTZ R12, R12, UR6 ;  /* 0x000000060c0c7c20 */ /* 0x000fe20008410000 */
[----:B------:R-:W-:Y:S01]  /*4290*/  FMUL.FTZ R17, R17, UR6 ;  /* 0x0000000611117c20 */ /* 0x000fe20008410000 */
[----:B------:R-:W-:Y:S04]  /*42a0*/  FMUL.FTZ R18, R18, UR6 ;  /* 0x0000000612127c20 */ /* 0x000fe80008410000 */
[----:B------:R-:W-:Y:S01]  /*42b0*/  MUFU.TANH R164, R14 ;  /* 0x0000000e00a47308 */ /* 0x000fe20000002400 */
[----:B------:R-:W-:Y:S01]  /*42c0*/  FMUL.FTZ R16, R16, UR6 ;  /* 0x0000000610107c20 */ /* 0x000fe20008410000 */
[----:B------:R-:W-:Y:S08]  /*42d0*/  FMUL.FTZ R19, R19, UR6 ;  /* 0x0000000613137c20 */ /* 0x000ff00008410000 */
[----:B------:R-:W2:Y:S01]  /*42e0*/  MUFU.TANH R165, R11 ;  /* 0x0000000b00a57308 */ /* 0x000ea20000002400 */
[----:B-1----:R-:W-:Y:S01]  /*42f0*/  STL [R1+0x1c], R166 ;  /* 0x00001ca601007387 */ /* 0x002fe20000100800 */
[----:B------:R-:W-:Y:S04]  /*4300*/  MOV R10, UR9 ;  /* 0x00000009000a7c02 */ /* 0x000fe80008000f00 */
[----:B------:R-:W-:Y:S04]  /*4310*/  IADD3 R10, R10, -UR20, R170 ;  /* 0x800000140a0a7c10 */ /* 0x000fe8000fffe0aa */
[----:B------:R-:W1:Y:S01]  /*4320*/  MUFU.TANH R163, R15 ;  /* 0x0000000f00a37308 */ /* 0x000e620000002400 */
[----:B------:R-:W-:Y:S09]  /*4330*/  @!P0 IADD3 R10, R10, UR13, RZ ;  /* 0x0000000d0a0a8c10 */ /* 0x000ff2000fffe0ff */
[----:B------:R3:W-:Y:S01]  /*4340*/  MUFU.TANH R92, R17 ;  /* 0x00000011005c7308 */ /* 0x0007e20000002400 */
[----:B--2---:R-:W-:Y:S04]  /*4350*/  STL [R1+0x18], R165 ;  /* 0x000018a501007387 */ /* 0x004fe80000100800 */
[----:B------:R-:W-:Y:S05]  /*4360*/  STL [R1+0x14], R164 ;  /* 0x000014a401007387 */ /* 0x000fea0000100800 */
[----:B------:R-:W-:Y:S01]  /*4370*/  MUFU.TANH R151, R5 ;  /* 0x0000000500977308 */ /* 0x000fe20000002400 */
[----:B-1----:R-:W-:Y:S01]  /*4380*/  STL [R1+0x10], R163 ;  /* 0x000010a301007387 */ /* 0x002fe20000100800 */
[----:B------:R-:W-:Y:S04]  /*4390*/  @!P0 VIMNMX R15, R10, UR9, PT ;  /* 0x000000090a0f8c48 */ /* 0x000fe8000bfe0100 */
[----:B------:R-:W-:Y:S04]  /*43a0*/  @!P0 ISETP.GE.AND P3, PT, R0, R15, PT ;  /* 0x0000000f0000820c */ /* 0x000fe80003f66270 */
[----:B------:R1:W-:Y:S01]  /*43b0*/  MUFU.TANH R214, R18 ;  /* 0x0000001200d67308 */ /* 0x0003e20000002400 */
[----:B---3--:R-:W2:Y:S09]  /*43c0*/  LDL R17, [R1+0x38] ;  /* 0x0000380001117983 */ /* 0x008eb20000100800 */
[----:B------:R-:W3:Y:S10]  /*43d0*/  MUFU.TANH R69, R6 ;  /* 0x0000000600457308 */ /* 0x000ef40000002400 */
[----:B------:R-:W-:Y:S01]  /*43e0*/  MUFU.TANH R252, R8 ;  /* 0x0000000800fc7308 */ /* 0x000fe20000002400 */
[----:B-1----:R-:W4:Y:S09]  /*43f0*/  LDL R18, [R1+0x3c] ;  /* 0x00003c0001127983 */ /* 0x002f320000100800 */
[----:B------:R1:W3:Y:S10]  /*4400*/  MUFU.TANH R68, R7 ;  /* 0x0000000700447308 */ /* 0x0002f40000002400 */
[----:B------:R3:W-:Y:S10]  /*4410*/  MUFU.TANH R248, R12 ;  /* 0x0000000c00f87308 */ /* 0x0007f40000002400 */
[----:B------:R3:W-:Y:S01]  /*4420*/  MUFU.TANH R247, R13 ;  /* 0x0000000d00f77308 */ /* 0x0007e20000002400 */
[----:B-1----:R-:W1:Y:S09]  /*4430*/  LDSM.16.M88.4 R4, [R150+0x6400] ;  /* 0x006400009604783b */ /* 0x002e720000000200 */
[----:B------:R-:W-:Y:S01]  /*4440*/  MUFU.TANH R93, R16 ;  /* 0x00000010005d7308 */ /* 0x000fe20000002400 */
[----:B---3--:R-:W-:Y:S01]  /*4450*/  FMUL.FTZ R12, R167, 1.4426950216293334961 ;  /* 0x3fb8aa3ba70c7820 */ /* 0x008fe20000410000 */
[----:B------:R-:W-:Y:S04]  /*4460*/  MOV R167, 0x8 ;  /* 0x0000000800a77802 */ /* 0x000fe80000000f00 */
[----:B------:R-:W-:Y:S04]  /*4470*/  @!P0 VIADDMNMX R14, R10, R167, UR9, PT ;  /* 0x000000090a0e8e46 */ /* 0x000fe8000b8001a7 */
[----:B------:R-:W-:Y:S01]  /*4480*/  MUFU.TANH R251, R9 ;  /* 0x0000000900fb7308 */ /* 0x000fe20000002400 */
[----:B------:R-:W-:Y:S01]  /*4490*/  FMUL.FTZ R13, R168, 1.4426950216293334961 ;  /* 0x3fb8aa3ba80d7820 */ /* 0x000fe20000410000 */
[----:B------:R-:W-:Y:S04]  /*44a0*/  FSEL R12, R12, RZ, P1 ;  /* 0x000000ff0c0c7208 */ /* 0x000fe80000800000 */
[----:B------:R-:W-:Y:S04]  /*44b0*/  FSEL R13, R13, RZ, P2 ;  /* 0x000000ff0d0d7208 */ /* 0x000fe80001000000 */
[----:B------:R3:W-:Y:S01]  /*44c0*/  MUFU.TANH R213, R19 ;  /* 0x0000001300d57308 */ /* 0x0007e20000002400 */
[C---:B------:R-:W-:Y:S01]  /*44d0*/  @!P0 ISETP.GE.AND P2, PT, R0.reuse, R14, PT ;  /* 0x0000000e0000820c */ /* 0x040fe20003f46270 */
[-C--:B-1----:R-:W-:Y:S01]  /*44e0*/  HMMA.16816.F32 R20, R104, R4.reuse, R20 ;  /* 0x000000046814723c */ /* 0x082fe20000001814 */
[----:B---3--:R-:W-:Y:S05]  /*44f0*/  MOV R19, 0x40 ;  /* 0x0000004000137802 */ /* 0x008fea0000000f00 */
[C---:B------:R-:W-:Y:S06]  /*4500*/  HMMA.16816.F32 R24, R112.reuse, R4, R24 ;  /* 0x000000047018723c */ /* 0x040fec0000001818 */
[-C--:B------:R-:W-:Y:S05]  /*4510*/  HMMA.16816.F32 R28, R112, R6.reuse, R28 ;  /* 0x00000006701c723c */ /* 0x080fea000000181c */
[----:B------:R-:W-:Y:S01]  /*4520*/  I2FP.F32.S32 R5, R0 ;  /* 0x0000000000057245 */ /* 0x000fe20000201400 */
[C---:B------:R-:W-:Y:S05]  /*4530*/  HMMA.16816.F32 R32, R104.reuse, R6, R32 ;  /* 0x000000066820723c */ /* 0x040fea0000001820 */
[C---:B------:R-:W-:Y:S01]  /*4540*/  FFMA.FTZ R8, R5.reuse, UR5, R152 ;  /* 0x0000000505087c23 */ /* 0x040fe20008010098 */
[----:B------:R-:W-:Y:S01]  /*4550*/  IADD3 R4, R0, 0x1, RZ ;  /* 0x0000000100047810 */ /* 0x000fe20007ffe0ff */
[----:B------:R-:W-:Y:S01]  /*4560*/  FFMA.FTZ R9, R5, UR5, R69 ;  /* 0x0000000505097c23 */ /* 0x000fe20008010045 */
[----:B------:R-:W-:Y:S02]  /*4570*/  FMUL.FTZ R20, R20, UR6 ;  /* 0x0000000614147c20 */ /* 0x000fe40008410000 */
[----:B------:R-:W-:Y:S01]  /*4580*/  @!P0 ISETP.GE.AND P1, PT, R4, R15, PT ;  /* 0x0000000f0400820c */ /* 0x000fe20003f26270 */
[----:B------:R-:W-:Y:S01]  /*4590*/  FMUL.FTZ R23, R23, UR6 ;  /* 0x0000000617177c20 */ /* 0x000fe20008410000 */
[----:B------:R-:W-:Y:S01]  /*45a0*/  MUFU.TANH R91, R20 ;  /* 0x00000014005b7308 */ /* 0x000fe20000002400 */
[----:B------:R-:W-:Y:S01]  /*45b0*/  @!P0 FSEL R8, R8, -INF , !P3 ;  /* 0xff80000008088808 */ /* 0x000fe20005800000 */
[----:B------:R-:W-:Y:S01]  /*45c0*/  FMUL.FTZ R21, R21, UR6 ;  /* 0x0000000615157c20 */ /* 0x000fe20008410000 */
[----:B------:R-:W-:Y:S01]  /*45d0*/  I2FP.F32.S32 R16, R4 ;  /* 0x0000000400107245 */ /* 0x000fe20000201400 */
[----:B------:R-:W-:Y:S01]  /*45e0*/  FMUL.FTZ R22, R22, UR6 ;  /* 0x0000000616167c20 */ /* 0x000fe20008410000 */
[----:B------:R-:W-:Y:S01]  /*45f0*/  @!P0 FSEL R9, R9, -INF , !P2 ;  /* 0xff80000009098808 */ /* 0x000fe20005000000 */
[----:B------:R-:W-:Y:S01]  /*4600*/  FFMA.FTZ R8, R8, UR7, -R13 ;  /* 0x0000000708087c23 */ /* 0x000fe2000801080d */
[----:B------:R-:W-:Y:S03]  /*4610*/  FMUL.FTZ R24, R24, UR6 ;  /* 0x0000000618187c20 */ /* 0x000fe60008410000 */
[----:B------:R-:W-:Y:S01]  /*4620*/  MUFU.TANH R209, R23 ;  /* 0x0000001700d17308 */ /* 0x000fe20000002400 */
[----:B------:R-:W-:Y:S01]  /*4630*/  FFMA.FTZ R11, R16, UR5, R151 ;  /* 0x00000005100b7c23 */ /* 0x000fe20008010097 */
[----:B------:R-:W-:Y:S01]  /*4640*/  FFMA.FTZ R9, R9, UR7, -R12 ;  /* 0x0000000709097c23 */ /* 0x000fe2000801080c */
[----:B------:R-:W-:Y:S01]  /*4650*/  FMUL.FTZ R26, R26, UR6 ;  /* 0x000000061a1a7c20 */ /* 0x000fe20008410000 */
[----:B------:R-:W-:Y:S01]  /*4660*/  FMUL.FTZ R25, R25, UR6 ;  /* 0x0000000619197c20 */ /* 0x000fe20008410000 */
[----:B------:R-:W-:Y:S01]  /*4670*/  FMUL.FTZ R27, R27, UR6 ;  /* 0x000000061b1b7c20 */ /* 0x000fe20008410000 */
[----:B------:R-:W-:Y:S01]  /*4680*/  @!P0 FSEL R11, R11, -INF , !P1 ;  /* 0xff8000000b0b8808 */ /* 0x000fe20004800000 */
[----:B------:R-:W-:Y:S03]  /*4690*/  FMUL.FTZ R31, R31, UR6 ;  /* 0x000000061f1f7c20 */ /* 0x000fe60008410000 */
[----:B------:R1:W-:Y:S01]  /*46a0*/  MUFU.EX2 R99, R8 ;  /* 0x0000000800637308 */ /* 0x0003e20000000800 */
[----:B------:R-:W-:Y:S01]  /*46b0*/  @!P0 ISETP.GE.AND P1, PT, R4, R14, PT ;  /* 0x0000000e0400820c */ /* 0x000fe20003f26270 */
[----:B------:R-:W-:Y:S01]  /*46c0*/  FMUL.FTZ R30, R30, UR6 ;  /* 0x000000061e1e7c20 */ /* 0x000fe20008410000 */
[----:B------:R-:W-:Y:S01]  /*46d0*/  FFMA.FTZ R11, R11, UR7, -R13 ;  /* 0x000000070b0b7c23 */ /* 0x000fe2000801080d */
[----:B------:R-:W-:Y:S01]  /*46e0*/  FMUL.FTZ R32, R32, UR6 ;  /* 0x0000000620207c20 */ /* 0x000fe20008410000 */
[----:B------:R-:W-:Y:S01]  /*46f0*/  FMUL.FTZ R33, R33, UR6 ;  /* 0x0000000621217c20 */ /* 0x000fe20008410000 */
[----:B------:R-:W-:Y:S01]  /*4700*/  FMUL.FTZ R28, R28, UR6 ;  /* 0x000000061c1c7c20 */ /* 0x000fe20008410000 */
[----:B------:R-:W-:Y:S03]  /*4710*/  FMUL.FTZ R29, R29, UR6 ;  /* 0x000000061d1d7c20 */ /* 0x000fe60008410000 */
[----:B------:R3:W-:Y:S01]  /*4720*/  MUFU.EX2 R98, R11 ;  /* 0x0000000b00627308 */ /* 0x0007e20000000800 */
[----:B------:R-:W-:Y:S01]  /*4730*/  FMUL.FTZ R34, R34, UR6 ;  /* 0x0000000622227c20 */ /* 0x000fe20008410000 */
[----:B------:R-:W-:Y:S08]  /*4740*/  FMUL.FTZ R35, R35, UR6 ;  /* 0x0000000623237c20 */ /* 0x000ff00008410000 */
[----:B------:R-:W-:Y:S01]  /*4750*/  MUFU.EX2 R3, R9 ;  /* 0x0000000900037308 */ /* 0x000fe20000000800 */
[----:B-1----:R-:W-:Y:S05]  /*4760*/  FFMA.FTZ R8, R16, UR5, R68 ;  /* 0x0000000510087c23 */ /* 0x002fea0008010044 */
[----:B------:R-:W-:Y:S04]  /*4770*/  @!P0 FSEL R8, R8, -INF , !P1 ;  /* 0xff80000008088808 */ /* 0x000fe80004800000 */
[----:B------:R-:W-:Y:S01]  /*4780*/  MUFU.TANH R238, R24 ;  /* 0x0000001800ee7308 */ /* 0x000fe20000002400 */
[----:B---3--:R-:W-:Y:S01]  /*4790*/  @!P0 VIADDMNMX R11, R10, R19, UR9, PT ;  /* 0x000000090a0b8e46 */ /* 0x008fe2000b800113 */
[----:B------:R-:W-:Y:S03]  /*47a0*/  FFMA.FTZ R8, R8, UR7, -R12 ;  /* 0x0000000708087c23 */ /* 0x000fe6000801080c */
[-C--:B------:R-:W-:Y:S02]  /*47b0*/  @!P0 ISETP.GE.AND P1, PT, R0, R11.reuse, PT ;  /* 0x0000000b0000820c */ /* 0x080fe40003f26270 */
[----:B------:R-:W-:Y:S03]  /*47c0*/  @!P0 ISETP.GE.AND P3, PT, R4, R11, PT ;  /* 0x0000000b0400820c */ /* 0x000fe60003f66270 */
[----:B------:R1:W-:Y:S10]  /*47d0*/  MUFU.EX2 R2, R8 ;  /* 0x0000000800027308 */ /* 0x0003f40000000800 */
[----:B------:R-:W-:Y:S10]  /*47e0*/  MUFU.TANH R237, R25 ;  /* 0x0000001900ed7308 */ /* 0x000ff40000002400 */
[----:B------:R-:W-:Y:S01]  /*47f0*/  MUFU.TANH R90, R21 ;  /* 0x00000015005a7308 */ /* 0x000fe20000002400 */
[C---:B-1----:R-:W-:Y:S01]  /*4800*/  FFMA.FTZ R8, R5.reuse, UR5, R252 ;  /* 0x0000000505087c23 */ /* 0x042fe200080100fc */
[----:B------:R-:W-:Y:S04]  /*4810*/  FFMA.FTZ R5, R5, UR5, R166 ;  /* 0x0000000505057c23 */ /* 0x000fe800080100a6 */
[----:B------:R-:W-:Y:S04]  /*4820*/  @!P0 FSEL R8, R8, -INF , !P1 ;  /* 0xff80000008088808 */ /* 0x000fe80004800000 */
[----:B------:R-:W1:Y:S10]  /*4830*/  MUFU.TANH R26, R26 ;  /* 0x0000001a001a7308 */ /* 0x000e740000002400 */
[----:B------:R-:W-:Y:S10]  /*4840*/  MUFU.TANH R210, R22 ;  /* 0x0000001600d27308 */ /* 0x000ff40000002400 */
[----:B------:R-:W3:Y:S01]  /*4850*/  MUFU.TANH R25, R27 ;  /* 0x0000001b00197308 */ /* 0x000ee20000002400 */
[----:B-1----:R-:W-:Y:S09]  /*4860*/  STL [R1+0xc], R26 ;  /* 0x00000c1a01007387 */ /* 0x002ff20000100800 */
[----:B------:R-:W-:Y:S10]  /*4870*/  MUFU.TANH R234, R28 ;  /* 0x0000001c00ea7308 */ /* 0x000ff40000002400 */
[----:B------:R-:W-:Y:S01]  /*4880*/  MUFU.TANH R233, R29 ;  /* 0x0000001d00e97308 */ /* 0x000fe20000002400 */
[----:B---3--:R-:W-:Y:S09]  /*4890*/  STL [R1+0x8], R25 ;  /* 0x0000081901007387 */ /* 0x008ff20000100800 */
[----:B------:R-:W-:Y:S10]  /*48a0*/  MUFU.TANH R23, R31 ;  /* 0x0000001f00177308 */ /* 0x000ff40000002400 */
[----:B------:R-:W1:Y:S10]  /*48b0*/  MUFU.TANH R24, R30 ;  /* 0x0000001e00187308 */ /* 0x000e740000002400 */
[----:B------:R-:W-:Y:S10]  /*48c0*/  MUFU.TANH R87, R32 ;  /* 0x0000002000577308 */ /* 0x000ff40000002400 */
[----:B------:R-:W-:Y:S01]  /*48d0*/  MUFU.TANH R198, R34 ;  /* 0x0000002200c67308 */ /* 0x000fe20000002400 */
[----:B-1----:R-:W-:Y:S04]  /*48e0*/  STL [R1+0x4], R24 ;  /* 0x0000041801007387 */ /* 0x002fe80000100800 */
[----:B------:R-:W-:Y:S05]  /*48f0*/  STL [R1], R23 ;  /* 0x0000001701007387 */ /* 0x000fea0000100800 */
[----:B------:R-:W1:Y:S01]  /*4900*/  MUFU.TANH R86, R33 ;  /* 0x0000002100567308 */ /* 0x000e620000002400 */
[----:B------:R-:W3:Y:S09]  /*4910*/  LDL R108, [R1+0x54] ;  /* 0x00005400016c7983 */ /* 0x000ef20000100800 */
[----:B------:R-:W1:Y:S01]  /*4920*/  MUFU.TANH R197, R35 ;  /* 0x0000002300c57308 */ /* 0x000e620000002400 */
[C---:B--2---:R-:W-:Y:S01]  /*4930*/  FMUL.FTZ R9, R17.reuse, 1.4426950216293334961 ;  /* 0x3fb8aa3b11097820 */ /* 0x044fe20000410000 */
[----:B------:R-:W-:Y:S02]  /*4940*/  FSETP.NEU.FTZ.AND P2, PT, R17, -INF , PT ;  /* 0xff8000001100780b */ /* 0x000fe40003f5d000 */
[----:B------:R-:W-:Y:S02]  /*4950*/  MOV R17, 0x48 ;  /* 0x0000004800117802 */ /* 0x000fe40000000f00 */
[----:B------:R-:W-:Y:S02]  /*4960*/  FSEL R9, R9, RZ, P2 ;  /* 0x000000ff09097208 */ /* 0x000fe40001000000 */
[----:B------:R-:W-:Y:S03]  /*4970*/  @!P0 VIADDMNMX R10, R10, R17, UR9, PT ;  /* 0x000000090a0a8e46 */ /* 0x000fe6000b800111 */
[----:B------:R-:W-:Y:S01]  /*4980*/  FFMA.FTZ R17, R8, UR7, -R9 ;  /* 0x0000000708117c23 */ /* 0x000fe20008010809 */
[-C--:B------:R-:W-:Y:S01]  /*4990*/  @!P0 ISETP.GE.AND P2, PT, R4, R10.reuse, PT ;  /* 0x0000000a0400820c */ /* 0x080fe20003f46270 */
[C---:B------:R-:W-:Y:S01]  /*49a0*/  FFMA.FTZ R4, R16.reuse, UR5, R251 ;  /* 0x0000000510047c23 */ /* 0x040fe200080100fb */
[----:B------:R-:W-:Y:S01]  /*49b0*/  FFMA.FTZ R16, R16, UR5, R165 ;  /* 0x0000000510107c23 */ /* 0x000fe200080100a5 */
[----:B------:R2:W-:Y:S01]  /*49c0*/  MUFU.EX2 R230, R17 ;  /* 0x0000001100e67308 */ /* 0x0005e20000000800 */
[C---:B----4-:R-:W-:Y:S01]  /*49d0*/  FMUL.FTZ R8, R18.reuse, 1.4426950216293334961 ;  /* 0x3fb8aa3b12087820 */ /* 0x050fe20000410000 */
[----:B------:R-:W-:Y:S02]  /*49e0*/  FSETP.NEU.FTZ.AND P1, PT, R18, -INF , PT ;  /* 0xff8000001200780b */ /* 0x000fe40003f3d000 */
[----:B------:R-:W-:Y:S02]  /*49f0*/  @!P0 FSEL R4, R4, -INF , !P3 ;  /* 0xff80000004048808 */ /* 0x000fe40005800000 */
[-C--:B------:R-:W-:Y:S02]  /*4a00*/  @!P0 ISETP.GE.AND P3, PT, R0, R10.reuse, PT ;  /* 0x0000000a0000820c */ /* 0x080fe40003f66270 */
[----:B------:R-:W-:Y:S01]  /*4a10*/  @!P0 FSEL R16, R16, -INF , !P2 ;  /* 0xff80000010108808 */ /* 0x000fe20005000000 */
[----:B------:R-:W-:Y:S01]  /*4a20*/  FFMA.FTZ R4, R4, UR7, -R9 ;  /* 0x0000000704047c23 */ /* 0x000fe20008010809 */
[----:B------:R-:W-:Y:S02]  /*4a30*/  FSEL R8, R8, RZ, P1 ;  /* 0x000000ff08087208 */ /* 0x000fe40000800000 */
[----:B------:R-:W-:Y:S01]  /*4a40*/  @!P0 FSEL R5, R5, -INF , !P3 ;  /* 0xff80000005058808 */ /* 0x000fe20005800000 */
[----:B------:R-:W-:Y:S02]  /*4a50*/  MUFU.EX2 R229, R4 ;  /* 0x0000000400e57308 */ /* 0x000fe40000000800 */
[--C-:B------:R-:W-:Y:S01]  /*4a60*/  FFMA.FTZ R16, R16, UR7, -R8.reuse ;  /* 0x0000000710107c23 */ /* 0x100fe20008010808 */
[C---:B--2---:R-:W-:Y:S01]  /*4a70*/  IADD3 R17, R0.reuse, 0x8, RZ ;  /* 0x0000000800117810 */ /* 0x044fe20007ffe0ff */
[----:B------:R-:W-:Y:S03]  /*4a80*/  FFMA.FTZ R5, R5, UR7, -R8 ;  /* 0x0000000705057c23 */ /* 0x000fe60008010808 */
[----:B------:R-:W-:Y:S03]  /*4a90*/  I2FP.F32.S32 R19, R17 ;  /* 0x0000001100137245 */ /* 0x000fe60000201400 */
[----:B------:R2:W-:Y:S01]  /*4aa0*/  MUFU.EX2 R249, R16 ;  /* 0x0000001000f97308 */ /* 0x0005e20000000800 */
[CC--:B------:R-:W-:Y:S02]  /*4ab0*/  @!P0 ISETP.GE.AND P1, PT, R17.reuse, R11.reuse, PT ;  /* 0x0000000b1100820c */ /* 0x0c0fe40003f26270 */
[----:B------:R-:W-:Y:S01]  /*4ac0*/  @!P0 ISETP.GE.AND P2, PT, R17, R10, PT ;  /* 0x0000000a1100820c */ /* 0x000fe20003f46270 */
[----:B------:R-:W-:Y:S06]  /*4ad0*/  FFMA.FTZ R21, R19, UR5, R164 ;  /* 0x0000000513157c23 */ /* 0x000fec00080100a4 */
[----:B------:R4:W-:Y:S01]  /*4ae0*/  MUFU.EX2 R250, R5 ;  /* 0x0000000500fa7308 */ /* 0x0009e20000000800 */
[----:B------:R-:W-:Y:S02]  /*4af0*/  @!P0 FSEL R21, R21, -INF , !P2 ;  /* 0xff80000015158808 */ /* 0x000fe40005000000 */
[----:B------:R-:W-:Y:S03]  /*4b00*/  @!P0 ISETP.GE.AND P2, PT, R17, R14, PT ;  /* 0x0000000e1100820c */ /* 0x000fe60003f46270 */
[----:B------:R-:W-:Y:S01]  /*4b10*/  FFMA.FTZ R21, R21, UR7, -R8 ;  /* 0x0000000715157c23 */ /* 0x000fe20008010808 */
[----:B--2---:R-:W-:Y:S03]  /*4b20*/  IADD3 R16, R0, 0x9, RZ ;  /* 0x0000000900107810 */ /* 0x004fe60007ffe0ff */
[----:B------:R2:W-:Y:S01]  /*4b30*/  MUFU.EX2 R246, R21 ;  /* 0x0000001500f67308 */ /* 0x0005e20000000800 */
[----:B------:R-:W-:Y:S01]  /*4b40*/  I2FP.F32.S32 R18, R16 ;  /* 0x0000001000127245 */ /* 0x000fe20000201400 */
[----:B----4-:R-:W-:Y:S04]  /*4b50*/  FFMA.FTZ R5, R19, UR5, R248 ;  /* 0x0000000513057c23 */ /* 0x010fe800080100f8 */
[C---:B------:R-:W-:Y:S01]  /*4b60*/  FFMA.FTZ R4, R18.reuse, UR5, R247 ;  /* 0x0000000512047c23 */ /* 0x040fe200080100f7 */
[----:B------:R-:W-:Y:S01]  /*4b70*/  FFMA.FTZ R20, R18, UR5, R163 ;  /* 0x0000000512147c23 */ /* 0x000fe200080100a3 */
[----:B------:R-:W-:Y:S02]  /*4b80*/  @!P0 FSEL R5, R5, -INF , !P1 ;  /* 0xff80000005058808 */ /* 0x000fe40004800000 */
[----:B------:R-:W-:Y:S03]  /*4b90*/  @!P0 ISETP.GE.AND P1, PT, R16, R11, PT ;  /* 0x0000000b1000820c */ /* 0x000fe60003f26270 */
[----:B------:R-:W-:Y:S01]  /*4ba0*/  FFMA.FTZ R5, R5, UR7, -R9 ;  /* 0x0000000705057c23 */ /* 0x000fe20008010809 */
[----:B------:R-:W-:Y:S01]  /*4bb0*/  @!P0 FSEL R4, R4, -INF , !P1 ;  /* 0xff80000004048808 */ /* 0x000fe20004800000 */
[----:B--2---:R-:W-:Y:S01]  /*4bc0*/  FFMA.FTZ R21, R18, UR5, R92 ;  /* 0x0000000512157c23 */ /* 0x004fe2000801005c */
[----:B------:R-:W-:Y:S01]  /*4bd0*/  @!P0 ISETP.GE.AND P1, PT, R16, R10, PT ;  /* 0x0000000a1000820c */ /* 0x000fe20003f26270 */
[----:B------:R2:W-:Y:S01]  /*4be0*/  MUFU.EX2 R224, R5 ;  /* 0x0000000500e07308 */ /* 0x0005e20000000800 */
[----:B------:R-:W-:Y:S01]  /*4bf0*/  FFMA.FTZ R18, R18, UR5, R213 ;  /* 0x0000000512127c23 */ /* 0x000fe200080100d5 */
[----:B------:R-:W-:Y:S01]  /*4c00*/  FFMA.FTZ R22, R4, UR7, -R9 ;  /* 0x0000000704167c23 */ /* 0x000fe20008010809 */
[----:B------:R-:W-:Y:S02]  /*4c10*/  @!P0 FSEL R20, R20, -INF , !P1 ;  /* 0xff80000014148808 */ /* 0x000fe40004800000 */
[-C--:B------:R-:W-:Y:S02]  /*4c20*/  @!P0 ISETP.GE.AND P1, PT, R17, R15.reuse, PT ;  /* 0x0000000f1100820c */ /* 0x080fe40003f26270 */
[----:B------:R-:W-:Y:S03]  /*4c30*/  IADD3 R17, R0, 0x10, RZ ;  /* 0x0000001000117810 */ /* 0x000fe60007ffe0ff */
[----:B------:R-:W-:Y:S01]  /*4c40*/  MUFU.EX2 R223, R22 ;  /* 0x0000001600df7308 */ /* 0x000fe20000000800 */
[----:B------:R-:W-:Y:S09]  /*4c50*/  FFMA.FTZ R20, R20, UR7, -R8 ;  /* 0x0000000714147c23 */ /* 0x000ff20008010808 */
[----:B------:R4:W-:Y:S01]  /*4c60*/  MUFU.EX2 R241, R20 ;  /* 0x0000001400f17308 */ /* 0x0009e20000000800 */
[----:B--2---:R-:W2:Y:S01]  /*4c70*/  LDSM.16.M88.4 R4, [R150+0x6800] ;  /* 0x006800009604783b */ /* 0x004ea20000000200 */
[C---:B----4-:R-:W-:Y:S01]  /*4c80*/  FFMA.FTZ R20, R19.reuse, UR5, R93 ;  /* 0x0000000513147c23 */ /* 0x050fe2000801005d */
[----:B------:R-:W-:Y:S04]  /*4c90*/  FFMA.FTZ R19, R19, UR5, R214 ;  /* 0x0000000513137c23 */ /* 0x000fe800080100d6 */
[----:B------:R-:W-:Y:S02]  /*4ca0*/  @!P0 FSEL R20, R20, -INF , !P1 ;  /* 0xff80000014148808 */ /* 0x000fe40004800000 */
[----:B------:R-:W-:Y:S02]  /*4cb0*/  @!P0 FSEL R19, R19, -INF , !P2 ;  /* 0xff80000013138808 */ /* 0x000fe40005000000 */
[-C--:B------:R-:W-:Y:S01]  /*4cc0*/  @!P0 ISETP.GE.AND P1, PT, R16, R15.reuse, PT ;  /* 0x0000000f1000820c */ /* 0x080fe20003f26270 */
[--C-:B------:R-:W-:Y:S01]  /*4cd0*/  FFMA.FTZ R20, R20, UR7, -R13.reuse ;  /* 0x0000000714147c23 */ /* 0x100fe2000801080d */
[-C--:B------:R-:W-:Y:S01]  /*4ce0*/  @!P0 ISETP.GE.AND P2, PT, R17, R14.reuse, PT ;  /* 0x0000000e1100820c */ /* 0x080fe20003f46270 */
[--C-:B------:R-:W-:Y:S01]  /*4cf0*/  FFMA.FTZ R19, R19, UR7, -R12.reuse ;  /* 0x0000000713137c23 */ /* 0x100fe2000801080c */
[----:B------:R-:W-:Y:S01]  /*4d00*/  @!P0 FSEL R21, R21, -INF , !P1 ;  /* 0xff80000015158808 */ /* 0x000fe20004800000 */
[----:B------:R-:W-:Y:S01]  /*4d10*/  MUFU.EX2 R97, R20 ;  /* 0x0000001400617308 */ /* 0x000fe20000000800 */
[----:B------:R-:W-:Y:S02]  /*4d20*/  @!P0 ISETP.GE.AND P1, PT, R16, R14, PT ;  /* 0x0000000e1000820c */ /* 0x000fe40003f26270 */
[----:B------:R-:W-:Y:S01]  /*4d30*/  IADD3 R16, R0, 0x11, RZ ;  /* 0x0000001100107810 */ /* 0x000fe20007ffe0ff */
[----:B------:R-:W-:Y:S01]  /*4d40*/  FFMA.FTZ R21, R21, UR7, -R13 ;  /* 0x0000000715157c23 */ /* 0x000fe2000801080d */
[----:B------:R-:W-:Y:S02]  /*4d50*/  @!P0 FSEL R18, R18, -INF , !P1 ;  /* 0xff80000012128808 */ /* 0x000fe40004800000 */
[----:B------:R-:W-:Y:S03]  /*4d60*/  @!P0 ISETP.GE.AND P1, PT, R17, R15, PT ;  /* 0x0000000f1100820c */ /* 0x000fe60003f26270 */
[----:B------:R4:W-:Y:S01]  /*4d70*/  MUFU.EX2 R186, R19 ;  /* 0x0000001300ba7308 */ /* 0x0009e20000000800 */
[-C--:B--2---:R-:W-:Y:S03]  /*4d80*/  HMMA.16816.F32 R36, R104, R4.reuse, R36 ;  /* 0x000000046824723c */ /* 0x084fe60000001824 */
[----:B------:R-:W-:Y:S06]  /*4d90*/  FFMA.FTZ R18, R18, UR7, -R12 ;  /* 0x0000000712127c23 */ /* 0x000fec000801080c */
[----:B------:R-:W-:Y:S01]  /*4da0*/  MUFU.EX2 R96, R21 ;  /* 0x0000001500607308 */ /* 0x000fe20000000800 */
[C---:B------:R-:W-:Y:S06]  /*4db0*/  HMMA.16816.F32 R40, R112.reuse, R4, R40 ;  /* 0x000000047028723c */ /* 0x040fec0000001828 */
[-C--:B------:R-:W-:Y:S03]  /*4dc0*/  HMMA.16816.F32 R44, R112, R6.reuse, R44 ;  /* 0x00000006702c723c */ /* 0x080fe6000000182c */
[----:B------:R2:W-:Y:S02]  /*4dd0*/  MUFU.EX2 R185, R18 ;  /* 0x0000001200b97308 */ /* 0x0005e40000000800 */
[----:B----4-:R-:W-:Y:S01]  /*4de0*/  I2FP.F32.S32 R19, R17 ;  /* 0x0000001100137245 */ /* 0x010fe20000201400 */
[C---:B------:R-:W-:Y:S05]  /*4df0*/  HMMA.16816.F32 R48, R104.reuse, R6, R48 ;  /* 0x000000066830723c */ /* 0x040fea0000001830 */
[----:B------:R-:W-:Y:S01]  /*4e00*/  FFMA.FTZ R20, R19, UR5, R91 ;  /* 0x0000000513147c23 */ /* 0x000fe2000801005b */
[----:B------:R-:W-:Y:S01]  /*4e10*/  FMUL.FTZ R36, R36, UR6 ;  /* 0x0000000624247c20 */ /* 0x000fe20008410000 */
[----:B------:R-:W-:Y:S01]  /*4e20*/  FMUL.FTZ R37, R37, UR6 ;  /* 0x0000000625257c20 */ /* 0x000fe20008410000 */
[----:B------:R-:W-:Y:S02]  /*4e30*/  FMUL.FTZ R39, R39, UR6 ;  /* 0x0000000627277c20 */ /* 0x000fe40008410000 */
[----:B------:R-:W4:Y:S01]  /*4e40*/  MUFU.TANH R83, R36 ;  /* 0x0000002400537308 */ /* 0x000f220000002400 */
[----:B------:R-:W-:Y:S01]  /*4e50*/  @!P0 FSEL R20, R20, -INF , !P1 ;  /* 0xff80000014148808 */ /* 0x000fe20004800000 */
[----:B------:R-:W-:Y:S01]  /*4e60*/  FMUL.FTZ R40, R40, UR6 ;  /* 0x0000000628287c20 */ /* 0x000fe20008410000 */
[----:B--2---:R-:W-:Y:S01]  /*4e70*/  I2FP.F32.S32 R18, R16 ;  /* 0x0000001000127245 */ /* 0x004fe20000201400 */
[----:B------:R-:W-:Y:S01]  /*4e80*/  FMUL.FTZ R41, R41, UR6 ;  /* 0x0000000629297c20 */ /* 0x000fe20008410000 */
[----:B------:R-:W-:Y:S01]  /*4e90*/  @!P0 ISETP.GE.AND P1, PT, R16, R15, PT ;  /* 0x0000000f1000820c */ /* 0x000fe20003f26270 */
[--C-:B------:R-:W-:Y:S01]  /*4ea0*/  FFMA.FTZ R4, R20, UR7, -R13.reuse ;  /* 0x0000000714047c23 */ /* 0x100fe2000801080d */
[----:B------:R-:W-:Y:S03]  /*4eb0*/  FFMA.FTZ R20, R19, UR5, R210 ;  /* 0x0000000513147c23 */ /* 0x000fe600080100d2 */
[----:B------:R-:W-:Y:S01]  /*4ec0*/  MUFU.TANH R82, R37 ;  /* 0x0000002500527308 */ /* 0x000fe20000002400 */
[----:B------:R-:W-:Y:S01]  /*4ed0*/  FFMA.FTZ R5, R18, UR5, R90 ;  /* 0x0000000512057c23 */ /* 0x000fe2000801005a */
[----:B------:R-:W-:Y:S01]  /*4ee0*/  FMUL.FTZ R43, R43, UR6 ;  /* 0x000000062b2b7c20 */ /* 0x000fe20008410000 */
[----:B------:R-:W-:Y:S01]  /*4ef0*/  FMUL.FTZ R44, R44, UR6 ;  /* 0x000000062c2c7c20 */ /* 0x000fe20008410000 */
[----:B------:R-:W-:Y:S01]  /*4f00*/  @!P0 FSEL R20, R20, -INF , !P2 ;  /* 0xff80000014148808 */ /* 0x000fe20005000000 */
[----:B------:R-:W-:Y:S01]  /*4f10*/  FMUL.FTZ R45, R45, UR6 ;  /* 0x000000062d2d7c20 */ /* 0x000fe20008410000 */
[----:B------:R-:W-:Y:S01]  /*4f20*/  @!P0 FSEL R5, R5, -INF , !P1 ;  /* 0xff80000005058808 */ /* 0x000fe20004800000 */
[----:B------:R-:W-:Y:S03]  /*4f30*/  FMUL.FTZ R48, R48, UR6 ;  /* 0x0000000630307c20 */ /* 0x000fe60008410000 */
[----:B------:R2:W-:Y:S01]  /*4f40*/  MUFU.EX2 R95, R4 ;  /* 0x00000004005f7308 */ /* 0x0005e20000000800 */
[----:B------:R-:W-:Y:S01]  /*4f50*/  @!P0 ISETP.GE.AND P1, PT, R16, R14, PT ;  /* 0x0000000e1000820c */ /* 0x000fe20003f26270 */
[--C-:B------:R-:W-:Y:S01]  /*4f60*/  FFMA.FTZ R20, R20, UR7, -R12.reuse ;  /* 0x0000000714147c23 */ /* 0x100fe2000801080c */
[----:B------:R-:W-:Y:S01]  /*4f70*/  FFMA.FTZ R5, R5, UR7, -R13 ;  /* 0x0000000705057c23 */ /* 0x000fe2000801080d */
[-C--:B------:R-:W-:Y:S01]  /*4f80*/  @!P0 ISETP.GE.AND P2, PT, R17, R10.reuse, PT ;  /* 0x0000000a1100820c */ /* 0x080fe20003f46270 */
[----:B------:R-:W-:Y:S01]  /*4f90*/  FMUL.FTZ R49, R49, UR6 ;  /* 0x0000000631317c20 */ /* 0x000fe20008410000 */
[----:B------:R-:W-:Y:S01]  /*4fa0*/  FMUL.FTZ R47, R47, UR6 ;  /* 0x000000062f2f7c20 */ /* 0x000fe20008410000 */
[----:B------:R-:W-:Y:S03]  /*4fb0*/  FMUL.FTZ R42, R42, UR6 ;  /* 0x000000062a2a7c20 */ /* 0x000fe60008410000 */
[----:B------:R-:W-:Y:S01]  /*4fc0*/  MUFU.TANH R191, R39 ;  /* 0x0000002700bf7308 */ /* 0x000fe20000002400 */
[----:B------:R-:W-:Y:S01]  /*4fd0*/  FMUL.FTZ R46, R46, UR6 ;  /* 0x000000062e2e7c20 */ /* 0x000fe20008410000 */
[----:B------:R-:W-:Y:S01]  /*4fe0*/  FMUL.FTZ R38, R38, UR6 ;  /* 0x0000000626267c20 */ /* 0x000fe20008410000 */
[----:B------:R-:W-:Y:S01]  /*4ff0*/  FMUL.FTZ R50, R50, UR6 ;  /* 0x0000000632327c20 */ /* 0x000fe20008410000 */
[----:B------:R-:W-:Y:S06]  /*5000*/  FMUL.FTZ R51, R51, UR6 ;  /* 0x0000000633337c20 */ /* 0x000fec0008410000 */
[----:B------:R1:W-:Y:S01]  /*5010*/  MUFU.EX2 R94, R5 ;  /* 0x00000005005e7308 */ /* 0x0003e20000000800 */
[----:B--2---:R-:W-:Y:S05]  /*5020*/  FFMA.FTZ R4, R18, UR5, R209 ;  /* 0x0000000512047c23 */ /* 0x004fea00080100d1 */
[----:B------:R-:W-:Y:S04]  /*5030*/  @!P0 FSEL R4, R4, -INF , !P1 ;  /* 0xff80000004048808 */ /* 0x000fe80004800000 */
[----:B------:R-:W-:Y:S01]  /*5040*/  MUFU.TANH R212, R40 ;  /* 0x0000002800d47308 */ /* 0x000fe20000002400 */
[-C--:B------:R-:W-:Y:S01]  /*5050*/  @!P0 ISETP.GE.AND P1, PT, R17, R11.reuse, PT ;  /* 0x0000000b1100820c */ /* 0x080fe20003f26270 */
[----:B------:R-:W-:Y:S01]  /*5060*/  FFMA.FTZ R4, R4, UR7, -R12 ;  /* 0x0000000704047c23 */ /* 0x000fe2000801080c */
[----:B------:R-:W-:Y:S07]  /*5070*/  IADD3 R17, R0, 0x18, RZ ;  /* 0x0000001800117810 */ /* 0x000fee0007ffe0ff */
[----:B------:R2:W-:Y:S01]  /*5080*/  MUFU.EX2 R180, R4 ;  /* 0x0000000400b47308 */ /* 0x0005e20000000800 */
[C---:B-1----:R-:W-:Y:S01]  /*5090*/  FFMA.FTZ R5, R18.reuse, UR5, R237 ;  /* 0x0000000512057c23 */ /* 0x042fe200080100ed */
[----:B------:R-:W-:Y:S08]  /*50a0*/  FFMA.FTZ R18, R18, UR5, R25 ;  /* 0x0000000512127c23 */ /* 0x000ff00008010019 */
[----:B------:R-:W-:Y:S10]  /*50b0*/  MUFU.TANH R211, R41 ;  /* 0x0000002900d37308 */ /* 0x000ff40000002400 */
[----:B------:R-:W-:Y:S01]  /*50c0*/  MUFU.EX2 R181, R20 ;  /* 0x0000001400b57308 */ /* 0x000fe20000000800 */
[C---:B--2---:R-:W-:Y:S01]  /*50d0*/  FFMA.FTZ R4, R19.reuse, UR5, R238 ;  /* 0x0000000513047c23 */ /* 0x044fe200080100ee */
[----:B------:R-:W-:Y:S04]  /*50e0*/  FFMA.FTZ R19, R19, UR5, R26 ;  /* 0x0000000513137c23 */ /* 0x000fe8000801001a */
[----:B------:R-:W-:Y:S04]  /*50f0*/  @!P0 FSEL R4, R4, -INF , !P1 ;  /* 0xff80000004048808 */ /* 0x000fe80004800000 */
[----:B------:R-:W-:Y:S01]  /*5100*/  MUFU.TANH R239, R43 ;  /* 0x0000002b00ef7308 */ /* 0x000fe20000002400 */
[-C--:B------:R-:W-:Y:S02]  /*5110*/  @!P0 ISETP.GE.AND P1, PT, R16, R11.reuse, PT ;  /* 0x0000000b1000820c */ /* 0x080fe40003f26270 */
[----:B------:R-:W-:Y:S01]  /*5120*/  @!P0 FSEL R19, R19, -INF , !P2 ;  /* 0xff80000013138808 */ /* 0x000fe20005000000 */
[--C-:B------:R-:W-:Y:S01]  /*5130*/  FFMA.FTZ R4, R4, UR7, -R9.reuse ;  /* 0x0000000704047c23 */ /* 0x100fe20008010809 */
[----:B------:R-:W-:Y:S02]  /*5140*/  @!P0 FSEL R5, R5, -INF , !P1 ;  /* 0xff80000005058808 */ /* 0x000fe40004800000 */
[-C--:B------:R-:W-:Y:S03]  /*5150*/  @!P0 ISETP.GE.AND P1, PT, R16, R10.reuse, PT ;  /* 0x0000000a1000820c */ /* 0x080fe60003f26270 */
[----:B------:R-:W-:Y:S01]  /*5160*/  MUFU.EX2 R202, R4 ;  /* 0x0000000400ca7308 */ /* 0x000fe20000000800 */
[--C-:B------:R-:W-:Y:S01]  /*5170*/  FFMA.FTZ R19, R19, UR7, -R8.reuse ;  /* 0x0000000713137c23 */ /* 0x100fe20008010808 */
[----:B------:R-:W-:Y:S01]  /*5180*/  @!P0 ISETP.GE.AND P2, PT, R17, R10, PT ;  /* 0x0000000a1100820c */ /* 0x000fe20003f46270 */
[--C-:B------:R-:W-:Y:S01]  /*5190*/  FFMA.FTZ R5, R5, UR7, -R9.reuse ;  /* 0x0000000705057c23 */ /* 0x100fe20008010809 */
[----:B------:R-:W-:Y:S02]  /*51a0*/  @!P0 FSEL R18, R18, -INF , !P1 ;  /* 0xff80000012128808 */ /* 0x000fe40004800000 */
[----:B------:R-:W-:Y:S04]  /*51b0*/  @!P0 ISETP.GE.AND P1, PT, R17, R11, PT ;  /* 0x0000000b1100820c */ /* 0x000fe80003f26270 */
[----:B------:R-:W-:Y:S01]  /*51c0*/  MUFU.TANH R206, R44 ;  /* 0x0000002c00ce7308 */ /* 0x000fe20000002400 */
[----:B------:R-:W-:Y:S01]  /*51d0*/  FFMA.FTZ R18, R18, UR7, -R8 ;  /* 0x0000000712127c23 */ /* 0x000fe20008010808 */
[----:B------:R-:W-:Y:S08]  /*51e0*/  IADD3 R16, R0, 0x19, RZ ;  /* 0x0000001900107810 */ /* 0x000ff00007ffe0ff */
[----:B------:R1:W-:Y:S10]  /*51f0*/  MUFU.EX2 R232, R19 ;  /* 0x0000001300e87308 */ /* 0x0003f40000000800 */
[----:B------:R-:W2:Y:S10]  /*5200*/  MUFU.TANH R192, R38 ;  /* 0x0000002600c07308 */ /* 0x000eb40000002400 */
[----:B------:R4:W-:Y:S01]  /*5210*/  MUFU.EX2 R201, R5 ;  /* 0x0000000500c97308 */ /* 0x0009e20000000800 */
[----:B-1----:R-:W-:Y:S05]  /*5220*/  I2FP.F32.S32 R19, R17 ;  /* 0x0000001100137245 */ /* 0x002fea0000201400 */
[----:B------:R-:W-:Y:S04]  /*5230*/  FFMA.FTZ R21, R19, UR5, R24 ;  /* 0x0000000513157c23 */ /* 0x000fe80008010018 */
[----:B------:R-:W-:Y:S01]  /*5240*/  MUFU.TANH R205, R45 ;  /* 0x0000002d00cd7308 */ /* 0x000fe20000002400 */
[----:B------:R-:W-:Y:S02]  /*5250*/  @!P0 FSEL R21, R21, -INF , !P2 ;  /* 0xff80000015158808 */ /* 0x000fe40005000000 */
[----:B------:R-:W-:Y:S07]  /*5260*/  @!P0 ISETP.GE.AND P2, PT, R17, R14, PT ;  /* 0x0000000e1100820c */ /* 0x000fee0003f46270 */
[----:B------:R1:W-:Y:S01]  /*5270*/  MUFU.EX2 R231, R18 ;  /* 0x0000001200e77308 */ /* 0x0003e20000000800 */
[----:B----4-:R-:W-:Y:S01]  /*5280*/  FFMA.FTZ R5, R19, UR5, R234 ;  /* 0x0000000513057c23 */ /* 0x010fe200080100ea */
[--C-:B------:R-:W-:Y:S04]  /*5290*/  FFMA.FTZ R21, R21, UR7, -R8.reuse ;  /* 0x0000000715157c23 */ /* 0x100fe80008010808 */
[----:B------:R-:W-:Y:S04]  /*52a0*/  @!P0 FSEL R5, R5, -INF , !P1 ;  /* 0xff80000005058808 */ /* 0x000fe80004800000 */
[----:B------:R-:W-:Y:S01]  /*52b0*/  MUFU.TANH R235, R47 ;  /* 0x0000002f00eb7308 */ /* 0x000fe20000002400 */
[----:B------:R-:W-:Y:S01]  /*52c0*/  @!P0 ISETP.GE.AND P1, PT, R16, R11, PT ;  /* 0x0000000b1000820c */ /* 0x000fe20003f26270 */
[----:B------:R-:W-:Y:S08]  /*52d0*/  FFMA.FTZ R5, R5, UR7, -R9 ;  /* 0x0000000705057c23 */ /* 0x000ff00008010809 */
[----:B------:R4:W-:Y:S01]  /*52e0*/  MUFU.EX2 R196, R5 ;  /* 0x0000000500c47308 */ /* 0x0009e20000000800 */
[----:B-1----:R-:W-:Y:S05]  /*52f0*/  I2FP.F32.S32 R18, R16 ;  /* 0x0000001000127245 */ /* 0x002fea0000201400 */
[C---:B------:R-:W-:Y:S01]  /*5300*/  FFMA.FTZ R4, R18.reuse, UR5, R233 ;  /* 0x0000000512047c23 */ /* 0x040fe200080100e9 */
[----:B------:R-:W-:Y:S03]  /*5310*/  FFMA.FTZ R20, R18, UR5, R23 ;  /* 0x0000000512147c23 */ /* 0x000fe60008010017 */
[----:B------:R-:W-:Y:S01]  /*5320*/  MUFU.TANH R79, R48 ;  /* 0x00000030004f7308 */ /* 0x000fe20000002400 */
[----:B------:R-:W-:Y:S02]  /*5330*/  @!P0 FSEL R4, R4, -INF , !P1 ;  /* 0xff80000004048808 */ /* 0x000fe40004800000 */
[----:B------:R-:W-:Y:S07]  /*5340*/  @!P0 ISETP.GE.AND P1, PT, R16, R10, PT ;  /* 0x0000000a1000820c */ /* 0x000fee0003f26270 */
[----:B------:R1:W-:Y:S01]  /*5350*/  MUFU.EX2 R228, R21 ;  /* 0x0000001500e47308 */ /* 0x0003e20000000800 */
[----:B------:R-:W-:Y:S01]  /*5360*/  @!P0 FSEL R20, R20, -INF , !P1 ;  /* 0xff80000014148808 */ /* 0x000fe20004800000 */
[----:B------:R-:W-:Y:S01]  /*5370*/  FFMA.FTZ R22, R4, UR7, -R9 ;  /* 0x0000000704167c23 */ /* 0x000fe20008010809 */
[-C--:B------:R-:W-:Y:S01]  /*5380*/  @!P0 ISETP.GE.AND P1, PT, R17, R15.reuse, PT ;  /* 0x0000000f1100820c */ /* 0x080fe20003f26270 */
[----:B----4-:R-:W4:Y:S01]  /*5390*/  LDSM.16.M88.4 R4, [R150+0x6c00] ;  /* 0x006c00009604783b */ /* 0x010f220000000200 */
[----:B------:R-:W-:Y:S01]  /*53a0*/  IADD3 R17, R0, 0x20, RZ ;  /* 0x0000002000117810 */ /* 0x000fe20007ffe0ff */
[----:B------:R-:W-:Y:S04]  /*53b0*/  FFMA.FTZ R20, R20, UR7, -R8 ;  /* 0x0000000714147c23 */ /* 0x000fe80008010808 */
[----:B------:R-:W3:Y:S10]  /*53c0*/  MUFU.TANH R240, R42 ;  /* 0x0000002a00f07308 */ /* 0x000ef40000002400 */
        /* <DEDUP_REMOVED lines=8> */
[----:B------:R-:W1:Y:S01]  /*5450*/  MUFU.TANH R236, R46 ;  /* 0x0000002e00ec7308 */ /* 0x000e620000002400 */
[----:B------:R-:W-:Y:S01]  /*5460*/  @!P0 FSEL R19, R19, -INF , !P2 ;  /* 0xff80000013138808 */ /* 0x000fe20005000000 */
[--C-:B------:R-:W-:Y:S01]  /*5470*/  FFMA.FTZ R20, R20, UR7, -R13.reuse ;  /* 0x0000000714147c23 */ /* 0x100fe2000801080d */
[-C--:B----4-:R-:W-:Y:S03]  /*5480*/  HMMA.16816.F32 R52, R104, R4.reuse, R52 ;  /* 0x000000046834723c */ /* 0x090fe60000001834 */
[--C-:B------:R-:W-:Y:S04]  /*5490*/  FFMA.FTZ R19, R19, UR7, -R12.reuse ;  /* 0x0000000713137c23 */ /* 0x100fe8000801080c */
[----:B------:R-:W-:Y:S01]  /*54a0*/  MUFU.EX2 R89, R20 ;  /* 0x0000001400597308 */ /* 0x000fe20000000800 */
[CC--:B------:R-:W-:Y:S01]  /*54b0*/  @!P0 ISETP.GE.AND P1, PT, R16.reuse, R15.reuse, PT ;  /* 0x0000000f1000820c */ /* 0x0c0fe20003f26270 */
[C---:B------:R-:W-:Y:S04]  /*54c0*/  HMMA.16816.F32 R56, R112.reuse, R4, R56 ;  /* 0x000000047038723c */ /* 0x040fe80000001838 */
[-C--:B------:R-:W-:Y:S04]  /*54d0*/  @!P0 ISETP.GE.AND P2, PT, R17, R14.reuse, PT ;  /* 0x0000000e1100820c */ /* 0x080fe80003f46270 */
[----:B------:R-:W2:Y:S03]  /*54e0*/  MUFU.TANH R178, R50 ;  /* 0x0000003200b27308 */ /* 0x000ea60000002400 */
[----:B------:R-:W-:Y:S01]  /*54f0*/  @!P0 FSEL R21, R21, -INF , !P1 ;  /* 0xff80000015158808 */ /* 0x000fe20004800000 */
[-C--:B------:R-:W-:Y:S03]  /*5500*/  HMMA.16816.F32 R60, R112, R6.reuse, R60 ;  /* 0x00000006703c723c */ /* 0x080fe6000000183c */
[----:B------:R-:W-:Y:S01]  /*5510*/  @!P0 ISETP.GE.AND P1, PT, R16, R14, PT ;  /* 0x0000000e1000820c */ /* 0x000fe20003f26270 */
[----:B------:R-:W-:Y:S01]  /*5520*/  FFMA.FTZ R21, R21, UR7, -R13 ;  /* 0x0000000715157c23 */ /* 0x000fe2000801080d */
[----:B------:R-:W-:Y:S01]  /*5530*/  IADD3 R16, R0, 0x21, RZ ;  /* 0x0000002100107810 */ /* 0x000fe20007ffe0ff */
[----:B------:R4:W-:Y:S01]  /*5540*/  MUFU.EX2 R170, R19 ;  /* 0x0000001300aa7308 */ /* 0x0009e20000000800 */
[----:B------:R-:W-:Y:S01]  /*5550*/  @!P0 FSEL R18, R18, -INF , !P1 ;  /* 0xff80000012128808 */ /* 0x000fe20004800000 */
[----:B------:R-:W-:Y:S04]  /*5560*/  HMMA.16816.F32 R64, R104, R6, R64 ;  /* 0x000000066840723c */ /* 0x000fe80000001840 */
[----:B------:R-:W-:Y:S01]  /*5570*/  FFMA.FTZ R18, R18, UR7, -R12 ;  /* 0x0000000712127c23 */ /* 0x000fe2000801080c */
[----:B------:R-:W-:Y:S03]  /*5580*/  @!P0 ISETP.GE.AND P1, PT, R17, R15, PT ;  /* 0x0000000f1100820c */ /* 0x000fe60003f26270 */
[----:B------:R-:W2:Y:S03]  /*5590*/  MUFU.TANH R177, R51 ;  /* 0x0000003300b17308 */ /* 0x000ea60000002400 */
[----:B------:R-:W-:Y:S01]  /*55a0*/  FMUL.FTZ R52, R52, UR6 ;  /* 0x0000000634347c20 */ /* 0x000fe20008410000 */
[----:B------:R-:W-:Y:S01]  /*55b0*/  FMUL.FTZ R53, R53, UR6 ;  /* 0x0000000635357c20 */ /* 0x000fe20008410000 */
[----:B------:R-:W-:Y:S01]  /*55c0*/  MOV R104, UR4 ;  /* 0x0000000400687c02 */ /* 0x000fe20008000f00 */
[----:B------:R-:W-:Y:S01]  /*55d0*/  FMUL.FTZ R56, R56, UR6 ;  /* 0x0000000638387c20 */ /* 0x000fe20008410000 */
[----:B------:R-:W-:Y:S03]  /*55e0*/  FMUL.FTZ R57, R57, UR6 ;  /* 0x0000000639397c20 */ /* 0x000fe60008410000 */
[----:B------:R3:W-:Y:S01]  /*55f0*/  MUFU.EX2 R169, R18 ;  /* 0x0000001200a97308 */ /* 0x0007e20000000800 */
[----:B----4-:R-:W-:Y:S01]  /*5600*/  I2FP.F32.S32 R19, R17 ;  /* 0x0000001100137245 */ /* 0x010fe20000201400 */
[----:B------:R-:W-:Y:S01]  /*5610*/  FMUL.FTZ R60, R60, UR6 ;  /* 0x000000063c3c7c20 */ /* 0x000fe20008410000 */
[----:B------:R-:W-:Y:S01]  /*5620*/  FMUL.FTZ R61, R61, UR6 ;  /* 0x000000063d3d7c20 */ /* 0x000fe20008410000 */
[----:B------:R-:W-:Y:S01]  /*5630*/  FMUL.FTZ R62, R62, UR6 ;  /* 0x000000063e3e7c20 */ /* 0x000fe20008410000 */
[----:B------:R-:W-:Y:S01]  /*5640*/  FMUL.FTZ R63, R63, UR6 ;  /* 0x000000063f3f7c20 */ /* 0x000fe20008410000 */
[----:B------:R-:W-:Y:S01]  /*5650*/  FFMA.FTZ R20, R19, UR5, R83 ;  /* 0x0000000513147c23 */ /* 0x000fe20008010053 */
[----:B------:R-:W-:Y:S03]  /*5660*/  IADD3 R104, R154, 0x4000, R104 ;  /* 0x000040009a687810 */ /* 0x000fe60007ffe068 */
[----:B------:R-:W-:Y:S01]  /*5670*/  MUFU.TANH R73, R52 ;  /* 0x0000003400497308 */ /* 0x000fe20000002400 */
[----:B------:R-:W-:Y:S01]  /*5680*/  FMUL.FTZ R58, R58, UR6 ;  /* 0x000000063a3a7c20 */ /* 0x000fe20008410000 */
[----:B------:R-:W-:Y:S01]  /*5690*/  FMUL.FTZ R64, R64, UR6 ;  /* 0x0000000640407c20 */ /* 0x000fe20008410000 */
[----:B------:R-:W-:Y:S01]  /*56a0*/  @!P0 FSEL R20, R20, -INF , !P1 ;  /* 0xff80000014148808 */ /* 0x000fe20004800000 */
[----:B------:R-:W-:Y:S01]  /*56b0*/  FMUL.FTZ R65, R65, UR6 ;  /* 0x0000000641417c20 */ /* 0x000fe20008410000 */
[----:B------:R-:W-:Y:S01]  /*56c0*/  @!P0 ISETP.GE.AND P1, PT, R16, R15, PT ;  /* 0x0000000f1000820c */ /* 0x000fe20003f26270 */
[----:B------:R-:W-:Y:S01]  /*56d0*/  FMUL.FTZ R66, R66, UR6 ;  /* 0x0000000642427c20 */ /* 0x000fe20008410000 */
[----:B------:R-:W-:Y:S03]  /*56e0*/  IADD3 R104, R104, R155, RZ ;  /* 0x0000009b68687210 */ /* 0x000fe60007ffe0ff */
[----:B------:R-:W-:Y:S01]  /*56f0*/  MUFU.TANH R188, R60 ;  /* 0x0000003c00bc7308 */ /* 0x000fe20000002400 */
[--C-:B------:R-:W-:Y:S01]  /*5700*/  FFMA.FTZ R4, R20, UR7, -R13.reuse ;  /* 0x0000000714047c23 */ /* 0x100fe2000801080d */
[----:B------:R-:W-:Y:S01]  /*5710*/  FMUL.FTZ R67, R67, UR6 ;  /* 0x0000000643437c20 */ /* 0x000fe20008410000 */
[----:B---3--:R-:W-:Y:S01]  /*5720*/  I2FP.F32.S32 R18, R16 ;  /* 0x0000001000127245 */ /* 0x008fe20000201400 */
[----:B------:R-:W-:Y:S01]  /*5730*/  FFMA.FTZ R20, R19, UR5, R192 ;  /* 0x0000000513147c23 */ /* 0x000fe200080100c0 */
[----:B------:R-:W-:Y:S01]  /*5740*/  FMUL.FTZ R59, R59, UR6 ;  /* 0x000000063b3b7c20 */ /* 0x000fe20008410000 */
[----:B------:R-:W-:Y:S01]  /*5750*/  FMUL.FTZ R54, R54, UR6 ;  /* 0x0000000636367c20 */ /* 0x000fe20008410000 */
[----:B------:R-:W-:Y:S03]  /*5760*/  FMUL.FTZ R55, R55, UR6 ;  /* 0x0000000637377c20 */ /* 0x000fe60008410000 */
[----:B------:R-:W3:Y:S01]  /*5770*/  MUFU.TANH R72, R53 ;  /* 0x0000003500487308 */ /* 0x000ee20000002400 */
[----:B------:R-:W-:Y:S01]  /*5780*/  FFMA.FTZ R5, R18, UR5, R82 ;  /* 0x0000000512057c23 */ /* 0x000fe20008010052 */
[----:B------:R-:W-:Y:S02]  /*5790*/  @!P0 FSEL R20, R20, -INF , !P2 ;  /* 0xff80000014148808 */ /* 0x000fe40005000000 */
[----:B------:R-:W-:Y:S02]  /*57a0*/  @!P0 ISETP.GE.AND P2, PT, R17, R10, PT ;  /* 0x0000000a1100820c */ /* 0x000fe40003f46270 */
[----:B------:R-:W-:Y:S01]  /*57b0*/  @!P0 FSEL R5, R5, -INF , !P1 ;  /* 0xff80000005058808 */ /* 0x000fe20004800000 */
[--C-:B------:R-:W-:Y:S03]  /*57c0*/  FFMA.FTZ R20, R20, UR7, -R12.reuse ;  /* 0x0000000714147c23 */ /* 0x100fe6000801080c */
[----:B------:R4:W-:Y:S01]  /*57d0*/  MUFU.EX2 R85, R4 ;  /* 0x0000000400557308 */ /* 0x0009e20000000800 */
[----:B------:R-:W-:Y:S01]  /*57e0*/  @!P0 ISETP.GE.AND P1, PT, R16, R14, PT ;  /* 0x0000000e1000820c */ /* 0x000fe20003f26270 */
[----:B------:R-:W-:Y:S08]  /*57f0*/  FFMA.FTZ R5, R5, UR7, -R13 ;  /* 0x0000000705057c23 */ /* 0x000ff0000801080d */
[----:B------:R-:W3:Y:S10]  /*5800*/  MUFU.TANH R174, R54 ;  /* 0x0000003600ae7308 */ /* 0x000ef40000002400 */
[----:B------:R1:W-:Y:S01]  /*5810*/  MUFU.EX2 R84, R5 ;  /* 0x0000000500547308 */ /* 0x0003e20000000800 */
[----:B----4-:R-:W-:Y:S05]  /*5820*/  FFMA.FTZ R4, R18, UR5, R191 ;  /* 0x0000000512047c23 */ /* 0x010fea00080100bf */
[----:B------:R-:W-:Y:S04]  /*5830*/  @!P0 FSEL R4, R4, -INF , !P1 ;  /* 0xff80000004048808 */ /* 0x000fe80004800000 */
[----:B------:R-:W-:Y:S01]  /*5840*/  MUFU.TANH R173, R55 ;  /* 0x0000003700ad7308 */ /* 0x000fe20000002400 */
[-C--:B------:R-:W-:Y:S01]  /*5850*/  @!P0 ISETP.GE.AND P1, PT, R17, R11.reuse, PT ;  /* 0x0000000b1100820c */ /* 0x080fe20003f26270 */
[----:B------:R-:W-:Y:S08]  /*5860*/  FFMA.FTZ R4, R4, UR7, -R12 ;  /* 0x0000000704047c23 */ /* 0x000ff0000801080c */
[----:B------:R4:W-:Y:S01]  /*5870*/  MUFU.EX2 R165, R4 ;  /* 0x0000000400a57308 */ /* 0x0009e20000000800 */
[C---:B-1----:R-:W-:Y:S01]  /*5880*/  FFMA.FTZ R5, R19.reuse, UR5, R212 ;  /* 0x0000000513057c23 */ /* 0x042fe200080100d4 */
[----:B------:R-:W-:Y:S04]  /*5890*/  FFMA.FTZ R19, R19, UR5, R240 ;  /* 0x0000000513137c23 */ /* 0x000fe800080100f0 */
[----:B------:R-:W-:Y:S02]  /*58a0*/  @!P0 FSEL R5, R5, -INF , !P1 ;  /* 0xff80000005058808 */ /* 0x000fe40004800000 */
[----:B------:R-:W-:Y:S02]  /*58b0*/  @!P0 ISETP.GE.AND P1, PT, R16, R11, PT ;  /* 0x0000000b1000820c */ /* 0x000fe40003f26270 */
[----:B------:R-:W1:Y:S01]  /*58c0*/  MUFU.TANH R193, R56 ;  /* 0x0000003800c17308 */ /* 0x000e620000002400 */
[----:B------:R-:W-:Y:S01]  /*58d0*/  @!P0 FSEL R19, R19, -INF , !P2 ;  /* 0xff80000013138808 */ /* 0x000fe20005000000 */
[----:B------:R-:W-:Y:S04]  /*58e0*/  FFMA.FTZ R5, R5, UR7, -R9 ;  /* 0x0000000705057c23 */ /* 0x000fe80008010809 */
[--C-:B------:R-:W-:Y:S01]  /*58f0*/  FFMA.FTZ R19, R19, UR7, -R8.reuse ;  /* 0x0000000713137c23 */ /* 0x100fe20008010808 */
[C---:B----4-:R-:W-:Y:S01]  /*5900*/  FFMA.FTZ R4, R18.reuse, UR5, R211 ;  /* 0x0000000512047c23 */ /* 0x050fe200080100d3 */
[----:B------:R-:W-:Y:S02]  /*5910*/  FFMA.FTZ R18, R18, UR5, R239 ;  /* 0x0000000512127c23 */ /* 0x000fe400080100ef */
[----:B------:R4:W-:Y:S02]  /*5920*/  MUFU.EX2 R183, R5 ;  /* 0x0000000500b77308 */ /* 0x0009e40000000800 */
[----:B------:R-:W-:Y:S02]  /*5930*/  @!P0 FSEL R4, R4, -INF , !P1 ;  /* 0xff80000004048808 */ /* 0x000fe40004800000 */
[-C--:B------:R-:W-:Y:S03]  /*5940*/  @!P0 ISETP.GE.AND P1, PT, R16, R10.reuse, PT ;  /* 0x0000000a1000820c */ /* 0x080fe60003f26270 */
[--C-:B------:R-:W-:Y:S01]  /*5950*/  FFMA.FTZ R4, R4, UR7, -R9.reuse ;  /* 0x0000000704047c23 */ /* 0x100fe20008010809 */
[----:B------:R-:W-:Y:S02]  /*5960*/  @!P0 FSEL R18, R18, -INF , !P1 ;  /* 0xff80000012128808 */ /* 0x000fe40004800000 */
[----:B------:R-:W1:Y:S03]  /*5970*/  MUFU.TANH R194, R57 ;  /* 0x0000003900c27308 */ /* 0x000e660000002400 */
[----:B------:R-:W-:Y:S01]  /*5980*/  FFMA.FTZ R18, R18, UR7, -R8 ;  /* 0x0000000712127c23 */ /* 0x000fe20008010808 */
[----:B----4-:R-:W-:Y:S06]  /*5990*/  IADD3 R5, R0, 0x28, RZ ;  /* 0x0000002800057810 */ /* 0x010fec0007ffe0ff */
[----:B------:R4:W-:Y:S01]  /*59a0*/  MUFU.EX2 R203, R18 ;  /* 0x0000001200cb7308 */ /* 0x0009e20000000800 */
[----:B------:R-:W-:Y:S02]  /*59b0*/  I2FP.F32.S32 R16, R5 ;  /* 0x0000000500107245 */ /* 0x000fe40000201400 */
[CC--:B------:R-:W-:Y:S02]  /*59c0*/  @!P0 ISETP.GE.AND P1, PT, R5.reuse, R11.reuse, PT ;  /* 0x0000000b0500820c */ /* 0x0c0fe40003f26270 */
[----:B------:R-:W-:Y:S05]  /*59d0*/  @!P0 ISETP.GE.AND P2, PT, R5, R10, PT ;  /* 0x0000000a0500820c */ /* 0x000fea0003f46270 */
[----:B------:R2:W-:Y:S10]  /*59e0*/  MUFU.EX2 R182, R4 ;  /* 0x0000000400b67308 */ /* 0x0005f40000000800 */
[----:B------:R-:W1:Y:S01]  /*59f0*/  MUFU.TANH R226, R58 ;  /* 0x0000003a00e27308 */ /* 0x000e620000002400 */
[----:B----4-:R-:W-:Y:S05]  /*5a00*/  FFMA.FTZ R18, R16, UR5, R206 ;  /* 0x0000000510127c23 */ /* 0x010fea00080100ce */
[----:B------:R-:W-:Y:S04]  /*5a10*/  @!P0 FSEL R18, R18, -INF , !P1 ;  /* 0xff80000012128808 */ /* 0x000fe80004800000 */
[----:B------:R-:W4:Y:S01]  /*5a20*/  MUFU.TANH R225, R59 ;  /* 0x0000003b00e17308 */ /* 0x000f220000002400 */
[----:B--2---:R-:W-:Y:S01]  /*5a30*/  IADD3 R4, R0, 0x29, RZ ;  /* 0x0000002900047810 */ /* 0x004fe20007ffe0ff */
[----:B------:R-:W-:Y:S01]  /*5a40*/  FFMA.FTZ R6, R18, UR7, -R9 ;  /* 0x0000000712067c23 */ /* 0x000fe20008010809 */
[----:B------:R-:W-:Y:S02]  /*5a50*/  FFMA.FTZ R18, R16, UR5, R236 ;  /* 0x0000000510127c23 */ /* 0x000fe400080100ec */
[----:B------:R-:W-:Y:S02]  /*5a60*/  I2FP.F32.S32 R17, R4 ;  /* 0x0000000400117245 */ /* 0x000fe40000201400 */
[----:B------:R-:W-:Y:S03]  /*5a70*/  @!P0 ISETP.GE.AND P1, PT, R4, R11, PT ;  /* 0x0000000b0400820c */ /* 0x000fe60003f26270 */
[----:B------:R2:W-:Y:S01]  /*5a80*/  MUFU.EX2 R176, R6 ;  /* 0x0000000600b07308 */ /* 0x0005e20000000800 */
[----:B------:R-:W-:Y:S01]  /*5a90*/  @!P0 FSEL R18, R18, -INF , !P2 ;  /* 0xff80000012128808 */ /* 0x000fe20005000000 */
[----:B------:R-:W-:Y:S01]  /*5aa0*/  FFMA.FTZ R7, R17, UR5, R205 ;  /* 0x0000000511077c23 */ /* 0x000fe200080100cd */
[----:B------:R-:W-:Y:S03]  /*5ab0*/  @!P0 ISETP.GE.AND P2, PT, R5, R14, PT ;  /* 0x0000000e0500820c */ /* 0x000fe60003f46270 */
[--C-:B------:R-:W-:Y:S01]  /*5ac0*/  FFMA.FTZ R18, R18, UR7, -R8.reuse ;  /* 0x0000000712127c23 */ /* 0x100fe20008010808 */
[----:B------:R-:W-:Y:S03]  /*5ad0*/  @!P0 FSEL R7, R7, -INF , !P1 ;  /* 0xff80000007078808 */ /* 0x000fe60004800000 */
[----:B------:R-:W4:Y:S01]  /*5ae0*/  MUFU.TANH R187, R61 ;  /* 0x0000003d00bb7308 */ /* 0x000f220000002400 */
[----:B------:R-:W-:Y:S01]  /*5af0*/  @!P0 ISETP.GE.AND P1, PT, R4, R10, PT ;  /* 0x0000000a0400820c */ /* 0x000fe20003f26270 */
[----:B------:R-:W-:Y:S08]  /*5b00*/  FFMA.FTZ R7, R7, UR7, -R9 ;  /* 0x0000000707077c23 */ /* 0x000ff00008010809 */
[----:B------:R3:W-:Y:S01]  /*5b10*/  MUFU.EX2 R175, R7 ;  /* 0x0000000700af7308 */ /* 0x0007e20000000800 */
[----:B--2---:R-:W-:Y:S05]  /*5b20*/  FFMA.FTZ R6, R17, UR5, R235 ;  /* 0x0000000511067c23 */ /* 0x004fea00080100eb */
[----:B------:R-:W-:Y:S02]  /*5b30*/  @!P0 FSEL R6, R6, -INF , !P1 ;  /* 0xff80000006068808 */ /* 0x000fe40004800000 */
[----:B------:R-:W-:Y:S02]  /*5b40*/  @!P0 ISETP.GE.AND P1, PT, R5, R15, PT ;  /* 0x0000000f0500820c */ /* 0x000fe40003f26270 */
[----:B------:R-:W-:Y:S01]  /*5b50*/  MUFU.EX2 R200, R18 ;  /* 0x0000001200c87308 */ /* 0x000fe20000000800 */
[----:B------:R-:W-:Y:S01]  /*5b60*/  IADD3 R5, R0, 0x31, RZ ;  /* 0x0000003100057810 */ /* 0x000fe20007ffe0ff */
[----:B------:R-:W-:Y:S03]  /*5b70*/  FFMA.FTZ R6, R6, UR7, -R8 ;  /* 0x0000000706067c23 */ /* 0x000fe60008010808 */
[C---:B------:R-:W-:Y:S02]  /*5b80*/  @!P0 ISETP.GE.AND P3, PT, R5.reuse, R14, PT ;  /* 0x0000000e0500820c */ /* 0x040fe40003f66270 */
[C---:B------:R-:W-:Y:S03]  /*5b90*/  @!P0 ISETP.GE.AND P5, PT, R5.reuse, R11, PT ;  /* 0x0000000b0500820c */ /* 0x040fe60003fa6270 */
[----:B------:R2:W-:Y:S01]  /*5ba0*/  MUFU.EX2 R199, R6 ;  /* 0x0000000600c77308 */ /* 0x0005e20000000800 */
[C---:B---3--:R-:W-:Y:S01]  /*5bb0*/  FFMA.FTZ R7, R16.reuse, UR5, R79 ;  /* 0x0000000510077c23 */ /* 0x048fe2000801004f */
[----:B------:R-:W-:Y:S01]  /*5bc0*/  FFMA.FTZ R16, R16, UR5, R178 ;  /* 0x0000000510107c23 */ /* 0x000fe200080100b2 */
[----:B------:R-:W-:Y:S03]  /*5bd0*/  @!P0 ISETP.GE.AND P4, PT, R5, R10, PT ;  /* 0x0000000a0500820c */ /* 0x000fe60003f86270 */
[----:B------:R-:W-:Y:S02]  /*5be0*/  @!P0 FSEL R7, R7, -INF , !P1 ;  /* 0xff80000007078808 */ /* 0x000fe40004800000 */
[----:B------:R-:W-:Y:S02]  /*5bf0*/  @!P0 ISETP.GE.AND P1, PT, R4, R15, PT ;  /* 0x0000000f0400820c */ /* 0x000fe40003f26270 */
[----:B------:R-:W3:Y:S01]  /*5c00*/  MUFU.TANH R208, R62 ;  /* 0x0000003e00d07308 */ /* 0x000ee20000002400 */
[----:B------:R-:W-:Y:S01]  /*5c10*/  @!P0 FSEL R16, R16, -INF , !P2 ;  /* 0xff80000010108808 */ /* 0x000fe20005000000 */
[----:B------:R-:W-:Y:S04]  /*5c20*/  FFMA.FTZ R7, R7, UR7, -R13 ;  /* 0x0000000707077c23 */ /* 0x000fe8000801080d */
[----:B------:R-:W-:Y:S01]  /*5c30*/  FFMA.FTZ R16, R16, UR7, -R12 ;  /* 0x0000000710107c23 */ /* 0x000fe2000801080c */
[C---:B--2---:R-:W-:Y:S03]  /*5c40*/  FFMA.FTZ R6, R17.reuse, UR5, R78 ;  /* 0x0000000511067c23 */ /* 0x044fe6000801004e */
[----:B------:R2:W-:Y:S01]  /*5c50*/  MUFU.EX2 R81, R7 ;  /* 0x0000000700517308 */ /* 0x0005e20000000800 */
[----:B------:R-:W-:Y:S01]  /*5c60*/  FFMA.FTZ R17, R17, UR5, R177 ;  /* 0x0000000511117c23 */ /* 0x000fe200080100b1 */
[----:B------:R-:W-:Y:S02]  /*5c70*/  @!P0 FSEL R6, R6, -INF , !P1 ;  /* 0xff80000006068808 */ /* 0x000fe40004800000 */
[-C--:B------:R-:W-:Y:S06]  /*5c80*/  @!P0 ISETP.GE.AND P1, PT, R4, R14.reuse, PT ;  /* 0x0000000e0400820c */ /* 0x080fec0003f26270 */
[----:B------:R1:W-:Y:S01]  /*5c90*/  MUFU.EX2 R115, R16 ;  /* 0x0000001000737308 */ /* 0x0003e20000000800 */
[----:B------:R-:W-:Y:S01]  /*5ca0*/  FFMA.FTZ R6, R6, UR7, -R13 ;  /* 0x0000000706067c23 */ /* 0x000fe2000801080d */
[----:B------:R-:W-:Y:S02]  /*5cb0*/  @!P0 FSEL R17, R17, -INF , !P1 ;  /* 0xff80000011118808 */ /* 0x000fe40004800000 */
[----:B------:R-:W-:Y:S03]  /*5cc0*/  IADD3 R4, R0, 0x30, RZ ;  /* 0x0000003000047810 */ /* 0x000fe60007ffe0ff */
[----:B------:R-:W-:Y:S03]  /*5cd0*/  FFMA.FTZ R17, R17, UR7, -R12 ;  /* 0x0000000711117c23 */ /* 0x000fe6000801080c */
[----:B------:R4:W-:Y:S01]  /*5ce0*/  MUFU.EX2 R80, R6 ;  /* 0x0000000600507308 */ /* 0x0009e20000000800 */
[----:B--2---:R-:W-:Y:S02]  /*5cf0*/  I2FP.F32.S32 R7, R5 ;  /* 0x0000000500077245 */ /* 0x004fe40000201400 */
[CC--:B------:R-:W-:Y:S02]  /*5d00*/  @!P0 ISETP.GE.AND P1, PT, R4.reuse, R15.reuse, PT ;  /* 0x0000000f0400820c */ /* 0x0c0fe40003f26270 */
[----:B------:R-:W-:Y:S05]  /*5d10*/  @!P0 ISETP.GE.AND P2, PT, R4, R14, PT ;  /* 0x0000000e0400820c */ /* 0x000fea0003f46270 */
[----:B------:R2:W-:Y:S01]  /*5d20*/  MUFU.EX2 R114, R17 ;  /* 0x0000001100727308 */ /* 0x0005e20000000800 */
[----:B-1----:R-:W-:Y:S09]  /*5d30*/  FFMA.FTZ R16, R7, UR5, R72 ;  /* 0x0000000507107c23 */ /* 0x002ff20008010048 */
[----:B------:R-:W-:Y:S01]  /*5d40*/  MUFU.TANH R71, R64 ;  /* 0x0000004000477308 */ /* 0x000fe20000002400 */
[----:B----4-:R-:W-:Y:S05]  /*5d50*/  I2FP.F32.S32 R6, R4 ;  /* 0x0000000400067245 */ /* 0x010fea0000201400 */
[C---:B------:R-:W-:Y:S04]  /*5d60*/  FFMA.FTZ R18, R6.reuse, UR5, R73 ;  /* 0x0000000506127c23 */ /* 0x040fe80008010049 */
[----:B------:R-:W1:Y:S01]  /*5d70*/  MUFU.EX2 R88, R21 ;  /* 0x0000001500587308 */ /* 0x000e620000000800 */
[----:B--2---:R-:W-:Y:S01]  /*5d80*/  FFMA.FTZ R17, R6, UR5, R174 ;  /* 0x0000000506117c23 */ /* 0x004fe200080100ae */
[----:B------:R-:W-:Y:S02]  /*5d90*/  @!P0 FSEL R18, R18, -INF , !P1 ;  /* 0xff80000012128808 */ /* 0x000fe40004800000 */
[----:B------:R-:W-:Y:S01]  /*5da0*/  @!P0 ISETP.GE.AND P1, PT, R5, R15, PT ;  /* 0x0000000f0500820c */ /* 0x000fe20003f26270 */
[----:B------:R-:W-:Y:S01]  /*5db0*/  FFMA.FTZ R5, R6, UR5, R193 ;  /* 0x0000000506057c23 */ /* 0x000fe200080100c1 */
[----:B------:R-:W-:Y:S04]  /*5dc0*/  @!P0 FSEL R17, R17, -INF , !P2 ;  /* 0xff80000011118808 */ /* 0x000fe80005000000 */
[----:B------:R-:W-:Y:S01]  /*5dd0*/  MUFU.TANH R70, R65 ;  /* 0x0000004100467308 */ /* 0x000fe20000002400 */
[----:B------:R-:W-:Y:S01]  /*5de0*/  @!P0 FSEL R16, R16, -INF , !P1 ;  /* 0xff80000010108808 */ /* 0x000fe20004800000 */
[--C-:B------:R-:W-:Y:S01]  /*5df0*/  FFMA.FTZ R18, R18, UR7, -R13.reuse ;  /* 0x0000000712127c23 */ /* 0x100fe2000801080d */
[CC--:B------:R-:W-:Y:S01]  /*5e00*/  @!P0 ISETP.GE.AND P1, PT, R4.reuse, R11.reuse, PT ;  /* 0x0000000b0400820c */ /* 0x0c0fe20003f26270 */
[--C-:B------:R-:W-:Y:S01]  /*5e10*/  FFMA.FTZ R17, R17, UR7, -R12.reuse ;  /* 0x0000000711117c23 */ /* 0x100fe2000801080c */
[----:B------:R-:W-:Y:S01]  /*5e20*/  @!P0 ISETP.GE.AND P2, PT, R4, R10, PT ;  /* 0x0000000a0400820c */ /* 0x000fe20003f46270 */
[----:B------:R-:W-:Y:S01]  /*5e30*/  FFMA.FTZ R16, R16, UR7, -R13 ;  /* 0x0000000710107c23 */ /* 0x000fe2000801080d */
[C---:B------:R-:W-:Y:S03]  /*5e40*/  IADD3 R4, R0.reuse, 0x38, RZ ;  /* 0x0000003800047810 */ /* 0x040fe60007ffe0ff */
[----:B------:R-:W-:Y:S01]  /*5e50*/  MUFU.EX2 R113, R17 ;  /* 0x0000001100717308 */ /* 0x000fe20000000800 */
[----:B------:R-:W-:Y:S02]  /*5e60*/  IADD3 R0, R0, 0x39, RZ ;  /* 0x0000003900007810 */ /* 0x000fe40007ffe0ff */
[----:B------:R-:W-:Y:S02]  /*5e70*/  @!P0 FSEL R5, R5, -INF , !P1 ;  /* 0xff80000005058808 */ /* 0x000fe40004800000 */
[----:B------:R-:W-:Y:S02]  /*5e80*/  @!P0 ISETP.GE.AND P1, PT, R0, R11, PT ;  /* 0x0000000b0000820c */ /* 0x000fe40003f26270 */
[----:B------:R-:W-:Y:S03]  /*5e90*/  @!P0 ISETP.GE.AND P6, PT, R4, R15, PT ;  /* 0x0000000f0400820c */ /* 0x000fe60003fc6270 */
[----:B------:R2:W-:Y:S10]  /*5ea0*/  MUFU.EX2 R76, R16 ;  /* 0x00000010004c7308 */ /* 0x0005f40000000800 */
[----:B------:R-:W4:Y:S10]  /*5eb0*/  MUFU.TANH R164, R66 ;  /* 0x0000004200a47308 */ /* 0x000f340000002400 */
[----:B------:R-:W-:Y:S01]  /*5ec0*/  MUFU.EX2 R166, R20 ;  /* 0x0000001400a67308 */ /* 0x000fe20000000800 */
[----:B--2---:R-:W-:Y:S05]  /*5ed0*/  FFMA.FTZ R16, R7, UR5, R173 ;  /* 0x0000000507107c23 */ /* 0x004fea00080100ad */
[----:B------:R-:W-:Y:S02]  /*5ee0*/  @!P0 FSEL R16, R16, -INF , !P3 ;  /* 0xff80000010108808 */ /* 0x000fe40005800000 */
[----:B------:R-:W-:Y:S01]  /*5ef0*/  @!P0 ISETP.GE.AND P3, PT, R4, R11, PT ;  /* 0x0000000b0400820c */ /* 0x000fe20003f66270 */
[--C-:B------:R-:W-:Y:S01]  /*5f00*/  FFMA.FTZ R11, R5, UR7, -R9.reuse ;  /* 0x00000007050b7c23 */ /* 0x100fe20008010809 */
[----:B------:R-:W-:Y:S01]  /*5f10*/  I2FP.F32.S32 R5, R4 ;  /* 0x0000000400057245 */ /* 0x000fe20000201400 */
[----:B------:R-:W-:Y:S01]  /*5f20*/  FFMA.FTZ R17, R16, UR7, -R12 ;  /* 0x0000000710117c23 */ /* 0x000fe2000801080c */
[----:B------:R-:W-:Y:S01]  /*5f30*/  FFMA.FTZ R16, R7, UR5, R194 ;  /* 0x0000000507107c23 */ /* 0x000fe200080100c2 */
[----:B------:R2:W-:Y:S04]  /*5f40*/  MUFU.EX2 R172, R11 ;  /* 0x0000000b00ac7308 */ /* 0x0005e80000000800 */
[----:B------:R-:W-:Y:S02]  /*5f50*/  @!P0 FSEL R16, R16, -INF , !P5 ;  /* 0xff80000010108808 */ /* 0x000fe40006800000 */
[----:B------:R-:W-:Y:S01]  /*5f60*/  @!P0 ISETP.GE.AND P5, PT, R0, R15, PT ;  /* 0x0000000f0000820c */ /* 0x000fe20003fa6270 */
[----:B------:R-:W-:Y:S01]  /*5f70*/  FFMA.FTZ R15, R6, UR5, R226 ;  /* 0x00000005060f7c23 */ /* 0x000fe200080100e2 */
[----:B------:R-:W-:Y:S01]  /*5f80*/  I2FP.F32.S32 R6, R0 ;  /* 0x0000000000067245 */ /* 0x000fe20000201400 */
[----:B------:R-:W-:Y:S01]  /*5f90*/  FFMA.FTZ R16, R16, UR7, -R9 ;  /* 0x0000000710107c23 */ /* 0x000fe20008010809 */
[----:B------:R-:W4:Y:S02]  /*5fa0*/  MUFU.TANH R163, R67 ;  /* 0x0000004300a37308 */ /* 0x000f240000002400 */
[----:B------:R-:W-:Y:S02]  /*5fb0*/  @!P0 FSEL R15, R15, -INF , !P2 ;  /* 0xff8000000f0f8808 */ /* 0x000fe40005000000 */
[C---:B------:R-:W-:Y:S01]  /*5fc0*/  @!P0 ISETP.GE.AND P2, PT, R4.reuse, R10, PT ;  /* 0x0000000a0400820c */ /* 0x040fe20003f46270 */
[----:B--2---:R-:W-:Y:S05]  /*5fd0*/  FFMA.FTZ R11, R7, UR5, R225 ;  /* 0x00000005070b7c23 */ /* 0x004fea00080100e1 */
[----:B------:R2:W-:Y:S01]  /*5fe0*/  MUFU.EX2 R171, R16 ;  /* 0x0000001000ab7308 */ /* 0x0005e20000000800 */
[----:B------:R-:W-:Y:S01]  /*5ff0*/  FFMA.FTZ R7, R5, UR5, R188 ;  /* 0x0000000505077c23 */ /* 0x000fe200080100bc */
[----:B------:R-:W-:Y:S02]  /*6000*/  @!P0 FSEL R11, R11, -INF , !P4 ;  /* 0xff8000000b0b8808 */ /* 0x000fe40006000000 */
[-C--:B------:R-:W-:Y:S01]  /*6010*/  @!P0 ISETP.GE.AND P4, PT, R4, R14.reuse, PT ;  /* 0x0000000e0400820c */ /* 0x080fe20003f86270 */
[----:B------:R-:W-:Y:S01]  /*6020*/  FFMA.FTZ R4, R6, UR5, R187 ;  /* 0x0000000506047c23 */ /* 0x000fe200080100bb */
[----:B------:R-:W-:Y:S01]  /*6030*/  @!P0 FSEL R7, R7, -INF , !P3 ;  /* 0xff80000007078808 */ /* 0x000fe20005800000 */
[--C-:B------:R-:W-:Y:S01]  /*6040*/  FFMA.FTZ R11, R11, UR7, -R8.reuse ;  /* 0x000000070b0b7c23 */ /* 0x100fe20008010808 */
[----:B------:R-:W-:Y:S02]  /*6050*/  @!P0 ISETP.GE.AND P3, PT, R0, R14, PT ;  /* 0x0000000e0000820c */ /* 0x000fe40003f66270 */
[----:B------:R-:W-:Y:S01]  /*6060*/  MUFU.EX2 R204, R19 ;  /* 0x0000001300cc7308 */ /* 0x000fe20000000800 */
[----:B------:R-:W-:Y:S02]  /*6070*/  F2FP.F16.F32.PACK_AB R14, R98, R99 ;  /* 0x00000063620e723e */ /* 0x000fe400000000ff */
[----:B------:R-:W-:Y:S02]  /*6080*/  @!P0 FSEL R4, R4, -INF , !P1 ;  /* 0xff80000004048808 */ /* 0x000fe40004800000 */
[----:B------:R-:W-:Y:S01]  /*6090*/  @!P0 ISETP.GE.AND P1, PT, R0, R10, PT ;  /* 0x0000000a0000820c */ /* 0x000fe20003f26270 */
[----:B------:R3:W-:Y:S01]  /*60a0*/  STS [R220+0x10000], R14 ;  /* 0x0100000edc007388 */ /* 0x0007e20000000800 */
[----:B--2---:R-:W-:Y:S01]  /*60b0*/  FFMA.FTZ R16, R15, UR7, -R8 ;  /* 0x000000070f107c23 */ /* 0x004fe20008010808 */
[----:B------:R-:W-:Y:S02]  /*60c0*/  F2FP.F16.F32.PACK_AB R15, R2, R3 ;  /* 0x00000003020f723e */ /* 0x000fe400000000ff */
[----:B------:R-:W2:Y:S01]  /*60d0*/  MUFU.TANH R207, R63 ;  /* 0x0000003f00cf7308 */ /* 0x000ea20000002400 */
[----:B------:R-:W-:Y:S02]  /*60e0*/  F2FP.F16.F32.PACK_AB R10, R96, R97 ;  /* 0x00000061600a723e */ /* 0x000fe400000000ff */
[----:B------:R-:W-:Y:S01]  /*60f0*/  F2FP.F16.F32.PACK_AB R0, R185, R186 ;  /* 0x000000bab900723e */ /* 0x000fe200000000ff */
[----:B------:R-:W-:Y:S04]  /*6100*/  STS [R220+0x10400], R15 ;  /* 0x0104000fdc007388 */ /* 0x000fe80000000800 */
[----:B------:R1:W-:Y:S02]  /*6110*/  STS [R221+0x10000], R10 ;  /* 0x0100000add007388 */ /* 0x0003e40000000800 */
[----:B------:R4:W-:Y:S02]  /*6120*/  MUFU.EX2 R189, R11 ;  /* 0x0000000b00bd7308 */ /* 0x0009e40000000800 */
[----:B------:R2:W-:Y:S08]  /*6130*/  STS [R221+0x10400], R0 ;  /* 0x01040000dd007388 */ /* 0x0005f00000000800 */
[----:B------:R-:W2:Y:S01]  /*6140*/  MUFU.EX2 R77, R18 ;  /* 0x00000012004d7308 */ /* 0x000ea20000000800 */
[--C-:B---3--:R-:W-:Y:S01]  /*6150*/  FFMA.FTZ R14, R7, UR7, -R9.reuse ;  /* 0x00000007070e7c23 */ /* 0x108fe20008010809 */
[----:B------:R-:W-:Y:S01]  /*6160*/  F2FP.F16.F32.PACK_AB R7, R223, R224 ;  /* 0x000000e0df07723e */ /* 0x000fe200000000ff */
[----:B------:R-:W-:Y:S01]  /*6170*/  FFMA.FTZ R9, R4, UR7, -R9 ;  /* 0x0000000704097c23 */ /* 0x000fe20008010809 */
[----:B------:R-:W-:Y:S06]  /*6180*/  F2FP.F16.F32.PACK_AB R4, R241, R246 ;  /* 0x000000f6f104723e */ /* 0x000fec00000000ff */
[----:B------:R-:W-:Y:S01]  /*6190*/  MUFU.EX2 R112, R17 ;  /* 0x0000001100707308 */ /* 0x000fe20000000800 */
[----:B----4-:R-:W-:Y:S05]  /*61a0*/  F2FP.F16.F32.PACK_AB R11, R229, R230 ;  /* 0x000000e6e50b723e */ /* 0x010fea00000000ff */
[----:B------:R-:W-:Y:S01]  /*61b0*/  STS [R220+0x12000], R11 ;  /* 0x0120000bdc007388 */ /* 0x000fe20000000800 */
[----:B-1----:R-:W-:Y:S03]  /*61c0*/  F2FP.F16.F32.PACK_AB R10, R249, R250 ;  /* 0x000000faf90a723e */ /* 0x002fe600000000ff */
[----:B------:R-:W-:Y:S01]  /*61d0*/  MUFU.EX2 R168, R14 ;  /* 0x0000000e00a87308 */ /* 0x000fe20000000800 */
[C---:B--2---:R-:W-:Y:S01]  /*61e0*/  FFMA.FTZ R0, R5.reuse, UR5, R208 ;  /* 0x0000000505007c23 */ /* 0x044fe200080100d0 */
[----:B------:R-:W-:Y:S04]  /*61f0*/  STS [R220+0x12400], R10 ;  /* 0x0124000adc007388 */ /* 0x000fe80000000800 */
[----:B------:R1:W-:Y:S04]  /*6200*/  STS [R221+0x12000], R7 ;  /* 0x01200007dd007388 */ /* 0x0003e80000000800 */
[----:B------:R2:W-:Y:S01]  /*6210*/  MUFU.EX2 R167, R9 ;  /* 0x0000000900a77308 */ /* 0x0005e20000000800 */
[----:B------:R-:W-:Y:S01]  /*6220*/  @!P0 FSEL R0, R0, -INF , !P2 ;  /* 0xff80000000008808 */ /* 0x000fe20005000000 */
[----:B------:R3:W-:Y:S04]  /*6230*/  STS [R221+0x12400], R4 ;  /* 0x01240004dd007388 */ /* 0x0007e80000000800 */
[----:B------:R-:W-:Y:S04]  /*6240*/  FFMA.FTZ R0, R0, UR7, -R8 ;  /* 0x0000000700007c23 */ /* 0x000fe80008010808 */
[----:B------:R-:W-:Y:S10]  /*6250*/  MUFU.EX2 R190, R16 ;  /* 0x0000001000be7308 */ /* 0x000ff40000000800 */
[----:B------:R4:W-:Y:S01]  /*6260*/  MUFU.EX2 R184, R0 ;  /* 0x0000000000b87308 */ /* 0x0009e20000000800 */
[----:B--2---:R-:W-:Y:S02]  /*6270*/  F2FP.F16.F32.PACK_AB R9, R88, R89 ;  /* 0x000000595809723e */ /* 0x004fe400000000ff */
[----:B-1----:R-:W-:Y:S01]  /*6280*/  F2FP.F16.F32.PACK_AB R7, R94, R95 ;  /* 0x0000005f5e07723e */ /* 0x002fe200000000ff */
[C---:B---3--:R-:W-:Y:S04]  /*6290*/  FFMA.FTZ R4, R5.reuse, UR5, R71 ;  /* 0x0000000505047c23 */ /* 0x048fe80008010047 */
[----:B------:R1:W-:Y:S01]  /*62a0*/  STS [R222+0x10000], R7 ;  /* 0x01000007de007388 */ /* 0x0003e20000000800 */
[----:B------:R-:W-:Y:S01]  /*62b0*/  FFMA.FTZ R5, R5, UR5, R164 ;  /* 0x0000000505057c23 */ /* 0x000fe200080100a4 */
[----:B------:R-:W-:Y:S01]  /*62c0*/  @!P0 FSEL R4, R4, -INF , !P6 ;  /* 0xff80000004048808 */ /* 0x000fe20007000000 */
[----:B----4-:R-:W-:Y:S03]  /*62d0*/  FFMA.FTZ R0, R6, UR5, R70 ;  /* 0x0000000506007c23 */ /* 0x010fe60008010046 */
[----:B------:R-:W-:Y:S01]  /*62e0*/  @!P0 FSEL R5, R5, -INF , !P4 ;  /* 0xff80000005058808 */ /* 0x000fe20006000000 */
[--C-:B------:R-:W-:Y:S01]  /*62f0*/  FFMA.FTZ R10, R4, UR7, -R13.reuse ;  /* 0x00000007040a7c23 */ /* 0x100fe2000801080d */
[----:B------:R-:W-:Y:S02]  /*6300*/  F2FP.F16.F32.PACK_AB R4, R201, R202 ;  /* 0x000000cac904723e */ /* 0x000fe400000000ff */
[----:B------:R-:W-:Y:S01]  /*6310*/  @!P0 FSEL R0, R0, -INF , !P5 ;  /* 0xff80000000008808 */ /* 0x000fe20006800000 */
[----:B------:R-:W-:Y:S04]  /*6320*/  MUFU.EX2 R75, R10 ;  /* 0x0000000a004b7308 */ /* 0x000fe80000000800 */
[----:B------:R-:W-:Y:S01]  /*6330*/  FFMA.FTZ R13, R0, UR7, -R13 ;  /* 0x00000007000d7c23 */ /* 0x000fe2000801080d */
[----:B------:R-:W-:Y:S05]  /*6340*/  F2FP.F16.F32.PACK_AB R0, R231, R232 ;  /* 0x000000e8e700723e */ /* 0x000fea00000000ff */
[----:B------:R-:W2:Y:S01]  /*6350*/  MUFU.EX2 R74, R13 ;  /* 0x0000000d004a7308 */ /* 0x000ea20000000800 */
[----:B-1----:R-:W-:Y:S05]  /*6360*/  F2FP.F16.F32.PACK_AB R7, R180, R181 ;  /* 0x000000b5b407723e */ /* 0x002fea00000000ff */
[----:B------:R1:W-:Y:S04]  /*6370*/  STS [R222+0x10400], R7 ;  /* 0x01040007de007388 */ /* 0x0003e80000000800 */
[----:B------:R-:W-:Y:S01]  /*6380*/  STS [R219+0x10000], R9 ;  /* 0x01000009db007388 */ /* 0x000fe20000000800 */
[----:B-1----:R-:W-:Y:S05]  /*6390*/  F2FP.F16.F32.PACK_AB R7, R169, R170 ;  /* 0x000000aaa907723e */ /* 0x002fea00000000ff */
[----:B------:R1:W-:Y:S04]  /*63a0*/  STS [R219+0x10400], R7 ;  /* 0x01040007db007388 */ /* 0x0003e80000000800 */
[----:B------:R3:W-:Y:S04]  /*63b0*/  STS [R222+0x12000], R4 ;  /* 0x01200004de007388 */ /* 0x0007e80000000800 */
[----:B------:R4:W-:Y:S01]  /*63c0*/  STS [R222+0x12400], R0 ;  /* 0x01240000de007388 */ /* 0x0009e20000000800 */
[----:B-1----:R-:W-:Y:S02]  /*63d0*/  F2FP.F16.F32.PACK_AB R7, R227, R228 ;  /* 0x000000e4e307723e */ /* 0x002fe400000000ff */
[----:B---3--:R-:W-:Y:S03]  /*63e0*/  F2FP.F16.F32.PACK_AB R4, R195, R196 ;  /* 0x000000c4c304723e */ /* 0x008fe600000000ff */
[----:B------:R1:W-:Y:S01]  /*63f0*/  STS [R219+0x12400], R7 ;  /* 0x01240007db007388 */ /* 0x0003e20000000800 */
[C---:B----4-:R-:W-:Y:S03]  /*6400*/  FFMA.FTZ R0, R6.reuse, UR5, R163 ;  /* 0x0000000506007c23 */ /* 0x050fe600080100a3 */
[----:B------:R3:W-:Y:S01]  /*6410*/  STS [R219+0x12000], R4 ;  /* 0x01200004db007388 */ /* 0x0007e20000000800 */
[----:B------:R-:W-:Y:S01]  /*6420*/  FFMA.FTZ R6, R6, UR5, R207 ;  /* 0x0000000506067c23 */ /* 0x000fe200080100cf */
[----:B------:R-:W-:Y:S04]  /*6430*/  @!P0 FSEL R0, R0, -INF , !P3 ;  /* 0xff80000000008808 */ /* 0x000fe80005800000 */
[----:B------:R-:W-:Y:S02]  /*6440*/  @!P0 FSEL R6, R6, -INF , !P1 ;  /* 0xff80000006068808 */ /* 0x000fe40004800000 */
[----:B------:R-:W-:Y:S02]  /*6450*/  IADD3 R108, P0, R108, UR17, RZ ;  /* 0x000000116c6c7c10 */ /* 0x000fe4000ff1e0ff */
[----:B------:R-:W-:Y:S01]  /*6460*/  PLOP3.LUT P1, PT, PT, PT, UP0, 0x80, 0x0 ;  /* 0x000000000000781c */ /* 0x000fe20003f2f008 */
[----:B------:R-:W-:Y:S01]  /*6470*/  FFMA.FTZ R8, R6, UR7, -R8 ;  /* 0x0000000706087c23 */ /* 0x000fe20008010808 */
[----:B------:R-:W-:Y:S03]  /*6480*/  F2FP.F16.F32.PACK_AB R6, R199, R200 ;  /* 0x000000c8c706723e */ /* 0x000fe600000000ff */
[----:B------:R-:W-:Y:S01]  /*6490*/  MUFU.EX2 R179, R8 ;  /* 0x0000000800b37308 */ /* 0x000fe20000000800 */
[----:B-1----:R-:W-:Y:S01]  /*64a0*/  F2FP.F16.F32.PACK_AB R7, R80, R81 ;  /* 0x000000515007723e */ /* 0x002fe200000000ff */
[--C-:B---3--:R-:W-:Y:S01]  /*64b0*/  FFMA.FTZ R4, R5, UR7, -R12.reuse ;  /* 0x0000000705047c23 */ /* 0x108fe2000801080c */
[----:B------:R-:W-:Y:S01]  /*64c0*/  F2FP.F16.F32.PACK_AB R5, R84, R85 ;  /* 0x000000555405723e */ /* 0x000fe200000000ff */
[----:B------:R-:W-:Y:S01]  /*64d0*/  FFMA.FTZ R12, R0, UR7, -R12 ;  /* 0x00000007000c7c23 */ /* 0x000fe2000801080c */
[----:B------:R-:W-:Y:S05]  /*64e0*/  F2FP.F16.F32.PACK_AB R0, R203, R204 ;  /* 0x000000cccb00723e */ /* 0x000fea00000000ff */
[----:B------:R1:W-:Y:S01]  /*64f0*/  MUFU.EX2 R111, R4 ;  /* 0x00000004006f7308 */ /* 0x0003e20000000800 */
[----:B------:R3:W-:Y:S09]  /*6500*/  STS [R215+0x10000], R5 ;  /* 0x01000005d7007388 */ /* 0x0007f20000000800 */
[----:B------:R-:W4:Y:S01]  /*6510*/  MUFU.EX2 R110, R12 ;  /* 0x0000000c006e7308 */ /* 0x000f220000000800 */
[----:B-1----:R-:W-:Y:S05]  /*6520*/  F2FP.F16.F32.PACK_AB R4, R165, R166 ;  /* 0x000000a6a504723e */ /* 0x002fea00000000ff */
[----:B------:R1:W-:Y:S04]  /*6530*/  STS [R215+0x10400], R4 ;  /* 0x01040004d7007388 */ /* 0x0003e80000000800 */
[----:B------:R2:W-:Y:S01]  /*6540*/  STS [R216+0x10000], R7 ;  /* 0x01000007d8007388 */ /* 0x0005e20000000800 */
[----:B---3--:R-:W-:Y:S05]  /*6550*/  F2FP.F16.F32.PACK_AB R5, R114, R115 ;  /* 0x000000737205723e */ /* 0x008fea00000000ff */
[----:B------:R3:W-:Y:S04]  /*6560*/  STS [R216+0x10400], R5 ;  /* 0x01040005d8007388 */ /* 0x0007e80000000800 */
[----:B------:R4:W-:Y:S01]  /*6570*/  STS [R215+0x12400], R0 ;  /* 0x01240000d7007388 */ /* 0x0009e20000000800 */
[----:B-1----:R-:W-:Y:S02]  /*6580*/  F2FP.F16.F32.PACK_AB R4, R182, R183 ;  /* 0x000000b7b604723e */ /* 0x002fe400000000ff */
[----:B--2---:R-:W-:Y:S03]  /*6590*/  F2FP.F16.F32.PACK_AB R7, R175, R176 ;  /* 0x000000b0af07723e */ /* 0x004fe600000000ff */
[----:B------:R1:W-:Y:S04]  /*65a0*/  STS [R215+0x12000], R4 ;  /* 0x01200004d7007388 */ /* 0x0003e80000000800 */
[----:B------:R2:W-:Y:S01]  /*65b0*/  STS [R216+0x12000], R7 ;  /* 0x01200007d8007388 */ /* 0x0005e20000000800 */
[----:B---3--:R-:W-:Y:S03]  /*65c0*/  F2FP.F16.F32.PACK_AB R5, R76, R77 ;  /* 0x0000004d4c05723e */ /* 0x008fe600000000ff */
[----:B------:R3:W-:Y:S01]  /*65d0*/  STS [R216+0x12400], R6 ;  /* 0x01240006d8007388 */ /* 0x0007e20000000800 */
[----:B----4-:R-:W-:Y:S03]  /*65e0*/  F2FP.F16.F32.PACK_AB R0, R74, R75 ;  /* 0x0000004b4a00723e */ /* 0x010fe600000000ff */
[----:B------:R4:W-:Y:S01]  /*65f0*/  STS [R218+0x10000], R5 ;  /* 0x01000005da007388 */ /* 0x0009e20000000800 */
[----:B-1----:R-:W-:Y:S02]  /*6600*/  F2FP.F16.F32.PACK_AB R4, R112, R113 ;  /* 0x000000717004723e */ /* 0x002fe400000000ff */
[----:B--2---:R-:W-:Y:S03]  /*6610*/  F2FP.F16.F32.PACK_AB R7, R171, R172 ;  /* 0x000000acab07723e */ /* 0x004fe600000000ff */
[----:B------:R1:W-:Y:S01]  /*6620*/  STS [R218+0x10400], R4 ;  /* 0x01040004da007388 */ /* 0x0003e20000000800 */
[----:B---3--:R-:W-:Y:S03]  /*6630*/  F2FP.F16.F32.PACK_AB R6, R189, R190 ;  /* 0x000000bebd06723e */ /* 0x008fe600000000ff */
[----:B------:R2:W-:Y:S01]  /*6640*/  STS [R217+0x10000], R0 ;  /* 0x01000000d9007388 */ /* 0x0005e20000000800 */
[----:B----4-:R-:W-:Y:S05]  /*6650*/  F2FP.F16.F32.PACK_AB R5, R110, R111 ;  /* 0x0000006f6e05723e */ /* 0x010fea00000000ff */
[----:B------:R-:W-:Y:S04]  /*6660*/  STS [R217+0x10400], R5 ;  /* 0x01040005d9007388 */ /* 0x000fe80000000800 */
[----:B------:R-:W-:Y:S04]  /*6670*/  STS [R218+0x12000], R7 ;  /* 0x01200007da007388 */ /* 0x000fe80000000800 */
[----:B------:R-:W-:Y:S01]  /*6680*/  STS [R218+0x12400], R6 ;  /* 0x01240006da007388 */ /* 0x000fe20000000800 */
[----:B-1----:R-:W-:Y:S02]  /*6690*/  F2FP.F16.F32.PACK_AB R4, R167, R168 ;  /* 0x000000a8a704723e */ /* 0x002fe400000000ff */
[----:B--2---:R-:W-:Y:S03]  /*66a0*/  F2FP.F16.F32.PACK_AB R0, R179, R184 ;  /* 0x000000b8b300723e */ /* 0x004fe600000000ff */
[----:B------:R-:W-:Y:S04]  /*66b0*/  STS [R217+0x12000], R4 ;  /* 0x01200004d9007388 */ /* 0x000fe80000000800 */
[----:B------:R1:W-:Y:S04]  /*66c0*/  STS [R217+0x12400], R0 ;  /* 0x01240000d9007388 */ /* 0x0003e80000000800 */
[----:B------:R-:W2:Y:S08]  /*66d0*/  LDSM.16.M88.4 R64, [R154+UR4+0x4000] ;  /* 0x004000049a40783b */ /* 0x000eb00008000200 */
[----:B------:R-:W3:Y:S08]  /*66e0*/  LDSM.16.M88.4 R60, [R154+UR4+0x5000] ;  /* 0x005000049a3c783b */ /* 0x000ef00008000200 */
[----:B------:R-:W4:Y:S08]  /*66f0*/  LDSM.16.M88.4 R100, [R104] ;  /* 0x000000006864783b */ /* 0x000f300000000200 */
[----:B-1----:R-:W4:Y:S04]  /*6700*/  LDL R0, [R1+0x50] ;  /* 0x0000500001007983 */ /* 0x002f280000100800 */
[----:B------:R-:W1:Y:S01]  /*6710*/  LDSM.16.M88.4 R104, [R104+0x1000] ;  /* 0x001000006868783b */ /* 0x000e620000000200 */
        /* <DEDUP_REMOVED lines=31> */
[----:B------:R-:W-:Y:S05]  /*6910*/  HMMA.16816.F32 R64, R100, R146, R64 ;  /* 0x000000926440723c */ /* 0x000fea0000001840 */
[----:B------:R-:W-:Y:S05]  /*6920*/  IADD3.X R109, R0, UR16, RZ, P0, !PT ;  /* 0x00000010006d7c10 */ /* 0x000fea00087fe4ff */
[----:B------:R-:W2:Y:S04]  /*6930*/  LDG.E R106, desc[UR10][R108.64] ;  /* 0x0000000a6c6a7981 */ /* 0x000ea8000c1e1900 */
[----:B------:R-:W3:Y:S04]  /*6940*/  LDG.E R105, desc[UR10][R108.64+0x20] ;  /* 0x0000200a6c697981 */ /* 0x000ee8000c1e1900 */
[----:B------:R-:W5:Y:S04]  /*6950*/  LDG.E R104, desc[UR10][R108.64+0x100] ;  /* 0x0001000a6c687981 */ /* 0x000f68000c1e1900 */
[----:B------:R1:W5:Y:S01]  /*6960*/  LDG.E R0, desc[UR10][R108.64+0x120] ;  /* 0x0001200a6c007981 */ /* 0x000362000c1e1900 */
[----:B--2---:R-:W-:Y:S01]  /*6970*/  FADD.FTZ R107, -R106, R4 ;  /* 0x000000046a6b7221 */ /* 0x004fe20000010100 */
[----:B------:R-:W-:Y:S01]  /*6980*/  FFMA.FTZ R4, -R152, R152, 1 ;  /* 0x3f80000098047423 */ /* 0x000fe20000010198 */
[----:B-1----:R-:W-:Y:S01]  /*6990*/  FADD.FTZ R108, -R106, R5 ;  /* 0x000000056a6c7221 */ /* 0x002fe20000010100 */
[----:B------:R1:W5:Y:S01]  /*69a0*/  LDL.LU R152, [R1+0x100] ;  /* 0x0001000001987983 */ /* 0x0003620000300800 */
[----:B------:R-:W-:Y:S01]  /*69b0*/  FFMA.FTZ R5, -R151, R151, 1 ;  /* 0x3f80000097057423 */ /* 0x000fe20000010197 */
[----:B------:R-:W-:Y:S01]  /*69c0*/  FMUL.FTZ R107, R99, R107 ;  /* 0x0000006b636b7220 */ /* 0x000fe20000410000 */
[----:B------:R-:W-:Y:S01]  /*69d0*/  FMUL.FTZ R108, R98, R108 ;  /* 0x0000006c626c7220 */ /* 0x000fe20000410000 */
[----:B------:R1:W5:Y:S01]  /*69e0*/  LDL.LU R151, [R1+0xfc] ;  /* 0x0000fc0001977983 */ /* 0x0003620000300800 */
[C---:B------:R-:W-:Y:S01]  /*69f0*/  FADD.FTZ R16, -R106.reuse, R16 ;  /* 0x000000106a107221 */ /* 0x040fe20000010100 */
[C---:B------:R-:W-:Y:S01]  /*6a00*/  FADD.FTZ R103, -R106.reuse, R21 ;  /* 0x000000156a677221 */ /* 0x040fe20000010100 */
[----:B------:R-:W-:Y:S01]  /*6a10*/  FADD.FTZ R20, -R106, R20 ;  /* 0x000000146a147221 */ /* 0x000fe20000010100 */
[----:B------:R1:W5:Y:S01]  /*6a20*/  LDL.LU R99, [R1+0xf8] ;  /* 0x0000f80001637983 */ /* 0x0003620000300800 */
[----:B------:R-:W-:Y:S01]  /*6a30*/  FMUL.FTZ R4, R4, UR6 ;  /* 0x0000000604047c20 */ /* 0x000fe20008410000 */
[----:B------:R-:W-:Y:S01]  /*6a40*/  FMUL.FTZ R103, R94, R103 ;  /* 0x000000675e677220 */ /* 0x000fe20000410000 */
[----:B------:R-:W-:Y:S01]  /*6a50*/  FMUL.FTZ R102, R95, R20 ;  /* 0x000000145f667220 */ /* 0x000fe20000410000 */
[----:B------:R1:W5:Y:S01]  /*6a60*/  LDL.LU R98, [R1+0xf4] ;  /* 0x0000f40001627983 */ /* 0x0003620000300800 */
[----:B------:R-:W-:Y:S01]  /*6a70*/  FMUL.FTZ R101, R4, R107 ;  /* 0x0000006b04657220 */ /* 0x000fe20000410000 */
[----:B------:R-:W-:Y:S01]  /*6a80*/  FADD.FTZ R4, -R106, R17 ;  /* 0x000000116a047221 */ /* 0x000fe20000010100 */
[----:B------:R-:W-:Y:S01]  /*6a90*/  FMUL.FTZ R17, R97, R16 ;  /* 0x0000001061117220 */ /* 0x000fe20000410000 */
[----:B------:R-:W-:Y:S01]  /*6aa0*/  FFMA.FTZ R16, -R92, R92, 1 ;  /* 0x3f8000005c107423 */ /* 0x000fe2000001015c */
[----:B------:R1:W5:Y:S01]  /*6ab0*/  LDL.LU R97, [R1+0xf0] ;  /* 0x0000f00001617983 */ /* 0x0003620000300800 */
[----:B------:R-:W-:Y:S01]  /*6ac0*/  FMUL.FTZ R21, R96, R4 ;  /* 0x0000000460157220 */ /* 0x000fe20000410000 */
[----:B------:R-:W-:Y:S01]  /*6ad0*/  FFMA.FTZ R4, -R93, R93, 1 ;  /* 0x3f8000005d047423 */ /* 0x000fe2000001015d */
[----:B------:R-:W-:Y:S01]  /*6ae0*/  FFMA.FTZ R20, -R91, R91, 1 ;  /* 0x3f8000005b147423 */ /* 0x000fe2000001015b */
[----:B------:R1:W5:Y:S01]  /*6af0*/  LDL.LU R96, [R1+0xec] ;  /* 0x0000ec0001607983 */ /* 0x0003620000300800 */
[----:B------:R-:W-:Y:S01]  /*6b00*/  FMUL.FTZ R5, R5, UR6 ;  /* 0x0000000605057c20 */ /* 0x000fe20008410000 */
[C---:B------:R-:W-:Y:S01]  /*6b10*/  FADD.FTZ R32, -R106.reuse, R32 ;  /* 0x000000206a207221 */ /* 0x040fe20000010100 */
[----:B------:R-:W-:Y:S01]  /*6b20*/  FADD.FTZ R33, -R106, R33 ;  /* 0x000000216a217221 */ /* 0x000fe20000010100 */
[----:B------:R1:W5:Y:S01]  /*6b30*/  LDL.LU R95, [R1+0xe8] ;  /* 0x0000e800015f7983 */ /* 0x0003620000300800 */
[----:B------:R-:W-:Y:S01]  /*6b40*/  FMUL.FTZ R100, R5, R108 ;  /* 0x0000006c05647220 */ /* 0x000fe20000410000 */
[----:B------:R-:W-:Y:S01]  /*6b50*/  FFMA.FTZ R5, -R90, R90, 1 ;  /* 0x3f8000005a057423 */ /* 0x000fe2000001015a */
[C---:B------:R-:W-:Y:S01]  /*6b60*/  FADD.FTZ R52, -R106.reuse, R52 ;  /* 0x000000346a347221 */ /* 0x040fe20000010100 */
[----:B------:R1:W5:Y:S01]  /*6b70*/  LDL.LU R94, [R1+0xe4] ;  /* 0x0000e400015e7983 */ /* 0x0003620000300800 */
[----:B------:R-:W-:Y:S01]  /*6b80*/  FADD.FTZ R53, -R106, R53 ;  /* 0x000000356a357221 */ /* 0x000fe20000010100 */
[----:B---3--:R-:W-:Y:S01]  /*6b90*/  FADD.FTZ R6, -R105, R6 ;  /* 0x0000000669067221 */ /* 0x008fe20000010100 */
[----:B------:R-:W-:Y:S01]  /*6ba0*/  FMUL.FTZ R52, R77, R52 ;  /* 0x000000344d347220 */ /* 0x000fe20000410000 */
[----:B------:R1:W5:Y:S01]  /*6bb0*/  LDL.LU R93, [R1+0xe0] ;  /* 0x0000e000015d7983 */ /* 0x0003620000300800 */
[----:B------:R-:W-:Y:S01]  /*6bc0*/  FMUL.FTZ R53, R76, R53 ;  /* 0x000000354c357220 */ /* 0x000fe20000410000 */
[----:B------:R-:W-:Y:S01]  /*6bd0*/  FADD.FTZ R7, -R105, R7 ;  /* 0x0000000769077221 */ /* 0x000fe20000010100 */
[----:B------:R-:W-:Y:S01]  /*6be0*/  FMUL.FTZ R4, R4, UR6 ;  /* 0x0000000604047c20 */ /* 0x000fe20008410000 */
[----:B------:R1:W5:Y:S01]  /*6bf0*/  LDL.LU R92, [R1+0xdc] ;  /* 0x0000dc00015c7983 */ /* 0x0003620000300800 */
[----:B------:R-:W-:Y:S01]  /*6c00*/  FMUL.FTZ R16, R16, UR6 ;  /* 0x0000000610107c20 */ /* 0x000fe20008410000 */
[----:B------:R-:W-:Y:S01]  /*6c10*/  FMUL.FTZ R5, R5, UR6 ;  /* 0x0000000605057c20 */ /* 0x000fe20008410000 */
[----:B------:R-:W-:Y:S01]  /*6c20*/  FMUL.FTZ R4, R4, R17 ;  /* 0x0000001104047220 */ /* 0x000fe20000410000 */
[----:B------:R1:W5:Y:S01]  /*6c30*/  LDL.LU R91, [R1+0xd8] ;  /* 0x0000d800015b7983 */ /* 0x0003620000300800 */
[----:B------:R-:W-:Y:S01]  /*6c40*/  FMUL.FTZ R16, R16, R21 ;  /* 0x0000001510107220 */ /* 0x000fe20000410000 */
[----:B------:R-:W-:Y:S01]  /*6c50*/  FMUL.FTZ R20, R20, UR6 ;  /* 0x0000000614147c20 */ /* 0x000fe20008410000 */
[----:B------:R-:W-:Y:S01]  /*6c60*/  FMUL.FTZ R5, R5, R103 ;  /* 0x0000006705057220 */ /* 0x000fe20000410000 */
[----:B------:R1:W5:Y:S01]  /*6c70*/  LDL.LU R90, [R1+0xd4] ;  /* 0x0000d400015a7983 */ /* 0x0003620000300800 */
[----:B------:R-:W-:Y:S01]  /*6c80*/  F2FP.F16.F32.PACK_AB R17, R100, R101 ;  /* 0x000000656411723e */ /* 0x000fe200000000ff */
        /* <DEDUP_REMOVED lines=9> */
[----:B------:R-:W-:Y:S01]  /*6d20*/  FFMA.FTZ R33, -R79, R79, 1 ;  /* 0x3f8000004f217423 */ /* 0x000fe2000001014f */
[----:B------:R-:W-:Y:S01]  /*6d30*/  FFMA.FTZ R32, -R78, R78, 1 ;  /* 0x3f8000004e207423 */ /* 0x000fe2000001014e */
[----:B------:R-:W-:Y:S01]  /*6d40*/  FADD.FTZ R20, -R106, R36 ;  /* 0x000000246a147221 */ /* 0x000fe20000010100 */
[----:B------:R1:W5:Y:S01]  /*6d50*/  LDL.LU R87, [R1+0xc8] ;  /* 0x0000c80001577983 */ /* 0x0003620000300800 */
[----:B------:R-:W-:Y:S01]  /*6d60*/  FFMA.FTZ R36, -R82, R82, 1 ;  /* 0x3f80000052247423 */ /* 0x000fe20000010152 */
[----:B------:R-:W-:Y:S01]  /*6d70*/  FADD.FTZ R21, -R106, R37 ;  /* 0x000000256a157221 */ /* 0x000fe20000010100 */
[----:B------:R-:W-:Y:S01]  /*6d80*/  FMUL.FTZ R20, R85, R20 ;  /* 0x0000001455147220 */ /* 0x000fe20000410000 */
[----:B------:R1:W5:Y:S01]  /*6d90*/  LDL.LU R86, [R1+0xc4] ;  /* 0x0000c40001567983 */ /* 0x0003620000300800 */
[----:B------:R-:W-:Y:S01]  /*6da0*/  FFMA.FTZ R37, -R83, R83, 1 ;  /* 0x3f80000053257423 */ /* 0x000fe20000010153 */
[----:B------:R-:W-:Y:S01]  /*6db0*/  FMUL.FTZ R21, R84, R21 ;  /* 0x0000001554157220 */ /* 0x000fe20000410000 */
[----:B------:R-:W-:Y:S01]  /*6dc0*/  FMUL.FTZ R36, R36, UR6 ;  /* 0x0000000624247c20 */ /* 0x000fe20008410000 */
[----:B------:R1:W5:Y:S01]  /*6dd0*/  LDL.LU R85, [R1+0xc0] ;  /* 0x0000c00001557983 */ /* 0x0003620000300800 */
[----:B------:R-:W-:Y:S01]  /*6de0*/  FMUL.FTZ R37, R37, UR6 ;  /* 0x0000000625257c20 */ /* 0x000fe20008410000 */
[----:B------:R-:W-:Y:S01]  /*6df0*/  FMUL.FTZ R33, R33, UR6 ;  /* 0x0000000621217c20 */ /* 0x000fe20008410000 */
[----:B------:R-:W-:Y:S01]  /*6e00*/  FMUL.FTZ R36, R36, R21 ;  /* 0x0000001524247220 */ /* 0x000fe20000410000 */
[----:B------:R1:W5:Y:S01]  /*6e10*/  LDL.LU R84, [R1+0xbc] ;  /* 0x0000bc0001547983 */ /* 0x0003620000300800 */
[----:B------:R-:W-:Y:S01]  /*6e20*/  FMUL.FTZ R101, R101, UR6 ;  /* 0x0000000665657c20 */ /* 0x000fe20008410000 */
[----:B------:R-:W-:Y:S01]  /*6e30*/  FFMA.FTZ R21, -R73, R73, 1 ;  /* 0x3f80000049157423 */ /* 0x000fe20000010149 */
[----:B------:R-:W-:Y:S01]  /*6e40*/  FMUL.FTZ R37, R37, R20 ;  /* 0x0000001425257220 */ /* 0x000fe20000410000 */
        /* <DEDUP_REMOVED lines=13> */
[----:B------:R-:W-:Y:S01]  /*6f20*/  FFMA.FTZ R20, -R72, R72, 1 ;  /* 0x3f80000048147423 */ /* 0x000fe20000010148 */
[----:B------:R1:W5:Y:S01]  /*6f30*/  LDL.LU R80, [R1+0xac] ;  /* 0x0000ac0001507983 */ /* 0x0003620000300800 */
[----:B------:R-:W-:Y:S01]  /*6f40*/  FMUL.FTZ R49, R74, R49 ;  /* 0x000000314a317220 */ /* 0x000fe20000410000 */
[----:B------:R-:W-:Y:S01]  /*6f50*/  FMUL.FTZ R33, R33, R4 ;  /* 0x0000000421217220 */ /* 0x000fe20000410000 */
[----:B------:R-:W-:Y:S01]  /*6f60*/  FFMA.FTZ R4, -R70, R70, 1 ;  /* 0x3f80000046047423 */ /* 0x000fe20000010146 */
        /* <DEDUP_REMOVED lines=9> */
[----:B------:R-:W-:Y:S01]  /*7000*/  FMUL.FTZ R21, R21, R52 ;  /* 0x0000003415157220 */ /* 0x000fe20000410000 */
[----:B------:R-:W-:Y:S01]  /*7010*/  FMUL.FTZ R5, R5, UR6 ;  /* 0x0000000605057c20 */ /* 0x000fe20008410000 */
[----:B------:R-:W-:Y:S01]  /*7020*/  FMUL.FTZ R20, R20, UR6 ;  /* 0x0000000614147c20 */ /* 0x000fe20008410000 */
[----:B------:R1:W5:Y:S01]  /*7030*/  LDL.LU R76, [R1+0x9c] ;  /* 0x00009c00014c7983 */ /* 0x0003620000300800 */
[----:B------:R-:W-:Y:S01]  /*7040*/  F2FP.F16.F32.PACK_AB R49, R36, R37 ;  /* 0x000000252431723e */ /* 0x000fe200000000ff */
[----:B------:R-:W-:Y:S01]  /*7050*/  FMUL.FTZ R5, R5, R48 ;  /* 0x0000003005057220 */ /* 0x000fe20000410000 */
[----:B------:R-:W-:Y:S01]  /*7060*/  FMUL.FTZ R20, R20, R53 ;  /* 0x0000003514147220 */ /* 0x000fe20000410000 */
[----:B------:R1:W5:Y:S01]  /*7070*/  LDL.LU R75, [R1+0x98] ;  /* 0x00009800014b7983 */ /* 0x0003620000300800 */
[----:B------:R-:W-:Y:S02]  /*7080*/  F2FP.F16.F32.PACK_AB R100, R100, R101 ;  /* 0x000000656464723e */ /* 0x000fe400000000ff */
[----:B------:R-:W-:Y:S01]  /*7090*/  F2FP.F16.F32.PACK_AB R36, R4, R5 ;  /* 0x000000050424723e */ /* 0x000fe200000000ff */
[----:B------:R1:W5:Y:S01]  /*70a0*/  LDL.LU R74, [R1+0x94] ;  /* 0x00009400014a7983 */ /* 0x0003620000300800 */
[----:B------:R-:W-:Y:S01]  /*70b0*/  FFMA.FTZ R4, -R69, R69, 1 ;  /* 0x3f80000045047423 */ /* 0x000fe20000010145 */
[----:B------:R-:W-:Y:S01]  /*70c0*/  FFMA.FTZ R5, -R68, R68, 1 ;  /* 0x3f80000044057423 */ /* 0x000fe20000010144 */
[----:B------:R-:W-:Y:S01]  /*70d0*/  F2FP.F16.F32.PACK_AB R37, R20, R21 ;  /* 0x000000151425723e */ /* 0x000fe200000000ff */
[----:B------:R1:W5:Y:S01]  /*70e0*/  LDL.LU R73, [R1+0x90] ;  /* 0x0000900001497983 */ /* 0x0003620000300800 */
[----:B------:R-:W-:Y:S01]  /*70f0*/  FMUL.FTZ R21, R3, R6 ;  /* 0x0000000603157220 */ /* 0x000fe20000410000 */
[----:B------:R-:W-:Y:S01]  /*7100*/  FMUL.FTZ R20, R2, R7 ;  /* 0x0000000702147220 */ /* 0x000fe20000410000 */
[----:B------:R-:W-:Y:S01]  /*7110*/  F2FP.F16.F32.PACK_AB R48, R32, R33 ;  /* 0x000000212030723e */ /* 0x000fe200000000ff */
[----:B------:R1:W5:Y:S01]  /*7120*/  LDL.LU R72, [R1+0x8c] ;  /* 0x00008c0001487983 */ /* 0x0003620000300800 */
[----:B------:R-:W-:Y:S01]  /*7130*/  FMUL.FTZ R7, R4, UR6 ;  /* 0x0000000604077c20 */ /* 0x000fe20008410000 */
[----:B------:R-:W-:Y:S02]  /*7140*/  FMUL.FTZ R6, R5, UR6 ;  /* 0x0000000605067c20 */ /* 0x000fe40008410000 */
        /* <DEDUP_REMOVED lines=22> */
[C---:B---3--:R-:W-:Y:S03]  /*72b0*/  IMAD.U32 R4, R33.reuse, -0x80, RZ ;  /* 0xffffff8021047824 */ /* 0x048fe600078e00ff */
        /* <DEDUP_REMOVED lines=20> */
.L_x_389:
[----:B------:R-:W2:Y:S01]  /*7400*/  LDL.LU R109, [R1+0x1c] ;  /* 0x00001c00016d7983 */ /* 0x000ea20000300800 */
[----:B------:R-:W-:Y:S01]  /*7410*/  FMUL.FTZ R20, R6, R20 ;  /* 0x0000001406147220 */ /* 0x000fe20000410000 */
[----:B------:R-:W-:Y:S01]  /*7420*/  FMUL.FTZ R21, R7, R21 ;  /* 0x0000001507157220 */ /* 0x000fe20000410000 */
[C---:B-----5:R-:W-:Y:S01]  /*7430*/  FADD.FTZ R28, -R104.reuse, R28 ;  /* 0x0000001c681c7221 */ /* 0x060fe20000010100 */
[----:B------:R-:W3:Y:S01]  /*7440*/  LDL.LU R108, [R1+0x18] ;  /* 0x00001800016c7983 */ /* 0x000ee20000300800 */
[----:B------:R-:W-:Y:S01]  /*7450*/  FADD.FTZ R25, -R104, R25 ;  /* 0x0000001968197221 */ /* 0x000fe20000010100 */
[----:B------:R-:W-:Y:S01]  /*7460*/  FADD.FTZ R15, -R0, R15 ;  /* 0x0000000f000f7221 */ /* 0x000fe20000010100 */
[----:B------:R-:W-:Y:S01]  /*7470*/  FMUL.FTZ R28, R196, R28 ;  /* 0x0000001cc41c7220 */ /* 0x000fe20000410000 */
[----:B------:R-:W4:Y:S01]  /*7480*/  LDL.LU R107, [R1+0x14] ;  /* 0x00001400016b7983 */ /* 0x000f220000300800 */
[----:B------:R-:W-:Y:S01]  /*7490*/  FMUL.FTZ R25, R201, R25 ;  /* 0x00000019c9197220 */ /* 0x000fe20000410000 */
[----:B------:R-:W-:Y:S01]  /*74a0*/  FMUL.FTZ R15, R241, R15 ;  /* 0x0000000ff10f7220 */ /* 0x000fe20000410000 */
[----:B------:R-:W-:Y:S01]  /*74b0*/  FADD.FTZ R27, -R0, R27 ;  /* 0x0000001b001b7221 */ /* 0x000fe20000010100 */
[----:B------:R-:W4:Y:S01]  /*74c0*/  LDL.LU R106, [R1+0x10] ;  /* 0x00001000016a7983 */ /* 0x000f220000300800 */
[----:B-1----:R-:W-:Y:S01]  /*74d0*/  FADD.FTZ R4, -R105, R23 ;  /* 0x0000001769047221 */ /* 0x002fe20000010100 */
[----:B------:R-:W-:Y:S01]  /*74e0*/  FFMA.FTZ R5, -R209, R209, 1 ;  /* 0x3f800000d1057423 */ /* 0x000fe200000101d1 */
[----:B------:R-:W-:Y:S01]  /*74f0*/  FMUL.FTZ R27, R231, R27 ;  /* 0x0000001be71b7220 */ /* 0x000fe20000410000 */
[----:B------:R-:W4:Y:S01]  /*7500*/  LDL.LU R103, [R1+0xc] ;  /* 0x00000c0001677983 */ /* 0x000f220000300800 */
[----:B------:R-:W-:Y:S01]  /*7510*/  FMUL.FTZ R4, R180, R4 ;  /* 0x00000004b4047220 */ /* 0x000fe20000410000 */
[----:B------:R-:W-:Y:S01]  /*7520*/  FMUL.FTZ R5, R5, UR6 ;  /* 0x0000000605057c20 */ /* 0x000fe20008410000 */
[C---:B------:R-:W-:Y:S01]  /*7530*/  FADD.FTZ R34, -R105.reuse, R34 ;  /* 0x0000002269227221 */ /* 0x040fe20000010100 */
[----:B------:R-:W4:Y:S01]  /*7540*/  LDL.LU R101, [R1+0x8] ;  /* 0x0000080001657983 */ /* 0x000f220000300800 */
[----:B------:R-:W-:Y:S01]  /*7550*/  FADD.FTZ R24, -R104, R24 ;  /* 0x0000001868187221 */ /* 0x000fe20000010100 */
[----:B------:R-:W-:Y:S01]  /*7560*/  FADD.FTZ R26, -R0, R26 ;  /* 0x0000001a001a7221 */ /* 0x000fe20000010100 */
[----:B------:R-:W-:Y:S01]  /*7570*/  FMUL.FTZ R34, R170, R34 ;  /* 0x00000022aa227220 */ /* 0x000fe20000410000 */
[----:B------:R-:W4:Y:S01]  /*7580*/  LDL.LU R53, [R1+0x4] ;  /* 0x0000040001357983 */ /* 0x000f220000300800 */
[----:B------:R-:W-:Y:S01]  /*7590*/  FMUL.FTZ R24, R202, R24 ;  /* 0x00000018ca187220 */ /* 0x000fe20000410000 */
[----:B------:R-:W-:Y:S01]  /*75a0*/  FMUL.FTZ R26, R232, R26 ;  /* 0x0000001ae81a7220 */ /* 0x000fe20000410000 */
[C---:B------:R-:W-:Y:S01]  /*75b0*/  FADD.FTZ R22, -R105.reuse, R22 ;  /* 0x0000001669167221 */ /* 0x040fe20000010100 */
[----:B------:R-:W4:Y:S01]  /*75c0*/  LDL.LU R52, [R1] ;  /* 0x0000000001347983 */ /* 0x000f220000300800 */
[----:B------:R-:W-:Y:S01]  /*75d0*/  FFMA.FTZ R6, -R210, R210, 1 ;  /* 0x3f800000d2067423 */ /* 0x000fe200000101d2 */
[----:B------:R-:W-:Y:S01]  /*75e0*/  FADD.FTZ R18, -R105, R18 ;  /* 0x0000001269127221 */ /* 0x000fe20000010100 */
[----:B------:R-:W-:Y:S01]  /*75f0*/  FMUL.FTZ R22, R181, R22 ;  /* 0x00000016b5167220 */ /* 0x000fe20000410000 */
[----:B------:R1:W-:Y:S01]  /*7600*/  STS [R220+0x8000], R17 ;  /* 0x00800011dc007388 */ /* 0x0003e20000000800 */
[----:B------:R-:W-:Y:S01]  /*7610*/  FADD.FTZ R19, -R105, R19 ;  /* 0x0000001369137221 */ /* 0x000fe20000010100 */
[----:B------:R-:W-:Y:S01]  /*7620*/  FFMA.FTZ R7, -R213, R213, 1 ;  /* 0x3f800000d5077423 */ /* 0x000fe200000101d5 */
[----:B------:R-:W-:Y:S01]  /*7630*/  FMUL.FTZ R6, R6, UR6 ;  /* 0x0000000606067c20 */ /* 0x000fe20008410000 */
[----:B------:R-:W-:Y:S01]  /*7640*/  FMUL.FTZ R18, R186, R18 ;  /* 0x00000012ba127220 */ /* 0x000fe20000410000 */
[----:B------:R-:W-:Y:S01]  /*7650*/  FMUL.FTZ R19, R185, R19 ;  /* 0x00000013b9137220 */ /* 0x000fe20000410000 */
[----:B------:R-:W-:Y:S01]  /*7660*/  FMUL.FTZ R7, R7, UR6 ;  /* 0x0000000607077c20 */ /* 0x000fe20008410000 */
[----:B------:R-:W-:Y:S01]  /*7670*/  FMUL.FTZ R22, R6, R22 ;  /* 0x0000001606167220 */ /* 0x000fe20000410000 */
[----:B------:R-:W-:Y:S01]  /*7680*/  FMUL.FTZ R6, R5, R4 ;  /* 0x0000000405067220 */ /* 0x000fe20000410000 */
[----:B------:R-:W-:Y:S01]  /*7690*/  FADD.FTZ R38, -R105, R38 ;  /* 0x0000002669267221 */ /* 0x000fe20000010100 */
[----:B------:R-:W-:Y:S01]  /*76a0*/  FMUL.FTZ R19, R7, R19 ;  /* 0x0000001307137220 */ /* 0x000fe20000410000 */
[----:B------:R-:W-:Y:S01]  /*76b0*/  FFMA.FTZ R7, -R198, R198, 1 ;  /* 0x3f800000c6077423 */ /* 0x000fe200000101c6 */
[----:B------:R-:W-:Y:S01]  /*76c0*/  F2FP.F16.F32.PACK_AB R5, R20, R21 ;  /* 0x000000151405723e */ /* 0x000fe200000000ff */
[----:B------:R-:W-:Y:S01]  /*76d0*/  FMUL.FTZ R38, R166, R38 ;  /* 0x00000026a6267220 */ /* 0x000fe20000410000 */
[----:B------:R-:W-:Y:S01]  /*76e0*/  F2FP.F16.F32.PACK_AB R33, R6, R22 ;  /* 0x000000160621723e */ /* 0x000fe200000000ff */
[----:B------:R-:W-:Y:S01]  /*76f0*/  FFMA.FTZ R6, -R197, R197, 1 ;  /* 0x3f800000c5067423 */ /* 0x000fe200000101c5 */
[C---:B------:R-:W-:Y:S01]  /*7700*/  FADD.FTZ R39, -R105.reuse, R39 ;  /* 0x0000002769277221 */ /* 0x040fe20000010100 */
[----:B------:R1:W-:Y:S01]  /*7710*/  STS [R220+0x8400], R5 ;  /* 0x00840005dc007388 */ /* 0x0003e20000000800 */
[C---:B------:R-:W-:Y:S01]  /*7720*/  FADD.FTZ R35, -R105.reuse, R35 ;  /* 0x0000002369237221 */ /* 0x040fe20000010100 */
[----:B------:R-:W-:Y:S01]  /*7730*/  FADD.FTZ R50, -R105, R50 ;  /* 0x0000003269327221 */ /* 0x000fe20000010100 */
[----:B------:R-:W-:Y:S01]  /*7740*/  FMUL.FTZ R39, R165, R39 ;  /* 0x00000027a5277220 */ /* 0x000fe20000410000 */
[----:B------:R1:W-:Y:S01]  /*7750*/  STS [R221+0x8000], R16 ;  /* 0x00800010dd007388 */ /* 0x0003e20000000800 */
[----:B------:R-:W-:Y:S01]  /*7760*/  FMUL.FTZ R35, R169, R35 ;  /* 0x00000023a9237220 */ /* 0x000fe20000410000 */
[----:B------:R-:W-:Y:S01]  /*7770*/  FMUL.FTZ R50, R115, R50 ;  /* 0x0000003273327220 */ /* 0x000fe20000410000 */
[C---:B------:R-:W-:Y:S01]  /*7780*/  FADD.FTZ R66, -R105.reuse, R66 ;  /* 0x0000004269427221 */ /* 0x040fe20000010100 */
[----:B-1----:R-:W-:Y:S01]  /*7790*/  FFMA.FTZ R17, -R214, R214, 1 ;  /* 0x3f800000d6117423 */ /* 0x002fe200000101d6 */
[----:B------:R-:W-:Y:S01]  /*77a0*/  FADD.FTZ R54, -R105, R54 ;  /* 0x0000003669367221 */ /* 0x000fe20000010100 */
[----:B------:R-:W-:Y:S01]  /*77b0*/  FADD.FTZ R12, -R104, R12 ;  /* 0x0000000c680c7221 */ /* 0x000fe20000010100 */
[----:B------:R-:W-:Y:S01]  /*77c0*/  FMUL.FTZ R66, R111, R66 ;  /* 0x000000426f427220 */ /* 0x000fe20000410000 */
[----:B------:R-:W-:Y:S01]  /*77d0*/  FMUL.FTZ R17, R17, UR6 ;  /* 0x0000000611117c20 */ /* 0x000fe20008410000 */
[----:B------:R-:W-:Y:S01]  /*77e0*/  FMUL.FTZ R54, R113, R54 ;  /* 0x0000003671367220 */ /* 0x000fe20000410000 */
[----:B------:R-:W-:Y:S01]  /*77f0*/  FMUL.FTZ R12, R224, R12 ;  /* 0x0000000ce00c7220 */ /* 0x000fe20000410000 */
[----:B------:R-:W-:Y:S01]  /*7800*/  FADD.FTZ R8, -R104, R8 ;  /* 0x0000000868087221 */ /* 0x000fe20000010100 */
[----:B------:R-:W-:Y:S01]  /*7810*/  FMUL.FTZ R18, R17, R18 ;  /* 0x0000001211127220 */ /* 0x000fe20000410000 */
[----:B------:R-:W-:Y:S01]  /*7820*/  FMUL.FTZ R17, R6, UR6 ;  /* 0x0000000606117c20 */ /* 0x000fe20008410000 */
[----:B------:R-:W-:Y:S01]  /*7830*/  FFMA.FTZ R6, -R191, R191, 1 ;  /* 0x3f800000bf067423 */ /* 0x000fe200000101bf */
[----:B------:R-:W-:Y:S01]  /*7840*/  FADD.FTZ R9, -R104, R9 ;  /* 0x0000000968097221 */ /* 0x000fe20000010100 */
[----:B------:R-:W-:Y:S01]  /*7850*/  FADD.FTZ R55, -R105, R55 ;  /* 0x0000003769377221 */ /* 0x000fe20000010100 */
[----:B------:R-:W-:Y:S01]  /*7860*/  F2FP.F16.F32.PACK_AB R4, R19, R18 ;  /* 0x000000121304723e */ /* 0x000fe200000000ff */
[----:B------:R-:W-:Y:S01]  /*7870*/  FMUL.FTZ R18, R7, UR6 ;  /* 0x0000000607127c20 */ /* 0x000fe20008410000 */
[----:B------:R-:W-:Y:S01]  /*7880*/  FFMA.FTZ R7, -R192, R192, 1 ;  /* 0x3f800000c0077423 */ /* 0x000fe200000101c0 */
[----:B------:R-:W-:Y:S01]  /*7890*/  FMUL.FTZ R6, R6, UR6 ;  /* 0x0000000606067c20 */ /* 0x000fe20008410000 */
[----:B------:R-:W-:Y:S01]  /*78a0*/  FMUL.FTZ R32, R17, R35 ;  /* 0x0000002311207220 */ /* 0x000fe20000410000 */
[----:B------:R1:W-:Y:S01]  /*78b0*/  STS [R221+0x8400], R4 ;  /* 0x00840004dd007388 */ /* 0x0003e20000000800 */
[----:B------:R-:W-:Y:S01]  /*78c0*/  FMUL.FTZ R7, R7, UR6 ;  /* 0x0000000607077c20 */ /* 0x000fe20008410000 */
[----:B------:R-:W-:Y:S01]  /*78d0*/  FMUL.FTZ R23, R6, R39 ;  /* 0x0000002706177220 */ /* 0x000fe20000410000 */
[----:B------:R-:W-:Y:S01]  /*78e0*/  FFMA.FTZ R6, -R177, R177, 1 ;  /* 0x3f800000b1067423 */ /* 0x000fe200000101b1 */
[----:B------:R-:W-:Y:S01]  /*78f0*/  FFMA.FTZ R17, -R164, R164, 1 ;  /* 0x3f800000a4117423 */ /* 0x000fe200000101a4 */
[----:B------:R-:W-:Y:S01]  /*7900*/  FMUL.FTZ R38, R7, R38 ;  /* 0x0000002607267220 */ /* 0x000fe20000410000 */
[----:B------:R-:W-:Y:S01]  /*7910*/  FFMA.FTZ R7, -R178, R178, 1 ;  /* 0x3f800000b2077423 */ /* 0x000fe200000101b2 */
[----:B------:R-:W-:Y:S01]  /*7920*/  FMUL.FTZ R22, R6, UR6 ;  /* 0x0000000606167c20 */ /* 0x000fe20008410000 */
[----:B------:R-:W-:Y:S01]  /*7930*/  FADD.FTZ R6, -R105, R67 ;  /* 0x0000004369067221 */ /* 0x000fe20000010100 */
[----:B------:R-:W-:Y:S01]  /*7940*/  FMUL.FTZ R17, R17, UR6 ;  /* 0x0000000611117c20 */ /* 0x000fe20008410000 */
[----:B------:R-:W-:Y:S01]  /*7950*/  FMUL.FTZ R7, R7, UR6 ;  /* 0x0000000607077c20 */ /* 0x000fe20008410000 */
[----:B------:R-:W-:Y:S01]  /*7960*/  FFMA.FTZ R19, -R174, R174, 1 ;  /* 0x3f800000ae137423 */ /* 0x000fe200000101ae */
[----:B------:R-:W-:Y:S01]  /*7970*/  FMUL.FTZ R6, R110, R6 ;  /* 0x000000066e067220 */ /* 0x000fe20000410000 */
[----:B------:R-:W-:Y:S01]  /*7980*/  FMUL.FTZ R20, R17, R66 ;  /* 0x0000004211147220 */ /* 0x000fe20000410000 */
[----:B------:R-:W-:Y:S01]  /*7990*/  FMUL.FTZ R50, R7, R50 ;  /* 0x0000003207327220 */ /* 0x000fe20000410000 */
[----:B------:R-:W-:Y:S01]  /*79a0*/  FFMA.FTZ R7, -R163, R163, 1 ;  /* 0x3f800000a3077423 */ /* 0x000fe200000101a3 */
[----:B------:R-:W-:Y:S01]  /*79b0*/  FADD.FTZ R5, -R104, R13 ;  /* 0x0000000d68057221 */ /* 0x000fe20000010100 */
        /* <DEDUP_REMOVED lines=8> */
[----:B------:R-:W-:Y:S01]  /*7a40*/  FMUL.FTZ R13, R229, R9 ;  /* 0x00000009e50d7220 */ /* 0x000fe20000410000 */
[----:B------:R-:W-:Y:S01]  /*7a50*/  FMUL.FTZ R8, R8, UR6 ;  /* 0x0000000608087c20 */ /* 0x000fe20008410000 */
[----:B------:R-:W-:Y:S01]  /*7a60*/  FFMA.FTZ R9, -R252, R252, 1 ;  /* 0x3f800000fc097423 */ /* 0x000fe200000101fc */
[----:B------:R-:W-:Y:S01]  /*7a70*/  F2FP.F16.F32.PACK_AB R20, R6, R20 ;  /* 0x000000140614723e */ /* 0x000fe200000000ff */
[----:B------:R-:W-:Y:S01]  /*7a80*/  FFMA.FTZ R6, -R247, R247, 1 ;  /* 0x3f800000f7067423 */ /* 0x000fe200000101f7 */
[----:B------:R-:W-:Y:S01]  /*7a90*/  FMUL.FTZ R7, R7, UR6 ;  /* 0x0000000607077c20 */ /* 0x000fe20008410000 */
[----:B------:R-:W-:Y:S01]  /*7aa0*/  FMUL.FTZ R34, R18, R34 ;  /* 0x0000002212227220 */ /* 0x000fe20000410000 */
[----:B------:R-:W-:Y:S01]  /*7ab0*/  FMUL.FTZ R13, R8, R13 ;  /* 0x0000000d080d7220 */ /* 0x000fe20000410000 */
[----:B------:R-:W-:Y:S01]  /*7ac0*/  FMUL.FTZ R6, R6, UR6 ;  /* 0x0000000606067c20 */ /* 0x000fe20008410000 */
[----:B------:R-:W-:Y:S01]  /*7ad0*/  FMUL.FTZ R12, R7, R12 ;  /* 0x0000000c070c7220 */ /* 0x000fe20000410000 */
[----:B------:R-:W-:Y:S01]  /*7ae0*/  FFMA.FTZ R7, -R234, R234, 1 ;  /* 0x3f800000ea077423 */ /* 0x000fe200000101ea */
[----:B------:R-:W-:Y:S01]  /*7af0*/  FFMA.FTZ R18, -R173, R173, 1 ;  /* 0x3f800000ad127423 */ /* 0x000fe200000101ad */
[----:B------:R-:W-:Y:S01]  /*7b00*/  FMUL.FTZ R19, R6, R5 ;  /* 0x0000000506137220 */ /* 0x000fe20000410000 */
[----:B------:R-:W-:Y:S01]  /*7b10*/  FADD.FTZ R5, -R104, R29 ;  /* 0x0000001d68057221 */ /* 0x000fe20000010100 */
[----:B------:R-:W-:Y:S01]  /*7b20*/  FFMA.FTZ R6, -R233, R233, 1 ;  /* 0x3f800000e9067423 */ /* 0x000fe200000101e9 */
[----:B------:R-:W-:Y:S01]  /*7b30*/  FMUL.FTZ R7, R7, UR6 ;  /* 0x0000000607077c20 */ /* 0x000fe20008410000 */
[----:B------:R-:W-:Y:S01]  /*7b40*/  FFMA.FTZ R8, -R237, R237, 1 ;  /* 0x3f800000ed087423 */ /* 0x000fe200000101ed */
[----:B------:R-:W-:Y:S01]  /*7b50*/  FMUL.FTZ R5, R195, R5 ;  /* 0x00000005c3057220 */ /* 0x000fe20000410000 */
[----:B------:R-:W-:Y:S01]  /*7b60*/  FMUL.FTZ R6, R6, UR6 ;  /* 0x0000000606067c20 */ /* 0x000fe20008410000 */
[----:B------:R-:W-:Y:S01]  /*7b70*/  FMUL.FTZ R17, R7, R28 ;  /* 0x0000001c07117220 */ /* 0x000fe20000410000 */
[----:B------:R-:W-:Y:S01]  /*7b80*/  FMUL.FTZ R9, R9, UR6 ;  /* 0x0000000609097c20 */ /* 0x000fe20008410000 */
[----:B------:R-:W-:Y:S01]  /*7b90*/  FMUL.FTZ R18, R18, UR6 ;  /* 0x0000000612127c20 */ /* 0x000fe20008410000 */
[----:B------:R-:W-:Y:S01]  /*7ba0*/  FMUL.FTZ R5, R6, R5 ;  /* 0x0000000506057220 */ /* 0x000fe20000410000 */
[----:B------:R-:W-:Y:S01]  /*7bb0*/  FMUL.FTZ R55, R112, R55 ;  /* 0x0000003770377220 */ /* 0x000fe20000410000 */
[----:B------:R-:W-:Y:S01]  /*7bc0*/  FMUL.FTZ R8, R8, UR6 ;  /* 0x0000000608087c20 */ /* 0x000fe20008410000 */
[----:B------:R-:W-:Y:S01]  /*7bd0*/  FMUL.FTZ R16, R9, R16 ;  /* 0x0000001009107220 */ /* 0x000fe20000410000 */
[----:B------:R-:W-:Y:S01]  /*7be0*/  FFMA.FTZ R6, -R205, R205, 1 ;  /* 0x3f800000cd067423 */ /* 0x000fe200000101cd */
[----:B------:R-:W-:Y:S01]  /*7bf0*/  F2FP.F16.F32.PACK_AB R17, R5, R17 ;  /* 0x000000110511723e */ /* 0x000fe200000000ff */
[----:B------:R-:W-:Y:S01]  /*7c00*/  FADD.FTZ R5, -R104, R45 ;  /* 0x0000002d68057221 */ /* 0x000fe20000010100 */
[----:B------:R-:W-:Y:S01]  /*7c10*/  FMUL.FTZ R21, R18, R55 ;  /* 0x0000003712157220 */ /* 0x000fe20000410000 */
[----:B------:R-:W-:Y:S01]  /*7c20*/  FMUL.FTZ R18, R8, R25 ;  /* 0x0000001908127220 */ /* 0x000fe20000410000 */
[----:B------:R-:W-:Y:S01]  /*7c30*/  FMUL.FTZ R6, R6, UR6 ;  /* 0x0000000606067c20 */ /* 0x000fe20008410000 */
[----:B------:R-:W-:Y:S01]  /*7c40*/  FMUL.FTZ R5, R175, R5 ;  /* 0x00000005af057220 */ /* 0x000fe20000410000 */
[----:B------:R-:W-:Y:S01]  /*7c50*/  FADD.FTZ R41, -R104, R41 ;  /* 0x0000002968297221 */ /* 0x000fe20000010100 */
[----:B------:R-:W-:Y:S01]  /*7c60*/  FFMA.FTZ R8, -R211, R211, 1 ;  /* 0x3f800000d3087423 */ /* 0x000fe200000101d3 */
[----:B-1----:R-:W-:Y:S01]  /*7c70*/  F2FP.F16.F32.PACK_AB R4, R13, R16 ;  /* 0x000000100d04723e */ /* 0x002fe200000000ff */
[----:B------:R-:W-:Y:S01]  /*7c80*/  FMUL.FTZ R13, R6, R5 ;  /* 0x00000005060d7220 */ /* 0x000fe20000410000 */
[----:B------:R-:W-:Y:S01]  /*7c90*/  FMUL.FTZ R41, R182, R41 ;  /* 0x00000029b6297220 */ /* 0x000fe20000410000 */
[----:B------:R-:W-:Y:S01]  /*7ca0*/  FMUL.FTZ R8, R8, UR6 ;  /* 0x0000000608087c20 */ /* 0x000fe20008410000 */
[----:B------:R-:W-:Y:S01]  /*7cb0*/  FFMA.FTZ R5, -R193, R193, 1 ;  /* 0x3f800000c1057423 */ /* 0x000fe200000101c1 */
[----:B------:R3:W-:Y:S01]  /*7cc0*/  STS [R220+0xa000], R4 ;  /* 0x00a00004dc007388 */ /* 0x0007e20000000800 */
[----:B------:R-:W-:Y:S01]  /*7cd0*/  FADD.FTZ R61, -R104, R61 ;  /* 0x0000003d683d7221 */ /* 0x000fe20000010100 */
[----:B------:R-:W-:Y:S01]  /*7ce0*/  FMUL.FTZ R16, R8, R41 ;  /* 0x0000002908107220 */ /* 0x000fe20000410000 */
[----:B------:R-:W-:Y:S01]  /*7cf0*/  FMUL.FTZ R8, R5, UR6 ;  /* 0x0000000605087c20 */ /* 0x000fe20008410000 */
[----:B------:R-:W-:Y:S01]  /*7d00*/  FFMA.FTZ R5, -R187, R187, 1 ;  /* 0x3f800000bb057423 */ /* 0x000fe200000101bb */
[----:B------:R-:W-:Y:S01]  /*7d10*/  FMUL.FTZ R61, R167, R61 ;  /* 0x0000003da73d7220 */ /* 0x000fe20000410000 */
[----:B------:R-:W-:Y:S01]  /*7d20*/  FADD.FTZ R60, -R104, R60 ;  /* 0x0000003c683c7221 */ /* 0x000fe20000010100 */
[----:B------:R-:W-:Y:S01]  /*7d30*/  FFMA.FTZ R6, -R188, R188, 1 ;  /* 0x3f800000bc067423 */ /* 0x000fe200000101bc */
[----:B------:R-:W-:Y:S01]  /*7d40*/  FMUL.FTZ R5, R5, UR6 ;  /* 0x0000000605057c20 */ /* 0x000fe20008410000 */
[----:B------:R-:W-:Y:S01]  /*7d50*/  FADD.FTZ R44, -R104, R44 ;  /* 0x0000002c682c7221 */ /* 0x000fe20000010100 */
[----:B------:R-:W-:Y:S01]  /*7d60*/  FFMA.FTZ R7, -R206, R206, 1 ;  /* 0x3f800000ce077423 */ /* 0x000fe200000101ce */
[----:B------:R-:W-:Y:S01]  /*7d70*/  FMUL.FTZ R60, R168, R60 ;  /* 0x0000003ca83c7220 */ /* 0x000fe20000410000 */
[----:B------:R-:W-:Y:S01]  /*7d80*/  FMUL.FTZ R61, R5, R61 ;  /* 0x0000003d053d7220 */ /* 0x000fe20000410000 */
[----:B------:R-:W-:Y:S01]  /*7d90*/  FMUL.FTZ R6, R6, UR6 ;  /* 0x0000000606067c20 */ /* 0x000fe20008410000 */
[----:B------:R-:W-:Y:S01]  /*7da0*/  FADD.FTZ R5, -R0, R11 ;  /* 0x0000000b00057221 */ /* 0x000fe20000010100 */
[----:B------:R-:W-:Y:S01]  /*7db0*/  FADD.FTZ R56, -R104, R56 ;  /* 0x0000003868387221 */ /* 0x000fe20000010100 */
[----:B------:R-:W-:Y:S01]  /*7dc0*/  FFMA.FTZ R9, -R238, R238, 1 ;  /* 0x3f800000ee097423 */ /* 0x000fe200000101ee */
[----:B------:R-:W-:Y:S01]  /*7dd0*/  FMUL.FTZ R44, R176, R44 ;  /* 0x0000002cb02c7220 */ /* 0x000fe20000410000 */
[----:B------:R-:W-:Y:S01]  /*7de0*/  FMUL.FTZ R7, R7, UR6 ;  /* 0x0000000607077c20 */ /* 0x000fe20008410000 */
[----:B------:R-:W-:Y:S01]  /*7df0*/  FMUL.FTZ R60, R6, R60 ;  /* 0x0000003c063c7220 */ /* 0x000fe20000410000 */
[----:B------:R-:W-:Y:S01]  /*7e00*/  FMUL.FTZ R56, R172, R56 ;  /* 0x00000038ac387220 */ /* 0x000fe20000410000 */
[----:B------:R-:W-:Y:S01]  /*7e10*/  FMUL.FTZ R6, R249, R5 ;  /* 0x00000005f9067220 */ /* 0x000fe20000410000 */
[----:B------:R-:W-:Y:S01]  /*7e20*/  FMUL.FTZ R9, R9, UR6 ;  /* 0x0000000609097c20 */ /* 0x000fe20008410000 */
[----:B------:R-:W-:Y:S01]  /*7e30*/  FMUL.FTZ R44, R7, R44 ;  /* 0x0000002c072c7220 */ /* 0x000fe20000410000 */
[----:B------:R-:W-:Y:S01]  /*7e40*/  FADD.FTZ R57, -R104, R57 ;  /* 0x0000003968397221 */ /* 0x000fe20000010100 */
[----:B------:R-:W-:Y:S01]  /*7e50*/  FFMA.FTZ R7, -R194, R194, 1 ;  /* 0x3f800000c2077423 */ /* 0x000fe200000101c2 */
[----:B------:R-:W-:Y:S01]  /*7e60*/  FMUL.FTZ R56, R8, R56 ;  /* 0x0000003808387220 */ /* 0x000fe20000410000 */
[----:B------:R-:W-:Y:S01]  /*7e70*/  FMUL.FTZ R24, R9, R24 ;  /* 0x0000001809187220 */ /* 0x000fe20000410000 */
[----:B------:R-:W-:Y:S01]  /*7e80*/  FADD.FTZ R14, -R0, R14 ;  /* 0x0000000e000e7221 */ /* 0x000fe20000010100 */
[----:B------:R-:W-:Y:S01]  /*7e90*/  FMUL.FTZ R57, R171, R57 ;  /* 0x00000039ab397220 */ /* 0x000fe20000410000 */
[----:B------:R-:W-:Y:S01]  /*7ea0*/  FMUL.FTZ R7, R7, UR6 ;  /* 0x0000000607077c20 */ /* 0x000fe20008410000 */
[----:B------:R-:W-:Y:S01]  /*7eb0*/  FADD.FTZ R40, -R104, R40 ;  /* 0x0000002868287221 */ /* 0x000fe20000010100 */
[----:B------:R-:W-:Y:S01]  /*7ec0*/  FFMA.FTZ R9, -R212, R212, 1 ;  /* 0x3f800000d4097423 */ /* 0x000fe200000101d4 */
[----:B------:R-:W-:Y:S01]  /*7ed0*/  FADD.FTZ R10, -R0, R10 ;  /* 0x0000000a000a7221 */ /* 0x000fe20000010100 */
[----:B------:R-:W-:Y:S01]  /*7ee0*/  F2FP.F16.F32.PACK_AB R19, R19, R12 ;  /* 0x0000000c1313723e */ /* 0x000fe200000000ff */
[----:B------:R-:W-:Y:S01]  /*7ef0*/  FMUL.FTZ R14, R246, R14 ;  /* 0x0000000ef60e7220 */ /* 0x000fe20000410000 */
[----:B------:R-:W-:Y:S01]  /*7f00*/  FMUL.FTZ R12, R7, R57 ;  /* 0x00000039070c7220 */ /* 0x000fe20000410000 */
[----:B------:R-:W-:Y:S01]  /*7f10*/  FMUL.FTZ R40, R183, R40 ;  /* 0x00000028b7287220 */ /* 0x000fe20000410000 */
[----:B------:R-:W-:Y:S01]  /*7f20*/  FMUL.FTZ R9, R9, UR6 ;  /* 0x0000000609097c20 */ /* 0x000fe20008410000 */
[----:B------:R-:W-:Y:S01]  /*7f30*/  FMUL.FTZ R10, R250, R10 ;  /* 0x0000000afa0a7220 */ /* 0x000fe20000410000 */
[C---:B------:R-:W-:Y:S01]  /*7f40*/  FADD.FTZ R46, -R0.reuse, R46 ;  /* 0x0000002e002e7221 */ /* 0x040fe20000010100 */
[C---:B------:R-:W-:Y:S01]  /*7f50*/  FADD.FTZ R30, -R0.reuse, R30 ;  /* 0x0000001e001e7221 */ /* 0x040fe20000010100 */
[----:B------:R-:W-:Y:S01]  /*7f60*/  FMUL.FTZ R9, R9, R40 ;  /* 0x0000002809097220 */ /* 0x000fe20000410000 */
[----:B------:R-:W-:Y:S01]  /*7f70*/  FADD.FTZ R31, -R0, R31 ;  /* 0x0000001f001f7221 */ /* 0x000fe20000010100 */
[----:B------:R-:W-:Y:S01]  /*7f80*/  FMUL.FTZ R46, R200, R46 ;  /* 0x0000002ec82e7220 */ /* 0x000fe20000410000 */
[----:B------:R-:W-:Y:S01]  /*7f90*/  FMUL.FTZ R30, R228, R30 ;  /* 0x0000001ee41e7220 */ /* 0x000fe20000410000 */
[----:B------:R-:W-:Y:S01]  /*7fa0*/  FADD.FTZ R59, -R0, R59 ;  /* 0x0000003b003b7221 */ /* 0x000fe20000010100 */
[----:B------:R-:W-:Y:S01]  /*7fb0*/  F2FP.F16.F32.PACK_AB R16, R16, R9 ;  /* 0x000000091010723e */ /* 0x000fe200000000ff */
[----:B------:R-:W-:Y:S01]  /*7fc0*/  FMUL.FTZ R31, R227, R31 ;  /* 0x0000001fe31f7220 */ /* 0x000fe20000410000 */
[----:B------:R-:W-:Y:S01]  /*7fd0*/  F2FP.F16.F32.PACK_AB R32, R32, R34 ;  /* 0x000000222020723e */ /* 0x000fe200000000ff */
[----:B------:R-:W-:Y:S01]  /*7fe0*/  FADD.FTZ R42, -R0, R42 ;  /* 0x0000002a002a7221 */ /* 0x000fe20000010100 */
[----:B------:R-:W4:Y:S01]  /*7ff0*/  LDL R34, [R1+0x60] ;  /* 0x0000600001227983 */ /* 0x000f220000100800 */
[----:B------:R-:W-:Y:S01]  /*8000*/  FMUL.FTZ R59, R189, R59 ;  /* 0x0000003bbd3b7220 */ /* 0x000fe20000410000 */
[----:B------:R-:W-:Y:S01]  /*8010*/  FADD.FTZ R51, -R105, R51 ;  /* 0x0000003369337221 */ /* 0x000fe20000010100 */
[----:B------:R-:W-:Y:S01]  /*8020*/  F2FP.F16.F32.PACK_AB R18, R18, R24 ;  /* 0x000000181212723e */ /* 0x000fe200000000ff */
[----:B------:R-:W4:Y:S01]  /*8030*/  LDL.LU R29, [R1+0x20] ;  /* 0x00002000011d7983 */ /* 0x000f220000300800 */
[----:B------:R-:W-:Y:S01]  /*8040*/  FMUL.FTZ R42, R204, R42 ;  /* 0x0000002acc2a7220 */ /* 0x000fe20000410000 */
[----:B------:R-:W-:Y:S01]  /*8050*/  FADD.FTZ R43, -R0, R43 ;  /* 0x0000002b002b7221 */ /* 0x000fe20000010100 */
[----:B------:R-:W-:Y:S01]  /*8060*/  FMUL.FTZ R51, R114, R51 ;  /* 0x0000003372337220 */ /* 0x000fe20000410000 */
[----:B------:R-:W2:Y:S01]  /*8070*/  LDL.LU R28, [R1+0x24] ;  /* 0x00002400011c7983 */ /* 0x000ea20000300800 */
[----:B------:R-:W-:Y:S01]  /*8080*/  FADD.FTZ R62, -R0, R62 ;  /* 0x0000003e003e7221 */ /* 0x000fe20000010100 */
[----:B------:R-:W-:Y:S01]  /*8090*/  FMUL.FTZ R43, R203, R43 ;  /* 0x0000002bcb2b7220 */ /* 0x000fe20000410000 */
[----:B------:R-:W-:Y:S01]  /*80a0*/  FMUL.FTZ R22, R22, R51 ;  /* 0x0000003316167220 */ /* 0x000fe20000410000 */
[----:B------:R-:W-:Y:S01]  /*80b0*/  F2FP.F16.F32.PACK_AB R23, R23, R38 ;  /* 0x000000261717723e */ /* 0x000fe200000000ff */
[----:B------:R-:W-:Y:S01]  /*80c0*/  FADD.FTZ R58, -R0, R58 ;  /* 0x0000003a003a7221 */ /* 0x000fe20000010100 */
[----:B------:R-:W-:Y:S01]  /*80d0*/  FMUL.FTZ R62, R184, R62 ;  /* 0x0000003eb83e7220 */ /* 0x000fe20000410000 */
[----:B------:R-:W-:Y:S02]  /*80e0*/  F2FP.F16.F32.PACK_AB R13, R13, R44 ;  /* 0x0000002c0d0d723e */ /* 0x000fe400000000ff */
[----:B------:R-:W-:Y:S01]  /*80f0*/  F2FP.F16.F32.PACK_AB R22, R22, R50 ;  /* 0x000000321616723e */ /* 0x000fe200000000ff */
[----:B------:R-:W-:Y:S01]  /*8100*/  FMUL.FTZ R58, R190, R58 ;  /* 0x0000003abe3a7220 */ /* 0x000fe20000410000 */
[----:B------:R-:W-:Y:S02]  /*8110*/  F2FP.F16.F32.PACK_AB R21, R21, R54 ;  /* 0x000000361515723e */ /* 0x000fe400000000ff */
[----:B------:R-:W-:Y:S02]  /*8120*/  F2FP.F16.F32.PACK_AB R12, R12, R56 ;  /* 0x000000380c0c723e */ /* 0x000fe400000000ff */
[----:B------:R-:W-:Y:S02]  /*8130*/  F2FP.F16.F32.PACK_AB R11, R61, R60 ;  /* 0x0000003c3d0b723e */ /* 0x000fe400000000ff */
[----:B--2---:R-:W-:Y:S01]  /*8140*/  MOV R54, R28 ;  /* 0x0000001c00367202 */ /* 0x004fe20000000f00 */
[----:B------:R-:W-:Y:S01]  /*8150*/  FFMA.FTZ R5, -R109, R109, 1 ;  /* 0x3f8000006d057423 */ /* 0x000fe2000001016d */
[----:B---3--:R-:W-:Y:S01]  /*8160*/  FFMA.FTZ R4, -R108, R108, 1 ;  /* 0x3f8000006c047423 */ /* 0x008fe2000001016c */
[----:B----4-:R-:W-:Y:S02]  /*8170*/  MOV R55, R29 ;  /* 0x0000001d00377202 */ /* 0x010fe40000000f00 */
[----:B------:R-:W-:Y:S01]  /*8180*/  FMUL.FTZ R8, R5, UR6 ;  /* 0x0000000605087c20 */ /* 0x000fe20008410000 */
[----:B------:R-:W-:Y:S01]  /*8190*/  FFMA.FTZ R5, -R107, R107, 1 ;  /* 0x3f8000006b057423 */ /* 0x000fe2000001016b */
[----:B------:R-:W-:Y:S01]  /*81a0*/  FMUL.FTZ R7, R4, UR6 ;  /* 0x0000000604077c20 */ /* 0x000fe20008410000 */
[----:B------:R-:W-:Y:S01]  /*81b0*/  FFMA.FTZ R4, -R106, R106, 1 ;  /* 0x3f8000006a047423 */ /* 0x000fe2000001016a */
[----:B------:R-:W-:Y:S01]  /*81c0*/  FMUL.FTZ R10, R8, R10 ;  /* 0x0000000a080a7220 */ /* 0x000fe20000410000 */
[----:B------:R-:W-:Y:S01]  /*81d0*/  FMUL.FTZ R5, R5, UR6 ;  /* 0x0000000605057c20 */ /* 0x000fe20008410000 */
[----:B------:R-:W-:Y:S01]  /*81e0*/  FMUL.FTZ R7, R7, R6 ;  /* 0x0000000607077220 */ /* 0x000fe20000410000 */
[----:B------:R-:W-:Y:S02]  /*81f0*/  FMUL.FTZ R4, R4, UR6 ;  /* 0x0000000604047c20 */ /* 0x000fe40008410000 */
[----:B------:R-:W-:Y:S01]  /*8200*/  FMUL.FTZ R14, R5, R14 ;  /* 0x0000000e050e7220 */ /* 0x000fe20000410000 */
[----:B------:R-:W-:Y:S01]  /*8210*/  FFMA.FTZ R5, -R103, R103, 1 ;  /* 0x3f80000067057423 */ /* 0x000fe20000010167 */
[----:B------:R-:W-:Y:S01]  /*8220*/  FMUL.FTZ R9, R4, R15 ;  /* 0x0000000f04097220 */ /* 0x000fe20000410000 */
[----:B------:R-:W-:Y:S01]  /*8230*/  F2FP.F16.F32.PACK_AB R10, R7, R10 ;  /* 0x0000000a070a723e */ /* 0x000fe200000000ff */
[----:B------:R-:W-:Y:S01]  /*8240*/  FFMA.FTZ R4, -R101, R101, 1 ;  /* 0x3f80000065047423 */ /* 0x000fe20000010165 */
[----:B------:R-:W-:Y:S01]  /*8250*/  FMUL.FTZ R6, R5, UR6 ;  /* 0x0000000605067c20 */ /* 0x000fe20008410000 */
[----:B------:R-:W-:Y:S01]  /*8260*/  FFMA.FTZ R5, -R53, R53, 1 ;  /* 0x3f80000035057423 */ /* 0x000fe20000010135 */
[----:B------:R-:W-:Y:S01]  /*8270*/  F2FP.F16.F32.PACK_AB R9, R9, R14 ;  /* 0x0000000e0909723e */ /* 0x000fe200000000ff */
[----:B------:R-:W-:Y:S01]  /*8280*/  STS [R220+0xa400], R10 ;  /* 0x00a4000adc007388 */ /* 0x000fe20000000800 */
[----:B------:R-:W-:Y:S01]  /*8290*/  FMUL.FTZ R26, R6, R26 ;  /* 0x0000001a061a7220 */ /* 0x000fe20000410000 */
[----:B------:R-:W-:Y:S01]  /*82a0*/  FFMA.FTZ R6, -R236, R236, 1 ;  /* 0x3f800000ec067423 */ /* 0x000fe200000101ec */
[----:B------:R-:W-:Y:S01]  /*82b0*/  FMUL.FTZ R8, R4, UR6 ;  /* 0x0000000604087c20 */ /* 0x000fe20008410000 */
[----:B------:R-:W-:Y:S01]  /*82c0*/  STS [R221+0xa000], R19 ;  /* 0x00a00013dd007388 */ /* 0x000fe20000000800 */
[----:B------:R-:W-:Y:S01]  /*82d0*/  FFMA.FTZ R4, -R52, R52, 1 ;  /* 0x3f80000034047423 */ /* 0x000fe20000010134 */
[----:B------:R-:W-:Y:S01]  /*82e0*/  FMUL.FTZ R6, R6, UR6 ;  /* 0x0000000606067c20 */ /* 0x000fe20008410000 */
[----:B------:R-:W-:Y:S01]  /*82f0*/  FMUL.FTZ R8, R8, R27 ;  /* 0x0000001b08087220 */ /* 0x000fe20000410000 */
[----:B------:R-:W-:Y:S01]  /*8300*/  STS [R221+0xa400], R9 ;  /* 0x00a40009dd007388 */ /* 0x000fe20000000800 */
[----:B------:R-:W-:Y:S01]  /*8310*/  FMUL.FTZ R5, R5, UR6 ;  /* 0x0000000605057c20 */ /* 0x000fe20008410000 */
[----:B------:R-:W-:Y:S01]  /*8320*/  FMUL.FTZ R4, R4, UR6 ;  /* 0x0000000604047c20 */ /* 0x000fe20008410000 */
[----:B------:R-:W-:Y:S01]  /*8330*/  FMUL.FTZ R46, R6, R46 ;  /* 0x0000002e062e7220 */ /* 0x000fe20000410000 */
[----:B------:R-:W-:Y:S01]  /*8340*/  STS [R222+0x8000], R102 ;  /* 0x00800066de007388 */ /* 0x000fe20000000800 */
[----:B------:R-:W-:Y:S01]  /*8350*/  FFMA.FTZ R6, -R225, R225, 1 ;  /* 0x3f800000e1067423 */ /* 0x000fe200000101e1 */
[----:B------:R-:W-:Y:S01]  /*8360*/  F2FP.F16.F32.PACK_AB R8, R8, R26 ;  /* 0x0000001a0808723e */ /* 0x000fe200000000ff */
[----:B------:R-:W-:Y:S01]  /*8370*/  FMUL.FTZ R30, R5, R30 ;  /* 0x0000001e051e7220 */ /* 0x000fe20000410000 */
[----:B------:R-:W-:Y:S01]  /*8380*/  STS [R222+0x8400], R33 ;  /* 0x00840021de007388 */ /* 0x000fe20000000800 */
[----:B------:R-:W-:Y:S01]  /*8390*/  FMUL.FTZ R31, R4, R31 ;  /* 0x0000001f041f7220 */ /* 0x000fe20000410000 */
[----:B------:R-:W-:Y:S01]  /*83a0*/  FFMA.FTZ R14, -R240, R240, 1 ;  /* 0x3f800000f00e7423 */ /* 0x000fe200000101f0 */
[----:B------:R-:W-:Y:S01]  /*83b0*/  FADD.FTZ R4, -R0, R47 ;  /* 0x0000002f00047221 */ /* 0x000fe20000010100 */
[----:B------:R-:W-:Y:S01]  /*83c0*/  STS [R219+0x8000], R100 ;  /* 0x00800064db007388 */ /* 0x000fe20000000800 */
[----:B------:R-:W-:Y:S01]  /*83d0*/  FFMA.FTZ R5, -R235, R235, 1 ;  /* 0x3f800000eb057423 */ /* 0x000fe200000101eb */
[----:B------:R-:W-:Y:S01]  /*83e0*/  FMUL.FTZ R6, R6, UR6 ;  /* 0x0000000606067c20 */ /* 0x000fe20008410000 */
[----:B------:R-:W-:Y:S01]  /*83f0*/  FMUL.FTZ R14, R14, UR6 ;  /* 0x000000060e0e7c20 */ /* 0x000fe20008410000 */
[----:B------:R-:W-:Y:S01]  /*8400*/  STS [R219+0x8400], R32 ;  /* 0x00840020db007388 */ /* 0x000fe20000000800 */
[----:B------:R-:W-:Y:S01]  /*8410*/  FFMA.FTZ R7, -R239, R239, 1 ;  /* 0x3f800000ef077423 */ /* 0x000fe200000101ef */
[----:B------:R-:W-:Y:S01]  /*8420*/  FMUL.FTZ R4, R199, R4 ;  /* 0x00000004c7047220 */ /* 0x000fe20000410000 */
[----:B------:R-:W-:Y:S01]  /*8430*/  FMUL.FTZ R5, R5, UR6 ;  /* 0x0000000605057c20 */ /* 0x000fe20008410000 */
[----:B------:R-:W-:Y:S01]  /*8440*/  FMUL.FTZ R59, R6, R59 ;  /* 0x0000003b063b7220 */ /* 0x000fe20000410000 */
[----:B------:R-:W-:Y:S01]  /*8450*/  F2FP.F16.F32.PACK_AB R6, R31, R30 ;  /* 0x0000001e1f06723e */ /* 0x000fe200000000ff */
[----:B------:R-:W-:Y:S01]  /*8460*/  STS [R222+0xa000], R18 ;  /* 0x00a00012de007388 */ /* 0x000fe20000000800 */
[----:B------:R-:W-:Y:S01]  /*8470*/  FMUL.FTZ R42, R14, R42 ;  /* 0x0000002a0e2a7220 */ /* 0x000fe20000410000 */
[----:B------:R-:W-:Y:S01]  /*8480*/  FMUL.FTZ R7, R7, UR6 ;  /* 0x0000000607077c20 */ /* 0x000fe20008410000 */
[----:B------:R-:W-:Y:S01]  /*8490*/  FMUL.FTZ R14, R5, R4 ;  /* 0x00000004050e7220 */ /* 0x000fe20000410000 */
[----:B------:R-:W-:Y:S01]  /*84a0*/  STS [R222+0xa400], R8 ;  /* 0x00a40008de007388 */ /* 0x000fe20000000800 */
[----:B------:R-:W-:Y:S01]  /*84b0*/  FFMA.FTZ R5, -R208, R208, 1 ;  /* 0x3f800000d0057423 */ /* 0x000fe200000101d0 */
[----:B------:R-:W-:Y:S01]  /*84c0*/  FMUL.FTZ R43, R7, R43 ;  /* 0x0000002b072b7220 */ /* 0x000fe20000410000 */
[----:B------:R-:W-:Y:S01]  /*84d0*/  FFMA.FTZ R7, -R226, R226, 1 ;  /* 0x3f800000e2077423 */ /* 0x000fe200000101e2 */
[----:B------:R-:W-:Y:S01]  /*84e0*/  STS [R219+0xa000], R17 ;  /* 0x00a00011db007388 */ /* 0x000fe20000000800 */
[----:B------:R-:W-:Y:S01]  /*84f0*/  FMUL.FTZ R5, R5, UR6 ;  /* 0x0000000605057c20 */ /* 0x000fe20008410000 */
[----:B------:R-:W-:Y:S01]  /*8500*/  FADD.FTZ R0, -R0, R63 ;  /* 0x0000003f00007221 */ /* 0x000fe20000010100 */
[----:B------:R-:W-:Y:S01]  /*8510*/  FFMA.FTZ R4, -R207, R207, 1 ;  /* 0x3f800000cf047423 */ /* 0x000fe200000101cf */
[----:B------:R-:W-:Y:S01]  /*8520*/  STS [R219+0xa400], R6 ;  /* 0x00a40006db007388 */ /* 0x000fe20000000800 */
[----:B------:R-:W-:Y:S01]  /*8530*/  FMUL.FTZ R7, R7, UR6 ;  /* 0x0000000607077c20 */ /* 0x000fe20008410000 */
[----:B------:R-:W-:Y:S01]  /*8540*/  FMUL.FTZ R0, R179, R0 ;  /* 0x00000000b3007220 */ /* 0x000fe20000410000 */
[----:B------:R-:W-:Y:S01]  /*8550*/  FMUL.FTZ R4, R4, UR6 ;  /* 0x0000000604047c20 */ /* 0x000fe20008410000 */
[----:B------:R-:W-:Y:S01]  /*8560*/  STS [R215+0x8000], R49 ;  /* 0x00800031d7007388 */ /* 0x000fe20000000800 */
[----:B------:R-:W-:Y:S01]  /*8570*/  FMUL.FTZ R62, R5, R62 ;  /* 0x0000003e053e7220 */ /* 0x000fe20000410000 */
[----:B------:R-:W-:Y:S01]  /*8580*/  F2FP.F16.F32.PACK_AB R5, R43, R42 ;  /* 0x0000002a2b05723e */ /* 0x000fe200000000ff */
        /* <DEDUP_REMOVED lines=8> */
[----:B------:R-:W-:Y:S03]  /*8610*/  LEA R52, R34, UR4, 0x1 ;  /* 0x0000000422347c11 */ /* 0x000fe6000f8e08ff */
        /* <DEDUP_REMOVED lines=98> */
.L_x_390:
        /* <DEDUP_REMOVED lines=102> */
[----:B-----5:R-:W3:Y:S04]  /*92a0*/  @P1 LDG.E R58, desc[UR10][R20.64] ;  /* 0x0000000a143a1981 */ /* 0x020ee8000c1e1900 */
[----:B------:R-:W4:Y:S04]  /*92b0*/  @P1 LDG.E R57, desc[UR10][R20.64+0x20] ;  /* 0x0000200a14391981 */ /* 0x000f28000c1e1900 */
[----:B------:R-:W5:Y:S04]  /*92c0*/  @P1 LDG.E R56, desc[UR10][R20.64+0x100] ;  /* 0x0001000a14381981 */ /* 0x000f68000c1e1900 */
[----:B------:R1:W2:Y:S02]  /*92d0*/  @P1 LDG.E R53, desc[UR10][R20.64+0x120] ;  /* 0x0001200a14351981 */ /* 0x0002a4000c1e1900 */
        /* <DEDUP_REMOVED lines=31> */
[-C--:B------:R-:W-:Y:S04]  /*94d0*/  LEA R26, P2, R26, R20.reuse, 0x2 ;  /* 0x000000141a1a7211 */ /* 0x080fe800078410ff */
[-C--:B------:R-:W-:Y:S01]  /*94e0*/  LEA.HI.X.SX32 R27, R55, R21.reuse, 0x2, P2 ;  /* 0x00000015371b7211 */ /* 0x080fe200010f16ff */
[----:B---3--:R1:W-:Y:S04]  /*94f0*/  @P1 STL [R1+0x40], R58 ;  /* 0x0000403a01001387 */ /* 0x0083e80000100800 */
[----:B----4-:R3:W-:Y:S04]  /*9500*/  @P1 STL [R1+0x44], R57 ;  /* 0x0000443901001387 */ /* 0x0107e80000100800 */
[----:B-----5:R4:W-:Y:S04]  /*9510*/  @P1 STL [R1+0x38], R56 ;  /* 0x0000383801001387 */ /* 0x0209e80000100800 */
[----:B--2---:R2:W-:Y:S01]  /*9520*/  @P1 STL [R1+0x3c], R53 ;  /* 0x00003c3501001387 */ /* 0x0045e20000100800 */
        /* <DEDUP_REMOVED lines=9> */
[----:B---3--:R-:W-:Y:S01]  /*95c0*/  IMAD.U32 R57, RZ, RZ, UR27 ;  /* 0x0000001bff397e24 */ /* 0x008fe2000f8e00ff */
[-C--:B------:R-:W-:Y:S01]  /*95d0*/  LEA.HI.X.SX32 R33, R58, R21.reuse, 0x2, P5 ;  /* 0x000000153a217211 */ /* 0x080fe200028f16ff */
[----:B------:R-:W-:Y:S01]  /*95e0*/  REDG.E.ADD.F32.FTZ.RN.STRONG.GPU desc[UR10][R34.64], R17 ;  /* 0x00000011220079a6 */ /* 0x000fe2000c10f38a */
[----:B------:R-:W-:Y:S01]  /*95f0*/  @UP0 UIADD3.X UR16, UR16, -0x1, URZ, UP1, !UPT ;  /* 0xffffffff10100890 */ /* 0x000fe20008ffe43f */
[----:B----4-:R-:W-:Y:S02]  /*9600*/  MOV R56, UR26 ;  /* 0x0000001a00387c02 */ /* 0x010fe40008000f00 */
[-C--:B------:R-:W-:Y:S01]  /*9610*/  LEA.HI.X.SX32 R31, R57, R21.reuse, 0x2, P4 ;  /* 0x00000015391f7211 */ /* 0x080fe200020f16ff */
[----:B------:R-:W-:Y:S01]  /*9620*/  REDG.E.ADD.F32.FTZ.RN.STRONG.GPU desc[UR10][R32.64], R18 ;  /* 0x00000012200079a6 */ /* 0x000fe2000c10f38a */
[-C--:B------:R-:W-:Y:S01]  /*9630*/  LEA.HI.X.SX32 R29, R56, R21.reuse, 0x2, P3 ;  /* 0x00000015381d7211 */ /* 0x080fe200018f16ff */
[----:B--2---:R-:W-:Y:S02]  /*9640*/  IMAD.U32 R53, RZ, RZ, UR23 ;  /* 0x00000017ff357e24 */ /* 0x004fe4000f8e00ff */
[----:B------:R-:W-:Y:S01]  /*9650*/  REDG.E.ADD.F32.FTZ.RN.STRONG.GPU desc[UR10][R30.64], R19 ;  /* 0x000000131e0079a6 */ /* 0x000fe2000c10f38a */
[----:B------:R-:W-:Y:S02]  /*9660*/  @P1 VIADD R0, R3, 0x2000 ;  /* 0x0000200003001836 */ /* 0x000fe40000000000 */
[----:B------:R-:W-:Y:S01]  /*9670*/  LEA.HI.X.SX32 R23, R53, R21, 0x2, P0 ;  /* 0x0000001535177211 */ /* 0x000fe200000f16ff */
[----:B------:R-:W-:Y:S01]  /*9680*/  REDG.E.ADD.F32.FTZ.RN.STRONG.GPU desc[UR10][R28.64], R12 ;  /* 0x0000000c1c0079a6 */ /* 0x000fe2000c10f38a */
[----:B------:R-:W-:Y:S03]  /*9690*/  PLOP3.LUT P0, PT, PT, PT, UP3, 0x80, 0x0 ;  /* 0x000000000000781c */ /* 0x000fe60003f0f038 */
        /* <DEDUP_REMOVED lines=138> */
.L_x_392:
        /* <DEDUP_REMOVED lines=19> */
.L_x_393:
        /* <DEDUP_REMOVED lines=43> */
.L_x_395:
[----:B------:R-:W-:Y:S05]  /*a320*/  BSYNC B0 ;  /* 0x0000000000007941 */ /* 0x000fea0003800000 */
.L_x_394:
        /* <DEDUP_REMOVED lines=13> */
.L_x_397:
[----:B------:R-:W-:Y:S05]  /*a400*/  BSYNC B0 ;  /* 0x0000000000007941 */ /* 0x000fea0003800000 */
.L_x_396:
[----:B-1----:R-:W1:Y:S01]  /*a410*/  LDS.128 R52, [R52+0x8000] ;  /* 0x0080000034347984 */ /* 0x002e620000000c00 */
        /* <DEDUP_REMOVED lines=26> */
.L_x_399:
[----:B------:R-:W-:Y:S05]  /*a5c0*/  BSYNC B0 ;  /* 0x0000000000007941 */ /* 0x000fea0003800000 */
.L_x_398:
        /* <DEDUP_REMOVED lines=13> */
.L_x_372:
[----:B------:R-:W-:Y:S05]  /*a6a0*/  BSYNC B1 ;  /* 0x0000000000017941 */ /* 0x000fea0003800000 */
.L_x_358:
        /* <DEDUP_REMOVED lines=11> */
.L_x_400:
[----:B------:R-:W-:Y:S05]  /*a760*/  EXIT ;  /* 0x000000000000794d */ /* 0x000fea0003800000 */
.L_x_402:
        /* <DEDUP_REMOVED lines=9> */
.L_x_700:


//--------------------- .text._ZN5flash25flash_bwd_dot_do_o_kernelILb0E23Flash_bwd_kernel_traitsILi32ELi128ELi128ELi8ELi4ELi4ELi4ELb1ELb0EN7cutlass6half_tE19Flash_kernel_traitsILi32ELi128ELi128ELi8ES3_EEEEvNS_16Flash_bwd_paramsE --------------------------
	.section	.text._ZN5flash25flash_bwd_dot_do_o_kernelILb0E23Flash_bwd_kernel_traitsILi32ELi128ELi128ELi8ELi4ELi4ELi4ELb1ELb0EN7cutlass6half_tE19Flash_kernel_traitsILi32ELi128ELi128ELi8ES3_EEEEvNS_16Flash_bwd_paramsE,"ax",@progbits
	.align	128
        .global         _ZN5flash25flash_bwd_dot_do_o_kernelILb0E23Flash_bwd_kernel_traitsILi32ELi128ELi128ELi8ELi4ELi4ELi4ELb1ELb0EN7cutlass6half_tE19Flash_kernel_traitsILi32ELi128ELi128ELi8ES3_EEEEvNS_16Flash_bwd_paramsE
        .type           _ZN5flash25flash_bwd_dot_do_o_kernelILb0E23Flash_bwd_kernel_traitsILi32ELi128ELi128ELi8ELi4ELi4ELi4ELb1ELb0EN7cutlass6half_tE19Flash_kernel_traitsILi32ELi128ELi128ELi8ES3_EEEEvNS_16Flash_bwd_paramsE,@function
        .size           _ZN5flash25flash_bwd_dot_do_o_kernelILb0E23Flash_bwd_kernel_traitsILi32ELi128ELi128ELi8ELi4ELi4ELi4ELb1ELb0EN7cutlass6half_tE19Flash_kernel_traitsILi32ELi128ELi128ELi8ES3_EEEEvNS_16Flash_bwd_paramsE,(.L_x_701 - _ZN5flash25flash_bwd_dot_do_o_kernelILb0E23Flash_bwd_kernel_traitsILi32ELi128ELi128ELi8ELi4ELi4ELi4ELb1ELb0EN7cutlass6half_tE19Flash_kernel_traitsILi32ELi128ELi128ELi8ES3_EEEEvNS_16Flash_bwd_paramsE)
        .other          _ZN5flash25flash_bwd_dot_do_o_kernelILb0E23Flash_bwd_kernel_traitsILi32ELi128ELi128ELi8ELi4ELi4ELi4ELb1ELb0EN7cutlass6half_tE19Flash_kernel_traitsILi32ELi128ELi128ELi8ES3_EEEEvNS_16Flash_bwd_paramsE,@"STO_CUDA_ENTRY STV_DEFAULT"
_ZN5flash25flash_bwd_dot_do_o_kernelILb0E23Flash_bwd_kernel_traitsILi32ELi128ELi128ELi8ELi4ELi4ELi4ELb1ELb0EN7cutlass6half_tE19Flash_kernel_traitsILi32ELi128ELi128ELi8ES3_EEEEvNS_16Flash_bwd_paramsE:
.text._ZN5flash25flash_bwd_dot_do_o_kernelILb0E23Flash_bwd_kernel_traitsILi32ELi128ELi128ELi8ELi4ELi4ELi4ELb1ELb0EN7cutlass6half_tE19Flash_kernel_traitsILi32ELi128ELi128ELi8ES3_EEEEvNS_16Flash_bwd_paramsE:
        /* <DEDUP_REMOVED lines=11> */
[----:B------:R-:W0:Y:S02]  /*00b0*/  S2UR UR4, SR_CTAID.X ;  /* 0x00000000000479c3 */ /* 0x000e240000002500 */
[----:B0-----:R-:W-:Y:S01]  /*00c0*/  USHF.L.U32 UR4, UR4, 0x7, URZ ;  /* 0x0000000704047899 */ /* 0x001fe2000800063f */
[----:B--2---:R-:W-:-:S06]  /*00d0*/  @P0 IADD3 R4, R4, -R5, RZ ;  /* 0x8000000504040210 */ /* 0x004fcc0007ffe0ff */
[----:B------:R-:W0:Y:S02]  /*00e0*/  @!P0 LDC R4, c[0x0][0x2c4] ;  /* 0x0000b100ff048b82 */ /* 0x000e240000000800 */
[----:B0-----:R-:W-:-:S13]  /*00f0*/  ISETP.GT.AND P0, PT, R4, UR4, PT ;  /* 0x0000000404007c0c */ /* 0x001fda000bf04270 */
[----:B------:R-:W-:Y:S05]  /*0100*/  @!P0 EXIT ;  /* 0x000000000000894d */ /* 0x000fea0003800000 */
[----:B------:R-:W-:Y:S01]  /*0110*/  ISETP.NE.AND P1, PT, R5, -0x1, PT ;  /* 0xffffffff0500780c */ /* 0x000fe20003f25270 */
[----:B------:R-:W0:Y:S01]  /*0120*/  S2R R0, SR_TID.X ;  /* 0x0000000000007919 */ /* 0x000e220000002100 */
[----:B------:R-:W-:Y:S01]  /*0130*/  ULDC.U8 UR8, c[0x0][0x3d8] ;  /* 0x0000f60000087ab9 */ /* 0x000fe20000000000 */
[----:B------:R-:W1:Y:S01]  /*0140*/  S2UR UR5, SR_CTAID.Z ;  /* 0x00000000000579c3 */ /* 0x000e620000002700 */
[----:B------:R-:W-:-:S09]  /*0150*/  ISETP.NE.AND P0, PT, RZ, UR8, PT ;  /* 0x00000008ff007c0c */ /* 0x000fd2000bf05270 */
[----:B------:R-:W2:Y:S01]  /*0160*/  @!P1 LDC.64 R8, c[0x0][0x418] ;  /* 0x00010600ff089b82 */ /* 0x000ea20000000a00 */
[--C-:B------:R-:W-:Y:S02]  /*0170*/  @!P1 SHF.R.S32.HI R3, RZ, 0x1f, R2.reuse ;  /* 0x0000001fff039819 */ /* 0x100fe40000011402 */
[----:B------:R-:W-:-:S05]  /*0180*/  @!P1 SHF.R.S32.HI R15, RZ, 0x1f, R2 ;  /* 0x0000001fff0f9819 */ /* 0x000fca0000011402 */
[----:B------:R-:W3:Y:S08]  /*0190*/  @P1 LDC.64 R12, c[0x0][0x420] ;  /* 0x00010800ff0c1b82 */ /* 0x000ef00000000a00 */
[----:B------:R-:W4:Y:S08]  /*01a0*/  @!P1 LDC.64 R6, c[0x0][0x290] ;  /* 0x0000a400ff069b82 */ /* 0x000f300000000a00 */
[----:B------:R-:W5:Y:S01]  /*01b0*/  @P1 LDC.64 R22, c[0x0][0x298] ;  /* 0x0000a600ff161b82 */ /* 0x000f620000000a00 */
[----:B--2---:R-:W-:-:S02]  /*01c0*/  @!P1 IMAD R3, R3, R8, RZ ;  /* 0x0000000803039224 */ /* 0x004fc400078e02ff */
[----:B---3--:R-:W-:-:S04]  /*01d0*/  @P1 IMAD.WIDE.U32 R10, R5, R12, RZ ;  /* 0x0000000c050a1225 */ /* 0x008fc800078e00ff */
[----:B----4-:R-:W-:Y:S02]  /*01e0*/  @!P1 IMAD R12, R15, R6, RZ ;  /* 0x000000060f0c9224 */ /* 0x010fe400078e02ff */
[C---:B------:R-:W-:Y:S02]  /*01f0*/  @!P1 IMAD R15, R2.reuse, R9, R3 ;  /* 0x00000009020f9224 */ /* 0x040fe400078e0203 */
[C---:B------:R-:W-:Y:S02]  /*0200*/  @P1 IMAD R3, R5.reuse, R13, R11 ;  /* 0x0000000d05031224 */ /* 0x040fe400078e020b */
[----:B------:R-:W-:Y:S02]  /*0210*/  @!P1 IMAD R11, R2, R7, R12 ;  /* 0x00000007020b9224 */ /* 0x000fe400078e020c */
[----:B-----5:R-:W-:-:S04]  /*0220*/  @P1 IMAD.WIDE.U32 R12, R5, R22, RZ ;  /* 0x00000016050c1225 */ /* 0x020fc800078e00ff */
[----:B------:R-:W-:Y:S01]  /*0230*/  @!P1 IMAD.WIDE.U32 R8, R2, R8, RZ ;  /* 0x0000000802089225 */ /* 0x000fe200078e00ff */
[----:B------:R-:W-:-:S03]  /*0240*/  @P1 MOV R22, R12 ;  /* 0x0000000c00161202 */ /* 0x000fc60000000f00 */
[----:B------:R-:W-:Y:S01]  /*0250*/  @!P1 IMAD.WIDE.U32 R6, R2, R6, RZ ;  /* 0x0000000602069225 */ /* 0x000fe200078e00ff */
[----:B------:R-:W-:Y:S02]  /*0260*/  @!P1 IADD3 R3, R9, R15, RZ ;  /* 0x0000000f09039210 */ /* 0x000fe40007ffe0ff */
[----:B------:R-:W-:Y:S01]  /*0270*/  @!P1 MOV R10, R8 ;  /* 0x00000008000a9202 */ /* 0x000fe20000000f00 */
[----:B------:R-:W-:Y:S01]  /*0280*/  @P1 IMAD R23, R5, R23, R13 ;  /* 0x0000001705171224 */ /* 0x000fe200078e020d */
[----:B------:R-:W-:Y:S02]  /*0290*/  @!P1 IADD3 R23, R7, R11, RZ ;  /* 0x0000000b07179210 */ /* 0x000fe40007ffe0ff */
[----:B------:R-:W-:Y:S01]  /*02a0*/  @!P1 MOV R22, R6 ;  /* 0x0000000600169202 */ /* 0x000fe20000000f00 */
[----:B01----:R-:W-:Y:S06]  /*02b0*/  @!P0 BRA `(.L_x_403) ;  /* 0x0000000000208947 */ /* 0x003fec0003800000 */
[----:B------:R-:W0:Y:S08]  /*02c0*/  LDC R9, c[0x0][0x2d4] ;  /* 0x0000b500ff097b82 */ /* 0x000e300000000800 */
[----:B------:R-:W1:Y:S08]  /*02d0*/  LDC R6, c[0x0][0x2c0] ;  /* 0x0000b000ff067b82 */ /* 0x000e700000000800 */
[----:B------:R-:W1:Y:S01]  /*02e0*/  LDC R7, c[0x0][0x2e4] ;  /* 0x0000b900ff077b82 */ /* 0x000e620000000800 */
[----:B0-----:R-:W-:-:S05]  /*02f0*/  @!P1 IMAD R5, R2, R9, RZ ;  /* 0x0000000902059224 */ /* 0x001fca00078e02ff */
[----:B------:R-:W-:Y:S02]  /*0300*/  LEA R5, R2, R5, 0x7 ;  /* 0x0000000502057211 */ /* 0x000fe400078e38ff */
[----:B-1----:R-:W-:-:S05]  /*0310*/  LEA R6, R6, R7, 0x7 ;  /* 0x0000000706067211 */ /* 0x002fca00078e38ff */
[----:B------:R-:W-:Y:S01]  /*0320*/  IMAD R2, R6, UR5, R5 ;  /* 0x0000000506027c24 */ /* 0x000fe2000f8e0205 */
[----:B------:R-:W-:Y:S06]  /*0330*/  BRA `(.L_x_404) ;  /* 0x0000000000107947 */ /* 0x000fec0003800000 */
.L_x_403:
[----:B------:R-:W0:Y:S08]  /*0340*/  LDC R5, c[0x0][0x270] ;  /* 0x00009c00ff057b82 */ /* 0x000e300000000800 */
[----:B------:R-:W1:Y:S01]  /*0350*/  LDC R7, c[0x0][0x2d4] ;  /* 0x0000b500ff077b82 */ /* 0x000e620000000800 */
[----:B0-----:R-:W-:-:S04]  /*0360*/  IMAD R2, R2, R5, UR5 ;  /* 0x0000000502027e24 */ /* 0x001fc8000f8e0205 */
[----:B-1----:R-:W-:-:S07]  /*0370*/  IMAD R2, R2, R7, RZ ;  /* 0x0000000702027224 */ /* 0x002fce00078e02ff */
.L_x_404:
[----:B------:R-:W-:Y:S01]  /*0380*/  SHF.R.S32.HI R5, RZ, 0x1f, R0 ;  /* 0x0000001fff057819 */ /* 0x000fe20000011400 */
[----:B------:R-:W0:Y:S01]  /*0390*/  LDC.64 R8, c[0x0][0x420] ;  /* 0x00010800ff087b82 */ /* 0x000e220000000a00 */
[----:B------:R-:W-:Y:S01]  /*03a0*/  ULDC UR9, c[0x0][0x2d0] ;  /* 0x0000b40000097ab9 */ /* 0x000fe20000000800 */
[----:B------:R-:W-:Y:S01]  /*03b0*/  IADD3 R16, R4, -UR4, RZ ;  /* 0x8000000404107c10 */ /* 0x000fe2000fffe0ff */
[----:B------:R-:W-:Y:S01]  /*03c0*/  USHF.R.S32.HI UR8, URZ, 0x1f, UR4 ;  /* 0x0000001f3f087899 */ /* 0x000fe20008011404 */
[----:B------:R-:W-:-:S04]  /*03d0*/  LEA.HI R5, R5, R0, RZ, 0x2 ;  /* 0x0000000005057211 */ /* 0x000fc800078f10ff */
[----:B------:R-:W-:Y:S02]  /*03e0*/  LOP3.LUT R7, R5, 0x1ffffffc, RZ, 0xc0, !PT ;  /* 0x1ffffffc05077812 */ /* 0x000fe400078ec0ff */
[----:B------:R-:W-:Y:S02]  /*03f0*/  SHF.R.S32.HI R13, RZ, 0x2, R5 ;  /* 0x00000002ff0d7819 */ /* 0x000fe40000011405 */
[----:B------:R-:W-:Y:S01]  /*0400*/  IADD3 R20, -R7, R0, RZ ;  /* 0x0000000007147210 */ /* 0x000fe20007ffe1ff */
[----:B------:R-:W1:Y:S01]  /*0410*/  LDC.64 R4, c[0x0][0x298] ;  /* 0x0000a600ff047b82 */ /* 0x000e620000000a00 */
[----:B------:R-:W-:Y:S02]  /*0420*/  IADD3 R11, R13, 0x40, RZ ;  /* 0x000000400d0b7810 */ /* 0x000fe40007ffe0ff */
[----:B------:R-:W-:Y:S02]  /*0430*/  SHF.L.U32 R20, R20, 0x3, RZ ;  /* 0x0000000314147819 */ /* 0x000fe400000006ff */
[----:B------:R-:W-:-:S02]  /*0440*/  SHF.R.S32.HI R19, RZ, 0x1f, R13 ;  /* 0x0000001fff137819 */ /* 0x000fc4000001140d */
[----:B------:R-:W-:Y:S01]  /*0450*/  ISETP.GE.AND P0, PT, R20, UR9, PT ;  /* 0x0000000914007c0c */ /* 0x000fe2000bf06270 */
[----:B------:R-:W2:Y:S01]  /*0460*/  LDC.64 R6, c[0x0][0x428] ;  /* 0x00010a00ff067b82 */ /* 0x000ea20000000a00 */
[--C-:B------:R-:W-:Y:S01]  /*0470*/  SHF.R.S32.HI R21, RZ, 0x1f, R20.reuse ;  /* 0x0000001fff157819 */ /* 0x100fe20000011414 */
[----:B------:R-:W-:Y:S01]  /*0480*/  USHF.R.S32.HI UR9, URZ, 0x1f, UR5 ;  /* 0x0000001f3f097899 */ /* 0x000fe20008011405 */
[-C--:B------:R-:W-:Y:S01]  /*0490*/  ISETP.LT.AND P1, PT, R13, R16.reuse, !P0 ;  /* 0x000000100d00720c */ /* 0x080fe20004721270 */
[C---:B0-----:R-:W-:Y:S01]  /*04a0*/  IMAD R12, R8.reuse, UR8, RZ ;  /* 0x00000008080c7c24 */ /* 0x041fe2000f8e02ff */
[----:B------:R-:W-:Y:S01]  /*04b0*/  ISETP.LT.AND P0, PT, R11, R16, !P0 ;  /* 0x000000100b00720c */ /* 0x000fe20004701270 */
[----:B------:R-:W-:-:S04]  /*04c0*/  IMAD.WIDE.U32 R14, R8, UR4, R20 ;  /* 0x00000004080e7c25 */ /* 0x000fc8000f8e0014 */
[----:B------:R-:W-:Y:S01]  /*04d0*/  IMAD R12, R9, UR4, R12 ;  /* 0x00000004090c7c24 */ /* 0x000fe2000f8e020c */
[----:B------:R-:W-:Y:S02]  /*04e0*/  IADD3 R14, P2, R10, R14, RZ ;  /* 0x0000000e0a0e7210 */ /* 0x000fe40007f5e0ff */
[----:B------:R-:W0:Y:S02]  /*04f0*/  LDC.64 R10, c[0x0][0x2a0] ;  /* 0x0000a800ff0a7b82 */ /* 0x000e240000000a00 */
[----:B------:R-:W-:Y:S01]  /*0500*/  IADD3.X R15, R3, R15, R12, P2, !PT ;  /* 0x0000000f030f7210 */ /* 0x000fe200017fe40c */
[----:B-1----:R-:W-:Y:S02]  /*0510*/  IMAD.WIDE.U32 R20, R4, UR4, R20 ;  /* 0x0000000404147c25 */ /* 0x002fe4000f8e0014 */
[----:B------:R-:W-:-:S03]  /*0520*/  @P0 IADD3 R3, P2, R13, 0x40, RZ ;  /* 0x000000400d030810 */ /* 0x000fc60007f5e0ff */
[----:B------:R-:W1:Y:S01]  /*0530*/  @P1 LDC.64 R16, c[0x0][0x3e0] ;  /* 0x0000f800ff101b82 */ /* 0x000e620000000a00 */
[----:B--2---:R-:W-:-:S04]  /*0540*/  IMAD R12, R6, UR9, RZ ;  /* 0x00000009060c7c24 */ /* 0x004fc8000f8e02ff */
[----:B------:R-:W-:Y:S02]  /*0550*/  IMAD R25, R7, UR5, R12 ;  /* 0x0000000507197c24 */ /* 0x000fe4000f8e020c */
[----:B------:R-:W-:-:S04]  /*0560*/  IMAD.WIDE.U32 R6, R6, UR5, R14 ;  /* 0x0000000506067c25 */ /* 0x000fc8000f8e000e */
[----:B------:R-:W-:Y:S01]  /*0570*/  IMAD R14, R4, UR8, RZ ;  /* 0x00000008040e7c24 */ /* 0x000fe2000f8e02ff */
[----:B------:R-:W-:Y:S01]  /*0580*/  IADD3 R7, R7, R25, RZ ;  /* 0x0000001907077210 */ /* 0x000fe20007ffe0ff */
[----:B------:R-:W-:Y:S01]  /*0590*/  @P1 IMAD R12, R19, R8, RZ ;  /* 0x00000008130c1224 */ /* 0x000fe200078e02ff */
[----:B------:R-:W-:Y:S01]  /*05a0*/  @P0 IADD3.X R25, RZ, R19, RZ, P2, !PT ;  /* 0x00000013ff190210 */ /* 0x000fe200017fe4ff */
[----:B------:R-:W-:Y:S01]  /*05b0*/  IMAD R18, R5, UR4, R14 ;  /* 0x0000000405127c24 */ /* 0x000fe2000f8e020e */
[----:B------:R-:W-:Y:S01]  /*05c0*/  IADD3 R22, P2, R22, R20, RZ ;  /* 0x0000001416167210 */ /* 0x000fe20007f5e0ff */
[C---:B------:R-:W-:Y:S02]  /*05d0*/  @P1 IMAD R27, R13.reuse, R9, R12 ;  /* 0x000000090d1b1224 */ /* 0x040fe400078e020c */
[----:B------:R-:W-:Y:S01]  /*05e0*/  @P1 IMAD.WIDE.U32 R14, R13, R8, R6 ;  /* 0x000000080d0e1225 */ /* 0x000fe200078e0006 */
[----:B------:R-:W-:-:S03]  /*05f0*/  IADD3.X R23, R23, R21, R18, P2, !PT ;  /* 0x0000001517177210 */ /* 0x000fc600017fe412 */
[----:B------:R-:W-:Y:S01]  /*0600*/  @P0 IMAD R18, R25, R8, RZ ;  /* 0x0000000819120224 */ /* 0x000fe200078e02ff */
[----:B------:R-:W-:Y:S01]  /*0610*/  @P1 IADD3 R12, R15, R27, RZ ;  /* 0x0000001b0f0c1210 */ /* 0x000fe20007ffe0ff */
[----:B0-----:R-:W-:Y:S01]  /*0620*/  IMAD R20, R10, UR9, RZ ;  /* 0x000000090a147c24 */ /* 0x001fe2000f8e02ff */
[C---:B-1----:R-:W-:Y:S01]  /*0630*/  @P1 LEA R16, P2, R14.reuse, R16, 0x1 ;  /* 0x000000100e101211 */ /* 0x042fe200078408ff */
[----:B------:R-:W-:Y:S01]  /*0640*/  @P0 IMAD R15, R3, R9, R18 ;  /* 0x00000009030f0224 */ /* 0x000fe200078e0212 */
[----:B------:R-:W0:Y:S01]  /*0650*/  @P0 LDC.64 R24, c[0x0][0x280] ;  /* 0x0000a000ff180b82 */ /* 0x000e220000000a00 */
[----:B------:R-:W-:Y:S01]  /*0660*/  IMAD R9, R11, UR5, R20 ;  /* 0x000000050b097c24 */ /* 0x000fe2000f8e0214 */
[----:B------:R-:W-:Y:S01]  /*0670*/  @P1 LEA.HI.X R17, R14, R17, R12, 0x1, P2 ;  /* 0x000000110e111211 */ /* 0x000fe200010f0c0c */
[----:B------:R-:W-:Y:S01]  /*0680*/  IMAD.WIDE.U32 R10, R10, UR5, R22 ;  /* 0x000000050a0a7c25 */ /* 0x000fe2000f8e0016 */
[----:B------:R-:W-:-:S03]  /*0690*/  @P0 IADD3 R12, P2, R13, 0x40, RZ ;  /* 0x000000400d0c0810 */ /* 0x000fc60007f5e0ff */
[----:B------:R-:W-:Y:S01]  /*06a0*/  @P1 IMAD R14, R19, R4, RZ ;  /* 0x00000004130e1224 */ /* 0x000fe200078e02ff */
[----:B------:R-:W1:Y:S01]  /*06b0*/  @P0 LDC.64 R20, c[0x0][0x3e0] ;  /* 0x0000f800ff140b82 */ /* 0x000e620000000a00 */
[----:B------:R-:W-:Y:S02]  /*06c0*/  @P0 IADD3.X R27, RZ, R19, RZ, P2, !PT ;  /* 0x00000013ff1b0210 */ /* 0x000fe400017fe4ff */
[----:B------:R-:W-:Y:S01]  /*06d0*/  IADD3 R11, R11, R9, RZ ;  /* 0x000000090b0b7210 */ /* 0x000fe20007ffe0ff */
[----:B------:R-:W-:Y:S01]  /*06e0*/  @P0 IMAD.WIDE.U32 R8, R3, R8, R6 ;  /* 0x0000000803080225 */ /* 0x000fe200078e0006 */
[----:B------:R-:W-:Y:S02]  /*06f0*/  @P0 MOV R6, R10 ;  /* 0x0000000a00060202 */ /* 0x000fe40000000f00 */
[----:B------:R-:W-:Y:S01]  /*0700*/  @P0 MOV R7, R11 ;  /* 0x0000000b00070202 */ /* 0x000fe20000000f00 */
[----:B------:R-:W2:Y:S01]  /*0710*/  @P1 LDC.64 R22, c[0x0][0x280] ;  /* 0x0000a000ff161b82 */ /* 0x000ea20000000a00 */
[----:B------:R-:W-:Y:S01]  /*0720*/  @P0 IMAD R18, R27, R4, RZ ;  /* 0x000000041b120224 */ /* 0x000fe200078e02ff */
[----:B------:R-:W-:Y:S01]  /*0730*/  @P0 IADD3 R15, R9, R15, RZ ;  /* 0x0000000f090f0210 */ /* 0x000fe20007ffe0ff */
[----:B------:R-:W-:-:S02]  /*0740*/  @P1 IMAD R3, R13, R5, R14 ;  /* 0x000000050d031224 */ /* 0x000fc400078e020e */
[----:B------:R-:W-:Y:S02]  /*0750*/  @P0 IMAD R5, R12, R5, R18 ;  /* 0x000000050c050224 */ /* 0x000fe400078e0212 */
[----:B------:R-:W-:-:S04]  /*0760*/  @P1 IMAD.WIDE.U32 R10, R13, R4, R10 ;  /* 0x000000040d0a1225 */ /* 0x000fc800078e000a */
[----:B------:R-:W-:Y:S01]  /*0770*/  @P0 IMAD.WIDE.U32 R12, R12, R4, R6 ;  /* 0x000000040c0c0225 */ /* 0x000fe200078e0006 */
[----:B------:R-:W-:Y:S02]  /*0780*/  @P1 IADD3 R9, R11, R3, RZ ;  /* 0x000000030b091210 */ /* 0x000fe40007ffe0ff */
[----:B------:R-:W-:Y:S02]  /*0790*/  CS2R R6, SRZ ;  /* 0x0000000000067805 */ /* 0x000fe4000001ff00 */
[----:B------:R-:W-:Y:S02]  /*07a0*/  @P0 IADD3 R3, R13, R5, RZ ;  /* 0x000000050d030210 */ /* 0x000fe40007ffe0ff */
[----:B------:R-:W-:Y:S02]  /*07b0*/  CS2R R4, SRZ ;  /* 0x0000000000047805 */ /* 0x000fe4000001ff00 */
[----:B-1----:R-:W-:Y:S02]  /*07c0*/  @P0 LEA R20, P2, R8, R20, 0x1 ;  /* 0x0000001408140211 */ /* 0x002fe400078408ff */
[----:B0-----:R-:W-:-:S02]  /*07d0*/  @P0 LEA R24, P4, R12, R24, 0x1 ;  /* 0x000000180c180211 */ /* 0x001fc400078808ff */
[----:B------:R-:W-:Y:S02]  /*07e0*/  CS2R R18, SRZ ;  /* 0x0000000000127805 */ /* 0x000fe4000001ff00 */
[----:B------:R-:W-:Y:S01]  /*07f0*/  @P0 LEA.HI.X R21, R8, R21, R15, 0x1, P2 ;  /* 0x0000001508150211 */ /* 0x000fe200010f0c0f */
[----:B------:R0:W3:Y:S01]  /*0800*/  @P1 LDG.E.128 R4, desc[UR6][R16.64] ;  /* 0x0000000610041981 */ /* 0x0000e2000c1e1d00 */
[----:B--2---:R-:W-:Y:S02]  /*0810*/  @P1 LEA R22, P3, R10, R22, 0x1 ;  /* 0x000000160a161211 */ /* 0x004fe400078608ff */
[----:B------:R-:W-:Y:S02]  /*0820*/  CS2R R14, SRZ ;  /* 0x00000000000e7805 */ /* 0x000fe4000001ff00 */
[----:B------:R-:W-:Y:S02]  /*0830*/  @P0 LEA.HI.X R25, R12, R25, R3, 0x1, P4 ;  /* 0x000000190c190211 */ /* 0x000fe400020f0c03 */
[----:B------:R-:W-:-:S02]  /*0840*/  CS2R R12, SRZ ;  /* 0x00000000000c7805 */ /* 0x000fc4000001ff00 */
[----:B------:R-:W-:Y:S02]  /*0850*/  @P1 LEA.HI.X R23, R10, R23, R9, 0x1, P3 ;  /* 0x000000170a171211 */ /* 0x000fe400018f0c09 */
[----:B------:R-:W-:Y:S02]  /*0860*/  CS2R R10, SRZ ;  /* 0x00000000000a7805 */ /* 0x000fe4000001ff00 */
[----:B------:R-:W-:Y:S02]  /*0870*/  CS2R R8, SRZ ;  /* 0x0000000000087805 */ /* 0x000fe4000001ff00 */
[----:B0-----:R-:W-:Y:S01]  /*0880*/  CS2R R16, SRZ ;  /* 0x0000000000107805 */ /* 0x001fe2000001ff00 */
[----:B------:R-:W2:Y:S04]  /*0890*/  @P0 LDG.E.128 R12, desc[UR6][R20.64] ;  /* 0x00000006140c0981 */ /* 0x000ea8000c1e1d00 */
[----:B------:R-:W4:Y:S04]  /*08a0*/  @P1 LDG.E.128 R8, desc[UR6][R22.64] ;  /* 0x0000000616081981 */ /* 0x000f28000c1e1d00 */
[----:B------:R-:W5:Y:S01]  /*08b0*/  @P0 LDG.E.128 R16, desc[UR6][R24.64] ;  /* 0x0000000618100981 */ /* 0x000f62000c1e1d00 */
[----:B------:R-:W-:Y:S01]  /*08c0*/  LOP3.LUT P0, RZ, R0, 0x3, RZ, 0xc0, !PT ;  /* 0x0000000300ff7812 */ /* 0x000fe2000780c0ff */
[----:B---3--:R-:W-:-:S02]  /*08d0*/  HADD2.F32 R26, -RZ, R4.H1_H1 ;  /* 0x30000004ff1a7230 */ /* 0x008fc40000004100 */
[----:B------:R-:W-:Y:S02]  /*08e0*/  HADD2.F32 R29, -RZ, R4.H0_H0 ;  /* 0x20000004ff1d7230 */ /* 0x000fe40000004100 */
[--C-:B--2---:R-:W-:Y:S02]  /*08f0*/  HADD2.F32 R27, -RZ, R12.reuse.H1_H1 ;  /* 0x3000000cff1b7230 */ /* 0x104fe40000004100 */
[----:B------:R-:W-:Y:S02]  /*0900*/  HADD2.F32 R12, -RZ, R12.H0_H0 ;  /* 0x2000000cff0c7230 */ /* 0x000fe40000004100 */
[----:B----4-:R-:W-:Y:S02]  /*0910*/  HADD2.F32 R3, -RZ, R8.H1_H1 ;  /* 0x30000008ff037230 */ /* 0x010fe40000004100 */
[--C-:B-----5:R-:W-:Y:S02]  /*0920*/  HADD2.F32 R28, -RZ, R16.reuse.H1_H1 ;  /* 0x30000010ff1c7230 */ /* 0x120fe40000004100 */
[----:B------:R-:W-:-:S02]  /*0930*/  HADD2.F32 R16, -RZ, R16.H0_H0 ;  /* 0x20000010ff107230 */ /* 0x000fc40000004100 */
[----:B------:R-:W-:Y:S01]  /*0940*/  FMUL.FTZ R26, R26, R3 ;  /* 0x000000031a1a7220 */ /* 0x000fe20000410000 */
[----:B------:R-:W-:Y:S02]  /*0950*/  HADD2.F32 R20, -RZ, R8.H0_H0 ;  /* 0x20000008ff147230 */ /* 0x000fe40000004100 */
[----:B------:R-:W-:Y:S01]  /*0960*/  FMUL.FTZ R27, R27, R28 ;  /* 0x0000001c1b1b7220 */ /* 0x000fe20000410000 */
[----:B------:R-:W-:-:S03]  /*0970*/  HADD2.F32 R3, -RZ, R5.H0_H0 ;  /* 0x20000005ff037230 */ /* 0x000fc60000004100 */
[----:B------:R-:W-:Y:S01]  /*0980*/  FFMA.FTZ R27, R12, R16, R27 ;  /* 0x000000100c1b7223 */ /* 0x000fe2000001001b */
[----:B------:R-:W-:Y:S02]  /*0990*/  HADD2.F32 R16, -RZ, R9.H0_H0 ;  /* 0x20000009ff107230 */ /* 0x000fe40000004100 */
[----:B------:R-:W-:Y:S01]  /*09a0*/  FFMA.FTZ R26, R29, R20, R26 ;  /* 0x000000141d1a7223 */ /* 0x000fe2000001001a */
[----:B------:R-:W-:Y:S02]  /*09b0*/  HADD2.F32 R5, -RZ, R5.H1_H1 ;  /* 0x30000005ff057230 */ /* 0x000fe40000004100 */
[----:B------:R-:W-:Y:S02]  /*09c0*/  HADD2.F32 R12, -RZ, R9.H1_H1 ;  /* 0x30000009ff0c7230 */ /* 0x000fe40000004100 */
[----:B------:R-:W-:Y:S01]  /*09d0*/  FFMA.FTZ R16, R3, R16, R26 ;  /* 0x0000001003107223 */ /* 0x000fe2000001001a */
[----:B------:R-:W-:Y:S02]  /*09e0*/  HADD2.F32 R20, -RZ, R13.H0_H0 ;  /* 0x2000000dff147230 */ /* 0x000fe40000004100 */
[----:B------:R-:W-:-:S02]  /*09f0*/  HADD2.F32 R24, -RZ, R17.H0_H0 ;  /* 0x20000011ff187230 */ /* 0x000fc40000004100 */
[----:B------:R-:W-:Y:S01]  /*0a00*/  FFMA.FTZ R5, R5, R12, R16 ;  /* 0x0000000c05057223 */ /* 0x000fe20000010010 */
[----:B------:R-:W-:Y:S02]  /*0a10*/  HADD2.F32 R4, -RZ, R6.H0_H0 ;  /* 0x20000006ff047230 */ /* 0x000fe40000004100 */
[----:B------:R-:W-:Y:S02]  /*0a20*/  HADD2.F32 R23, -RZ, R10.H0_H0 ;  /* 0x2000000aff177230 */ /* 0x000fe40000004100 */
[----:B------:R-:W-:Y:S01]  /*0a30*/  FFMA.FTZ R27, R20, R24, R27 ;  /* 0x00000018141b7223 */ /* 0x000fe2000001001b */
[----:B------:R-:W-:Y:S02]  /*0a40*/  HADD2.F32 R22, -RZ, R13.H1_H1 ;  /* 0x3000000dff167230 */ /* 0x000fe40000004100 */
[----:B------:R-:W-:Y:S02]  /*0a50*/  HADD2.F32 R17, -RZ, R17.H1_H1 ;  /* 0x30000011ff117230 */ /* 0x000fe40000004100 */
[----:B------:R-:W-:Y:S01]  /*0a60*/  FFMA.FTZ R5, R4, R23, R5 ;  /* 0x0000001704057223 */ /* 0x000fe20000010005 */
[----:B------:R-:W-:-:S02]  /*0a70*/  HADD2.F32 R8, -RZ, R6.H1_H1 ;  /* 0x30000006ff087230 */ /* 0x000fc40000004100 */
[----:B------:R-:W-:Y:S02]  /*0a80*/  HADD2.F32 R21, -RZ, R10.H1_H1 ;  /* 0x3000000aff157230 */ /* 0x000fe40000004100 */
[----:B------:R-:W-:Y:S01]  /*0a90*/  FFMA.FTZ R27, R22, R17, R27 ;  /* 0x00000011161b7223 */ /* 0x000fe2000001001b */
[----:B------:R-:W-:Y:S02]  /*0aa0*/  HADD2.F32 R12, -RZ, R14.H0_H0 ;  /* 0x2000000eff0c7230 */ /* 0x000fe40000004100 */
[----:B------:R-:W-:Y:S02]  /*0ab0*/  HADD2.F32 R3, -RZ, R18.H0_H0 ;  /* 0x20000012ff037230 */ /* 0x000fe40000004100 */
[----:B------:R-:W-:Y:S01]  /*0ac0*/  FFMA.FTZ R5, R8, R21, R5 ;  /* 0x0000001508057223 */ /* 0x000fe20000010005 */
[----:B------:R-:W-:Y:S02]  /*0ad0*/  HADD2.F32 R6, -RZ, R7.H0_H0 ;  /* 0x20000007ff067230 */ /* 0x000fe40000004100 */
[----:B------:R-:W-:-:S02]  /*0ae0*/  HADD2.F32 R9, -RZ, R11.H0_H0 ;  /* 0x2000000bff097230 */ /* 0x000fc40000004100 */
[----:B------:R-:W-:Y:S01]  /*0af0*/  FFMA.FTZ R27, R12, R3, R27 ;  /* 0x000000030c1b7223 */ /* 0x000fe2000001001b */
[----:B------:R-:W-:Y:S02]  /*0b00*/  HADD2.F32 R14, -RZ, R14.H1_H1 ;  /* 0x3000000eff0e7230 */ /* 0x000fe40000004100 */
[----:B------:R-:W-:Y:S02]  /*0b10*/  HADD2.F32 R18, -RZ, R18.H1_H1 ;  /* 0x30000012ff127230 */ /* 0x000fe40000004100 */
[----:B------:R-:W-:Y:S01]  /*0b20*/  FFMA.FTZ R6, R6, R9, R5 ;  /* 0x0000000906067223 */ /* 0x000fe20000010005 */
[----:B------:R-:W-:Y:S02]  /*0b30*/  HADD2.F32 R7, -RZ, R7.H1_H1 ;  /* 0x30000007ff077230 */ /* 0x000fe40000004100 */
[----:B------:R-:W-:Y:S02]  /*0b40*/  HADD2.F32 R10, -RZ, R11.H1_H1 ;  /* 0x3000000bff0a7230 */ /* 0x000fe40000004100 */
[----:B------:R-:W-:Y:S01]  /*0b50*/  FFMA.FTZ R27, R14, R18, R27 ;  /* 0x000000120e1b7223 */ /* 0x000fe2000001001b */
[----:B------:R-:W-:-:S02]  /*0b60*/  HADD2.F32 R4, -RZ, R15.H0_H0 ;  /* 0x2000000fff047230 */ /* 0x000fc40000004100 */
[----:B------:R-:W-:Y:S02]  /*0b70*/  HADD2.F32 R3, -RZ, R19.H0_H0 ;  /* 0x20000013ff037230 */ /* 0x000fe40000004100 */
[----:B------:R-:W-:Y:S01]  /*0b80*/  FFMA.FTZ R6, R7, R10, R6 ;  /* 0x0000000a07067223 */ /* 0x000fe20000010006 */
[----:B------:R-:W-:Y:S02]  /*0b90*/  HADD2.F32 R8, -RZ, R15.H1_H1 ;  /* 0x3000000fff087230 */ /* 0x000fe40000004100 */
[----:B------:R-:W-:Y:S02]  /*0ba0*/  HADD2.F32 R19, -RZ, R19.H1_H1 ;  /* 0x30000013ff137230 */ /* 0x000fe40000004100 */
[----:B------:R-:W-:Y:S02]  /*0bb0*/  FFMA.FTZ R27, R4, R3, R27 ;  /* 0x00000003041b7223 */ /* 0x000fe4000001001b */
[----:B------:R-:W0:Y:S02]  /*0bc0*/  SHFL.BFLY PT, R3, R6, 0x2, 0x1f ;  /* 0x0c401f0006037f89 */ /* 0x000e2400000e0000 */
[----:B------:R-:W-:-:S05]  /*0bd0*/  FFMA.FTZ R27, R8, R19, R27 ;  /* 0x00000013081b7223 */ /* 0x000fca000001001b */
[----:B------:R-:W1:Y:S01]  /*0be0*/  SHFL.BFLY PT, R8, R27, 0x2, 0x1f ;  /* 0x0c401f001b087f89 */ /* 0x000e6200000e0000 */
[----:B0-----:R-:W-:-:S05]  /*0bf0*/  FADD.FTZ R4, R6, R3 ;  /* 0x0000000306047221 */ /* 0x001fca0000010000 */
[----:B------:R-:W0:Y:S01]  /*0c00*/  SHFL.BFLY PT, R3, R4, 0x1, 0x1f ;  /* 0x0c201f0004037f89 */ /* 0x000e2200000e0000 */
[----:B-1----:R-:W-:-:S05]  /*0c10*/  FADD.FTZ R8, R27, R8 ;  /* 0x000000081b087221 */ /* 0x002fca0000010000 */
[----:B------:R-:W1:Y:S01]  /*0c20*/  SHFL.BFLY PT, R5, R8, 0x1, 0x1f ;  /* 0x0c201f0008057f89 */ /* 0x000e6200000e0000 */
[----:B------:R-:W-:Y:S01]  /*0c30*/  IADD3 R7, R2, UR4, RZ ;  /* 0x0000000402077c10 */ /* 0x000fe2000fffe0ff */
[----:B------:R-:W-:-:S03]  /*0c40*/  ULDC.64 UR4, c[0x0][0x478] ;  /* 0x00011e0000047ab9 */ /* 0x000fc60000000a00 */
[----:B------:R-:W-:Y:S02]  /*0c50*/  SHF.R.S32.HI R2, RZ, 0x1f, R7 ;  /* 0x0000001fff027819 */ /* 0x000fe40000011407 */
[----:B------:R-:W-:-:S04]  /*0c60*/  LEA.HI R7, P1, R0, R7, RZ, 0x1e ;  /* 0x0000000700077211 */ /* 0x000fc8000783f0ff */
[----:B------:R-:W-:Y:S02]  /*0c70*/  IADD3.X R6, RZ, R2, RZ, P1, !PT ;  /* 0x00000002ff067210 */ /* 0x000fe40000ffe4ff */
[C---:B------:R-:W-:Y:S01]  /*0c80*/  LEA R2, P1, R7.reuse, UR4, 0x2 ;  /* 0x0000000407027c11 */ /* 0x040fe2000f8210ff */
[----:B------:R-:W-:Y:S01]  /*0c90*/  ULDC UR4, c[0x0][0x384] ;  /* 0x0000e10000047ab9 */ /* 0x000fe20000000800 */
[----:B0-----:R-:W-:Y:S02]  /*0ca0*/  FADD.FTZ R0, R4, R3 ;  /* 0x0000000304007221 */ /* 0x001fe40000010000 */
[----:B------:R-:W-:Y:S02]  /*0cb0*/  LEA.HI.X R3, R7, UR5, R6, 0x2, P1 ;  /* 0x0000000507037c11 */ /* 0x000fe400088f1406 */
[----:B------:R-:W-:Y:S01]  /*0cc0*/  FMUL.FTZ R7, R0, UR4 ;  /* 0x0000000400077c20 */ /* 0x000fe20008410000 */
[----:B-1----:R-:W-:-:S04]  /*0cd0*/  FADD.FTZ R5, R8, R5 ;  /* 0x0000000508057221 */ /* 0x002fc80000010000 */
[----:B------:R0:W-:Y:S01]  /*0ce0*/  @!P0 STG.E desc[UR6][R2.64], R7 ;  /* 0x0000000702008986 */ /* 0x0001e2000c101906 */
[----:B------:R-:W-:Y:S01]  /*0cf0*/  FMUL.FTZ R5, R5, UR4 ;  /* 0x0000000405057c20 */ /* 0x000fe20008410000 */
[----:B------:R-:W-:Y:S06]  /*0d00*/  @P0 EXIT ;  /* 0x000000000000094d */ /* 0x000fec0003800000 */
[----:B------:R-:W-:Y:S01]  /*0d10*/  STG.E desc[UR6][R2.64+0x100], R5 ;  /* 0x0001000502007986 */ /* 0x000fe2000c101906 */
[----:B------:R-:W-:Y:S05]  /*0d20*/  EXIT ;  /* 0x000000000000794d */ /* 0x000fea0003800000 */
.L_x_405:
        /* <DEDUP_REMOVED lines=13> */
.L_x_701:


//--------------------- .text._ZN5flash25flash_bwd_dot_do_o_kernelILb1E23Flash_bwd_kernel_traitsILi32ELi128ELi128ELi8ELi4ELi4ELi4ELb1ELb0EN7cutlass6half_tE19Flash_kernel_traitsILi32ELi128ELi128ELi8ES3_EEEEvNS_16Flash_bwd_paramsE --------------------------
	.section	.text._ZN5flash25flash_bwd_dot_do_o_kernelILb1E23Flash_bwd_kernel_traitsILi32ELi128ELi128ELi8ELi4ELi4ELi4ELb1ELb0EN7cutlass6half_tE19Flash_kernel_traitsILi32ELi128ELi128ELi8ES3_EEEEvNS_16Flash_bwd_paramsE,"ax",@progbits
	.align	128
        .global         _ZN5flash25flash_bwd_dot_do_o_kernelILb1E23Flash_bwd_kernel_traitsILi32ELi128ELi128ELi8ELi4ELi4ELi4ELb1ELb0EN7cutlass6half_tE19Flash_kernel_traitsILi32ELi128ELi128ELi8ES3_EEEEvNS_16Flash_bwd_paramsE
        .type           _ZN5flash25flash_bwd_dot_do_o_kernelILb1E23Flash_bwd_kernel_traitsILi32ELi128ELi128ELi8ELi4ELi4ELi4ELb1ELb0EN7cutlass6half_tE19Flash_kernel_traitsILi32ELi128ELi128ELi8ES3_EEEEvNS_16Flash_bwd_paramsE,@function
        .size           _ZN5flash25flash_bwd_dot_do_o_kernelILb1E23Flash_bwd_kernel_traitsILi32ELi128ELi128ELi8ELi4ELi4ELi4ELb1ELb0EN7cutlass6half_tE19Flash_kernel_traitsILi32ELi128ELi128ELi8ES3_EEEEvNS_16Flash_bwd_paramsE,(.L_x_702 - _ZN5flash25flash_bwd_dot_do_o_kernelILb1E23Flash_bwd_kernel_traitsILi32ELi128ELi128ELi8ELi4ELi4ELi4ELb1ELb0EN7cutlass6half_tE19Flash_kernel_traitsILi32ELi128ELi128ELi8ES3_EEEEvNS_16Flash_bwd_paramsE)
        .other          _ZN5flash25flash_bwd_dot_do_o_kernelILb1E23Flash_bwd_kernel_traitsILi32ELi128ELi128ELi8ELi4ELi4ELi4ELb1ELb0EN7cutlass6half_tE19Flash_kernel_traitsILi32ELi128ELi128ELi8ES3_EEEEvNS_16Flash_bwd_paramsE,@"STO_CUDA_ENTRY STV_DEFAULT"
_ZN5flash25flash_bwd_dot_do_o_kernelILb1E23Flash_bwd_kernel_traitsILi32ELi128ELi128ELi8ELi4ELi4ELi4ELb1ELb0EN7cutlass6half_tE19Flash_kernel_traitsILi32ELi128ELi128ELi8ES3_EEEEvNS_16Flash_bwd_paramsE:
.text._ZN5flash25flash_bwd_dot_do_o_kernelILb1E23Flash_bwd_kernel_traitsILi32ELi128ELi128ELi8ELi4ELi4ELi4ELb1ELb0EN7cutlass6half_tE19Flash_kernel_traitsILi32ELi128ELi128ELi8ES3_EEEEvNS_16Flash_bwd_paramsE:
[----:B------:R-:W-:Y:S01]  /*0000*/  LDC R1, c[0x0][0x28] ;  /* 0x00000a00ff017b82 */ /* 0x000fe20000000800 */
[----:B------:R-:W0:Y:S07]  /*0010*/  S2R R18, SR_CTAID.Y ;  /* 0x0000000000127919 */ /* 0x000e2e0000002600 */
[----:B------:R-:W0:Y:S01]  /*0020*/  LDC.64 R2, c[0x0][0x2f0] ;  /* 0x0000bc00ff027b82 */ /* 0x000e220000000a00 */
[----:B------:R-:W-:Y:S01]  /*0030*/  ULDC.64 UR4, c[0x0][0x2f0] ;  /* 0x0000bc0000047ab9 */ /* 0x000fe20000000a00 */
[----:B------:R-:W-:-:S02]  /*0040*/  MOV R11, 0xffffffff ;  /* 0xffffffff000b7802 */ /* 0x000fc40000000f00 */
[----:B------:R-:W-:-:S04]  /*0050*/  ISETP.NE.U32.AND P0, PT, RZ, UR4, PT ;  /* 0x00000004ff007c0c */ /* 0x000fc8000bf05070 */
[----:B------:R-:W-:Y:S01]  /*0060*/  ISETP.NE.AND.EX P0, PT, RZ, UR5, PT, P0 ;  /* 0x00000005ff007c0c */ /* 0x000fe2000bf05300 */
[----:B------:R-:W-:Y:S01]  /*0070*/  ULDC.64 UR4, c[0x0][0x208] ;  /* 0x0000820000047ab9 */ /* 0x000fe20000000a00 */
[----:B0-----:R-:W-:-:S11]  /*0080*/  IMAD.WIDE R2, R18, 0x4, R2 ;  /* 0x0000000412027825 */ /* 0x001fd600078e0202 */
[----:B------:R-:W2:Y:S04]  /*0090*/  @P0 LDG.E R11, desc[UR4][R2.64] ;  /* 0x00000004020b0981 */ /* 0x000ea8000c1e1900 */
[----:B------:R-:W2:Y:S01]  /*00a0*/  @P0 LDG.E R12, desc[UR4][R2.64+0x4] ;  /* 0x00000404020c0981 */ /* 0x000ea2000c1e1900 */
[----:B------:R-:W0:Y:S02]  /*00b0*/  S2R R29, SR_CTAID.X ;  /* 0x00000000001d7919 */ /* 0x000e240000002500 */
[----:B0-----:R-:W-:Y:S02]  /*00c0*/  SHF.L.U32 R29, R29, 0x7, RZ ;  /* 0x000000071d1d7819 */ /* 0x001fe400000006ff */
[----:B--2---:R-:W-:-:S06]  /*00d0*/  @P0 IADD3 R12, R12, -R11, RZ ;  /* 0x8000000b0c0c0210 */ /* 0x004fcc0007ffe0ff */
[----:B------:R-:W0:Y:S02]  /*00e0*/  @!P0 LDC R12, c[0x0][0x2c4] ;  /* 0x0000b100ff0c8b82 */ /* 0x000e240000000800 */
[----:B0-----:R-:W-:-:S13]  /*00f0*/  ISETP.GT.AND P1, PT, R12, R29, PT ;  /* 0x0000001d0c00720c */ /* 0x001fda0003f24270 */
[----:B------:R-:W-:Y:S05]  /*0100*/  @!P1 EXIT ;  /* 0x000000000000994d */ /* 0x000fea0003800000 */
[----:B------:R-:W-:Y:S01]  /*0110*/  ISETP.NE.AND P1, PT, R11, -0x1, PT ;  /* 0xffffffff0b00780c */ /* 0x000fe20003f25270 */
[----:B------:R-:W0:Y:S01]  /*0120*/  LDC R0, c[0x0][0x2d4] ;  /* 0x0000b500ff007b82 */ /* 0x000e220000000800 */
[----:B------:R-:W1:Y:S07]  /*0130*/  S2R R20, SR_TID.X ;  /* 0x0000000000147919 */ /* 0x000e6e0000002100 */
[----:B------:R-:W2:Y:S04]  /*0140*/  LDC R21, c[0x0][0x270] ;  /* 0x00009c00ff157b82 */ /* 0x000ea80000000800 */
[----:B------:R-:W-:-:S04]  /*0150*/  @!P1 SHF.R.S32.HI R5, RZ, 0x1f, R18 ;  /* 0x0000001fff059819 */ /* 0x000fc80000011412 */
[----:B------:R-:W3:Y:S08]  /*0160*/  @!P1 LDC.64 R2, c[0x0][0x418] ;  /* 0x00010600ff029b82 */ /* 0x000ef00000000a00 */
[----:B------:R-:W4:Y:S08]  /*0170*/  @P1 LDC.64 R14, c[0x0][0x420] ;  /* 0x00010800ff0e1b82 */ /* 0x000f300000000a00 */
[----:B------:R-:W5:Y:S01]  /*0180*/  @P1 LDC.64 R8, c[0x0][0x298] ;  /* 0x0000a600ff081b82 */ /* 0x000f620000000a00 */
[----:B--2---:R-:W-:Y:S01]  /*0190*/  SHF.R.S32.HI R13, RZ, 0x1f, R21 ;  /* 0x0000001fff0d7819 */ /* 0x004fe20000011415 */
[----:B---3--:R-:W-:-:S06]  /*01a0*/  @!P1 IMAD R6, R5, R2, RZ ;  /* 0x0000000205069224 */ /* 0x008fcc00078e02ff */
[----:B------:R-:W2:Y:S01]  /*01b0*/  LDC R26, c[0x0][0x2dc] ;  /* 0x0000b700ff1a7b82 */ /* 0x000ea20000000800 */
[----:B------:R-:W-:-:S04]  /*01c0*/  IMAD.WIDE R4, R18, 0x80, RZ ;  /* 0x0000008012047825 */ /* 0x000fc800078e02ff */
[----:B------:R-:W-:Y:S01]  /*01d0*/  @!P1 IMAD R7, R18, R3, R6 ;  /* 0x0000000312079224 */ /* 0x000fe200078e0206 */
[----:B------:R-:W-:Y:S01]  /*01e0*/  SEL R10, R4, RZ, P0 ;  /* 0x000000ff040a7207 */ /* 0x000fe20000000000 */
[----:B----4-:R-:W-:Y:S01]  /*01f0*/  @P1 IMAD.WIDE.U32 R16, R11, R14, RZ ;  /* 0x0000000e0b101225 */ /* 0x010fe200078e00ff */
[----:B------:R-:W-:-:S03]  /*0200*/  SHF.R.S32.HI R14, RZ, 0x1f, R29 ;  /* 0x0000001fff0e7819 */ /* 0x000fc6000001141d */
[----:B------:R-:W-:-:S04]  /*0210*/  @!P1 IMAD.WIDE.U32 R2, R18, R2, RZ ;  /* 0x0000000212029225 */ /* 0x000fc800078e00ff */
[----:B------:R-:W-:Y:S01]  /*0220*/  @P1 IMAD R15, R11, R15, R17 ;  /* 0x0000000f0b0f1224 */ /* 0x000fe200078e0211 */
[----:B------:R-:W-:Y:S02]  /*0230*/  @!P1 IADD3 R15, R3, R7, RZ ;  /* 0x00000007030f9210 */ /* 0x000fe40007ffe0ff */
[----:B------:R-:W-:Y:S01]  /*0240*/  SEL R17, R5, RZ, P0 ;  /* 0x000000ff05117207 */ /* 0x000fe20000000000 */
[----:B------:R-:W3:Y:S01]  /*0250*/  S2R R7, SR_CTAID.Z ;  /* 0x0000000000077919 */ /* 0x000ee20000002700 */
[----:B0-----:R-:W-:Y:S01]  /*0260*/  IMAD.WIDE R4, R18, R0, RZ ;  /* 0x0000000012047225 */ /* 0x001fe200078e02ff */
[----:B------:R-:W-:Y:S02]  /*0270*/  @!P1 MOV R16, R2 ;  /* 0x0000000200109202 */ /* 0x000fe40000000f00 */
[----:B------:R-:W-:Y:S01]  /*0280*/  IADD3 R25, P0, R29, R10, RZ ;  /* 0x0000000a1d197210 */ /* 0x000fe20007f1e0ff */
[----:B------:R-:W-:Y:S01]  /*0290*/  IMAD R5, R5, R21, RZ ;  /* 0x0000001505057224 */ /* 0x000fe200078e02ff */
[----:B--2---:R-:W-:Y:S01]  /*02a0*/  SHF.R.S32.HI R27, RZ, 0x1f, R26 ;  /* 0x0000001fff1b7819 */ /* 0x004fe2000001141a */
[----:B-----5:R-:W-:Y:S01]  /*02b0*/  @P1 IMAD.WIDE.U32 R2, R11, R8, RZ ;  /* 0x000000080b021225 */ /* 0x020fe200078e00ff */
[----:B------:R-:W-:-:S02]  /*02c0*/  IADD3.X R23, R14, R17, RZ, P0, !PT ;  /* 0x000000110e177210 */ /* 0x000fc400007fe4ff */
[----:B------:R-:W-:Y:S01]  /*02d0*/  @P1 MOV R17, R11 ;  /* 0x0000000b00111202 */ /* 0x000fe20000000f00 */
[C---:B------:R-:W-:Y:S01]  /*02e0*/  IMAD R19, R4.reuse, R13, R5 ;  /* 0x0000000d04137224 */ /* 0x040fe200078e0205 */
[----:B------:R-:W-:Y:S01]  /*02f0*/  @P1 MOV R6, R2 ;  /* 0x0000000200061202 */ /* 0x000fe20000000f00 */
[----:B------:R-:W-:-:S04]  /*0300*/  IMAD.WIDE.U32 R4, R4, R21, RZ ;  /* 0x0000001504047225 */ /* 0x000fc800078e00ff */
[----:B------:R-:W-:Y:S01]  /*0310*/  @P1 IMAD R13, R11, R9, R3 ;  /* 0x000000090b0d1224 */ /* 0x000fe200078e0203 */
[----:B------:R-:W-:Y:S01]  /*0320*/  IADD3 R3, R5, R19, RZ ;  /* 0x0000001305037210 */ /* 0x000fe20007ffe0ff */
[----:B------:R-:W-:Y:S01]  /*0330*/  HFMA2.MMA R19, -RZ, RZ, 0, 0 ;  /* 0x00000000ff137435 */ /* 0x000fe200000001ff */
[----:B------:R-:W-:-:S04]  /*0340*/  IMAD.WIDE R8, R21, R26, RZ ;  /* 0x0000001a15087225 */ /* 0x000fc800078e02ff */
[----:B------:R-:W-:Y:S01]  /*0350*/  IMAD R10, R3, R26, RZ ;  /* 0x0000001a030a7224 */ /* 0x000fe200078e02ff */
[----:B-1-3--:R-:W-:Y:S06]  /*0360*/  @P1 BRA `(.L_x_406) ;  /* 0x0000000000201947 */ /* 0x00afec0003800000 */
[----:B------:R-:W0:Y:S01]  /*0370*/  LDC.64 R2, c[0x0][0x290] ;  /* 0x0000a400ff027b82 */ /* 0x000e220000000a00 */
[----:B------:R-:W-:Y:S02]  /*0380*/  SHF.R.S32.HI R13, RZ, 0x1f, R18 ;  /* 0x0000001fff0d7819 */ /* 0x000fe40000011412 */
[----:B------:R-:W-:-:S03]  /*0390*/  MOV R17, 0xffffffff ;  /* 0xffffffff00117802 */ /* 0x000fc60000000f00 */
[----:B0-----:R-:W-:-:S04]  /*03a0*/  IMAD R6, R13, R2, RZ ;  /* 0x000000020d067224 */ /* 0x001fc800078e02ff */
[C---:B------:R-:W-:Y:S02]  /*03b0*/  IMAD R13, R18.reuse, R3, R6 ;  /* 0x00000003120d7224 */ /* 0x040fe400078e0206 */
[----:B------:R-:W-:-:S05]  /*03c0*/  IMAD.WIDE.U32 R2, R18, R2, RZ ;  /* 0x0000000212027225 */ /* 0x000fca00078e00ff */
[----:B------:R-:W-:Y:S02]  /*03d0*/  IADD3 R13, R3, R13, RZ ;  /* 0x0000000d030d7210 */ /* 0x000fe40007ffe0ff */
[----:B------:R-:W-:-:S07]  /*03e0*/  MOV R6, R2 ;  /* 0x0000000200067202 */ /* 0x000fce0000000f00 */
.L_x_406:
[----:B------:R-:W-:Y:S01]  /*03f0*/  ULDC.U8 UR6, c[0x0][0x3d8] ;  /* 0x0000f60000067ab9 */ /* 0x000fe20000000000 */
[----:B------:R-:W-:Y:S01]  /*0400*/  IMAD R2, R9, R17, RZ ;  /* 0x0000001109027224 */ /* 0x000fe200078e02ff */
[----:B------:R-:W-:Y:S01]  /*0410*/  ISETP.NE.AND P0, PT, RZ, UR6, PT ;  /* 0x00000006ff007c0c */ /* 0x000fe2000bf05270 */
[----:B------:R-:W-:Y:S01]  /*0420*/  IMAD R27, R27, R4, R10 ;  /* 0x000000041b1b7224 */ /* 0x000fe200078e020a */
[----:B------:R-:W-:Y:S01]  /*0430*/  SHF.R.S32.HI R10, RZ, 0x1f, R7 ;  /* 0x0000001fff0a7819 */ /* 0x000fe20000011407 */
[----:B------:R-:W-:Y:S02]  /*0440*/  IMAD R19, R8, R19, R2 ;  /* 0x0000001308137224 */ /* 0x000fe400078e0202 */
[----:B------:R-:W-:Y:S02]  /*0450*/  IMAD R23, R23, R8, RZ ;  /* 0x0000000817177224 */ /* 0x000fe400078e02ff */
[----:B------:R-:W-:-:S04]  /*0460*/  IMAD.WIDE.U32 R2, R4, R26, RZ ;  /* 0x0000001a04027225 */ /* 0x000fc800078e00ff */
[----:B------:R-:W-:Y:S01]  /*0470*/  IMAD R23, R9, R25, R23 ;  /* 0x0000001909177224 */ /* 0x000fe200078e0217 */
[----:B------:R-:W-:Y:S01]  /*0480*/  IADD3 R27, R3, R27, RZ ;  /* 0x0000001b031b7210 */ /* 0x000fe20007ffe0ff */
[----:B------:R-:W-:-:S04]  /*0490*/  IMAD.WIDE.U32 R4, R25, R8, RZ ;  /* 0x0000000819047225 */ /* 0x000fc800078e00ff */
[----:B------:R-:W-:Y:S01]  /*04a0*/  IMAD.WIDE.U32 R8, R8, R17, RZ ;  /* 0x0000001108087225 */ /* 0x000fe200078e00ff */
[----:B------:R-:W-:-:S03]  /*04b0*/  IADD3 R24, R5, R23, RZ ;  /* 0x0000001705187210 */ /* 0x000fc60007ffe0ff */
[----:B------:R-:W-:Y:S01]  /*04c0*/  IMAD R3, R7, R26, RZ ;  /* 0x0000001a07037224 */ /* 0x000fe200078e02ff */
[----:B------:R-:W-:Y:S02]  /*04d0*/  SEL R17, R2, R8, !P1 ;  /* 0x0000000802117207 */ /* 0x000fe40004800000 */
[----:B------:R-:W-:Y:S02]  /*04e0*/  @P1 IADD3 R27, R9, R19, RZ ;  /* 0x00000013091b1210 */ /* 0x000fe40007ffe0ff */
[----:B------:R-:W-:Y:S01]  /*04f0*/  SHF.R.S32.HI R2, RZ, 0x1f, R3 ;  /* 0x0000001fff027819 */ /* 0x000fe20000011403 */
[----:B------:R-:W-:Y:S06]  /*0500*/  @!P0 BRA `(.L_x_407) ;  /* 0x00000000001c8947 */ /* 0x000fec0003800000 */
[----:B------:R-:W0:Y:S01]  /*0510*/  LDC R8, c[0x0][0x2c0] ;  /* 0x0000b000ff087b82 */ /* 0x000e220000000800 */
[----:B------:R-:W-:-:S05]  /*0520*/  @!P1 IMAD R11, R18, R0, RZ ;  /* 0x00000000120b9224 */ /* 0x000fca00078e02ff */
[----:B------:R-:W-:Y:S02]  /*0530*/  LEA R11, R18, R11, 0x7 ;  /* 0x0000000b120b7211 */ /* 0x000fe400078e38ff */
[----:B------:R-:W0:Y:S02]  /*0540*/  LDC R9, c[0x0][0x2e4] ;  /* 0x0000b900ff097b82 */ /* 0x000e240000000800 */
[----:B0-----:R-:W-:-:S05]  /*0550*/  LEA R0, R8, R9, 0x7 ;  /* 0x0000000908007211 */ /* 0x001fca00078e38ff */
[----:B------:R-:W-:Y:S01]  /*0560*/  IMAD R0, R0, R7, R11 ;  /* 0x0000000700007224 */ /* 0x000fe200078e020b */
[----:B------:R-:W-:Y:S06]  /*0570*/  BRA `(.L_x_408) ;  /* 0x0000000000087947 */ /* 0x000fec0003800000 */
.L_x_407:
[----:B------:R-:W-:-:S04]  /*0580*/  IMAD R9, R18, R21, R7 ;  /* 0x0000001512097224 */ /* 0x000fc800078e0207 */
[----:B------:R-:W-:-:S07]  /*0590*/  IMAD R0, R9, R0, RZ ;  /* 0x0000000009007224 */ /* 0x000fce00078e02ff */
.L_x_408:
[----:B------:R-:W-:Y:S01]  /*05a0*/  SHF.R.S32.HI R25, RZ, 0x1f, R20 ;  /* 0x0000001fff197819 */ /* 0x000fe20000011414 */
[----:B------:R-:W-:Y:S01]  /*05b0*/  ULDC UR6, c[0x0][0x2d0] ;  /* 0x0000b40000067ab9 */ /* 0x000fe20000000800 */
[----:B------:R-:W-:Y:S01]  /*05c0*/  IADD3 R12, -R29, R12, RZ ;  /* 0x0000000c1d0c7210 */ /* 0x000fe20007ffe1ff */
[----:B------:R-:W-:Y:S01]  /*05d0*/  ULDC.64 UR8, c[0x0][0x420] ;  /* 0x0001080000087ab9 */ /* 0x000fe20000000a00 */
[----:B------:R-:W-:Y:S01]  /*05e0*/  LEA.HI R11, R25, R20, RZ, 0x2 ;  /* 0x00000014190b7211 */ /* 0x000fe200078f10ff */
[----:B------:R-:W-:Y:S01]  /*05f0*/  IMAD R18, R14, UR8, RZ ;  /* 0x000000080e127c24 */ /* 0x000fe2000f8e02ff */
[----:B------:R-:W-:Y:S01]  /*0600*/  IADD3 R3, P1, P2, R4, R17, R3 ;  /* 0x0000001104037210 */ /* 0x000fe20007a3e003 */
[----:B------:R-:W-:Y:S01]  /*0610*/  ULDC.64 UR10, c[0x0][0x298] ;  /* 0x0000a600000a7ab9 */ /* 0x000fe20000000a00 */
[----:B------:R-:W-:Y:S01]  /*0620*/  LOP3.LUT R5, R11, 0x1ffffffc, RZ, 0xc0, !PT ;  /* 0x1ffffffc0b057812 */ /* 0x000fe200078ec0ff */
[----:B------:R-:W-:Y:S01]  /*0630*/  IMAD R18, R29, UR9, R18 ;  /* 0x000000091d127c24 */ /* 0x000fe2000f8e0212 */
[----:B------:R-:W-:-:S02]  /*0640*/  SHF.R.S32.HI R11, RZ, 0x2, R11 ;  /* 0x00000002ff0b7819 */ /* 0x000fc4000001140b */
[----:B------:R-:W-:-:S04]  /*0650*/  IADD3 R5, -R5, R20, RZ ;  /* 0x0000001405057210 */ /* 0x000fc80007ffe1ff */
[----:B------:R-:W-:-:S04]  /*0660*/  SHF.L.U32 R8, R5, 0x3, RZ ;  /* 0x0000000305087819 */ /* 0x000fc800000006ff */
[----:B------:R-:W-:Y:S01]  /*0670*/  ISETP.GE.AND P0, PT, R8, UR6, PT ;  /* 0x0000000608007c0c */ /* 0x000fe2000bf06270 */
[----:B------:R-:W-:Y:S01]  /*0680*/  ULDC.64 UR6, c[0x0][0x428] ;  /* 0x00010a0000067ab9 */ /* 0x000fe20000000a00 */
[--C-:B------:R-:W-:Y:S02]  /*0690*/  SHF.R.S32.HI R9, RZ, 0x1f, R8.reuse ;  /* 0x0000001fff097819 */ /* 0x100fe40000011408 */
[----:B------:R-:W-:Y:S01]  /*06a0*/  ISETP.LT.AND P3, PT, R11, R12, !P0 ;  /* 0x0000000c0b00720c */ /* 0x000fe20004761270 */
[----:B------:R-:W-:-:S04]  /*06b0*/  IMAD.WIDE.U32 R4, R29, UR8, R8 ;  /* 0x000000081d047c25 */ /* 0x000fc8000f8e0008 */
[----:B------:R-:W-:Y:S01]  /*06c0*/  IMAD.WIDE.U32 R8, R29, UR10, R8 ;  /* 0x0000000a1d087c25 */ /* 0x000fe2000f8e0008 */
[----:B------:R-:W-:-:S03]  /*06d0*/  IADD3 R4, P4, R16, R4, RZ ;  /* 0x0000000410047210 */ /* 0x000fc60007f9e0ff */
[----:B------:R-:W-:Y:S01]  /*06e0*/  IMAD R16, R14, UR10, RZ ;  /* 0x0000000a0e107c24 */ /* 0x000fe2000f8e02ff */
[----:B------:R-:W-:Y:S01]  /*06f0*/  IADD3.X R5, R15, R5, R18, P4, !PT ;  /* 0x000000050f057210 */ /* 0x000fe200027fe412 */
[----:B------:R-:W-:Y:S02]  /*0700*/  IMAD R18, R10, UR6, RZ ;  /* 0x000000060a127c24 */ /* 0x000fe4000f8e02ff */
[----:B------:R-:W0:Y:S01]  /*0710*/  @P3 LDC.64 R14, c[0x0][0x3e0] ;  /* 0x0000f800ff0e3b82 */ /* 0x000e220000000a00 */
[----:B------:R-:W-:Y:S01]  /*0720*/  IMAD R16, R29, UR11, R16 ;  /* 0x0000000b1d107c24 */ /* 0x000fe2000f8e0210 */
[----:B------:R-:W-:Y:S01]  /*0730*/  IADD3 R8, P4, R6, R8, RZ ;  /* 0x0000000806087210 */ /* 0x000fe20007f9e0ff */
[C---:B------:R-:W-:Y:S01]  /*0740*/  IMAD R17, R7.reuse, UR7, R18 ;  /* 0x0000000707117c24 */ /* 0x040fe2000f8e0212 */
[----:B------:R-:W-:Y:S01]  /*0750*/  SHF.R.S32.HI R6, RZ, 0x1f, R11 ;  /* 0x0000001fff067819 */ /* 0x000fe2000001140b */
[----:B------:R-:W-:Y:S01]  /*0760*/  IMAD.WIDE.U32 R4, R7, UR6, R4 ;  /* 0x0000000607047c25 */ /* 0x000fe2000f8e0004 */
[----:B------:R-:W-:Y:S01]  /*0770*/  IADD3.X R9, R13, R9, R16, P4, !PT ;  /* 0x000000090d097210 */ /* 0x000fe200027fe410 */
[----:B------:R-:W-:Y:S01]  /*0780*/  ULDC.64 UR6, c[0x0][0x2a0] ;  /* 0x0000a80000067ab9 */ /* 0x000fe20000000a00 */
[----:B------:R-:W-:Y:S01]  /*0790*/  IADD3 R13, R11, 0x40, RZ ;  /* 0x000000400b0d7810 */ /* 0x000fe20007ffe0ff */
[----:B------:R-:W-:Y:S01]  /*07a0*/  @P3 IMAD R16, R6, UR8, RZ ;  /* 0x0000000806103c24 */ /* 0x000fe2000f8e02ff */
[----:B------:R-:W-:Y:S01]  /*07b0*/  IADD3 R5, R5, R17, RZ ;  /* 0x0000001105057210 */ /* 0x000fe20007ffe0ff */
[----:B------:R-:W-:Y:S01]  /*07c0*/  IMAD R10, R10, UR6, RZ ;  /* 0x000000060a0a7c24 */ /* 0x000fe2000f8e02ff */
[----:B------:R-:W-:Y:S01]  /*07d0*/  ISETP.LT.AND P0, PT, R13, R12, !P0 ;  /* 0x0000000c0d00720c */ /* 0x000fe20004701270 */
[----:B------:R-:W-:-:S02]  /*07e0*/  @P3 IMAD R17, R11, UR9, R16 ;  /* 0x000000090b113c24 */ /* 0x000fc4000f8e0210 */
[----:B------:R-:W-:-:S04]  /*07f0*/  @P3 IMAD.WIDE.U32 R12, R11, UR8, R4 ;  /* 0x000000080b0c3c25 */ /* 0x000fc8000f8e0004 */
[----:B------:R-:W-:Y:S01]  /*0800*/  IMAD R23, R7, UR7, R10 ;  /* 0x0000000707177c24 */ /* 0x000fe2000f8e020a */
[----:B------:R-:W-:Y:S01]  /*0810*/  @P3 IADD3 R13, R13, R17, RZ ;  /* 0x000000110d0d3210 */ /* 0x000fe20007ffe0ff */
[----:B------:R-:W-:Y:S01]  /*0820*/  IMAD.WIDE.U32 R8, R7, UR6, R8 ;  /* 0x0000000607087c25 */ /* 0x000fe2000f8e0008 */
[----:B------:R-:W-:Y:S01]  /*0830*/  LEA.HI R25, R25, R20, RZ, 0x3 ;  /* 0x0000001419197211 */ /* 0x000fe200078f18ff */
[----:B------:R-:W-:Y:S01]  /*0840*/  ULDC.64 UR6, c[0x0][0x400] ;  /* 0x0001000000067ab9 */ /* 0x000fe20000000a00 */
[----:B0-----:R-:W-:Y:S01]  /*0850*/  @P3 LEA R14, P4, R12, R14, 0x1 ;  /* 0x0000000e0c0e3211 */ /* 0x001fe200078808ff */
[----:B------:R-:W0:Y:S01]  /*0860*/  @P0 LDC.64 R16, c[0x0][0x3e0] ;  /* 0x0000f800ff100b82 */ /* 0x000e220000000a00 */
[----:B------:R-:W-:Y:S01]  /*0870*/  IADD3 R9, R9, R23, RZ ;  /* 0x0000001709097210 */ /* 0x000fe20007ffe0ff */
[----:B------:R-:W-:Y:S01]  /*0880*/  @P3 IMAD R10, R6, UR10, RZ ;  /* 0x0000000a060a3c24 */ /* 0x000fe2000f8e02ff */
[----:B------:R-:W-:Y:S02]  /*0890*/  @P3 LEA.HI.X R15, R12, R15, R13, 0x1, P4 ;  /* 0x0000000f0c0f3211 */ /* 0x000fe400020f0c0d */
[C---:B------:R-:W-:Y:S01]  /*08a0*/  @P0 IADD3 R13, P4, R11.reuse, 0x40, RZ ;  /* 0x000000400b0d0810 */ /* 0x040fe20007f9e0ff */
[----:B------:R-:W-:-:S02]  /*08b0*/  @P3 IMAD R7, R11, UR11, R10 ;  /* 0x0000000b0b073c24 */ /* 0x000fc4000f8e020a */
[----:B------:R-:W1:Y:S01]  /*08c0*/  @P0 LDC.64 R22, c[0x0][0x280] ;  /* 0x0000a000ff160b82 */ /* 0x000e620000000a00 */
[----:B------:R-:W-:Y:S01]  /*08d0*/  @P0 IADD3.X R12, RZ, R6, RZ, P4, !PT ;  /* 0x00000006ff0c0210 */ /* 0x000fe200027fe4ff */
[----:B------:R-:W-:-:S04]  /*08e0*/  @P0 IMAD.WIDE.U32 R4, R13, UR8, R4 ;  /* 0x000000080d040c25 */ /* 0x000fc8000f8e0004 */
[----:B------:R-:W-:-:S04]  /*08f0*/  @P0 IMAD R12, R12, UR8, RZ ;  /* 0x000000080c0c0c24 */ /* 0x000fc8000f8e02ff */
[----:B------:R-:W-:Y:S02]  /*0900*/  @P0 IMAD R19, R13, UR9, R12 ;  /* 0x000000090d130c24 */ /* 0x000fe4000f8e020c */
[----:B------:R-:W2:Y:S03]  /*0910*/  @P3 LDC.64 R12, c[0x0][0x280] ;  /* 0x0000a000ff0c3b82 */ /* 0x000ea60000000a00 */
[----:B------:R-:W-:Y:S02]  /*0920*/  @P0 IADD3 R19, R5, R19, RZ ;  /* 0x0000001305130210 */ /* 0x000fe40007ffe0ff */
[----:B0-----:R-:W-:-:S04]  /*0930*/  @P0 LEA R16, P4, R4, R16, 0x1 ;  /* 0x0000001004100211 */ /* 0x001fc800078808ff */
[----:B------:R-:W-:Y:S01]  /*0940*/  @P0 LEA.HI.X R17, R4, R17, R19, 0x1, P4 ;  /* 0x0000001104110211 */ /* 0x000fe200020f0c13 */
[C---:B------:R-:W-:Y:S01]  /*0950*/  @P3 IMAD.WIDE.U32 R4, R11.reuse, UR10, R8 ;  /* 0x0000000a0b043c25 */ /* 0x040fe2000f8e0008 */
[----:B------:R-:W-:-:S04]  /*0960*/  @P0 IADD3 R11, P4, R11, 0x40, RZ ;  /* 0x000000400b0b0810 */ /* 0x000fc80007f9e0ff */
[----:B------:R-:W-:Y:S01]  /*0970*/  @P0 IADD3.X R6, RZ, R6, RZ, P4, !PT ;  /* 0x00000006ff060210 */ /* 0x000fe200027fe4ff */
[----:B------:R-:W-:Y:S01]  /*0980*/  @P0 IMAD.WIDE.U32 R8, R11, UR10, R8 ;  /* 0x0000000a0b080c25 */ /* 0x000fe2000f8e0008 */
[----:B------:R-:W-:-:S03]  /*0990*/  @P3 IADD3 R5, R5, R7, RZ ;  /* 0x0000000705053210 */ /* 0x000fc60007ffe0ff */
[----:B------:R-:W-:Y:S01]  /*09a0*/  @P0 IMAD R6, R6, UR10, RZ ;  /* 0x0000000a06060c24 */ /* 0x000fe2000f8e02ff */
[----:B--2---:R-:W-:-:S03]  /*09b0*/  @P3 LEA R12, P4, R4, R12, 0x1 ;  /* 0x0000000c040c3211 */ /* 0x004fc600078808ff */
[----:B------:R-:W-:Y:S01]  /*09c0*/  @P0 IMAD R7, R11, UR11, R6 ;  /* 0x0000000b0b070c24 */ /* 0x000fe2000f8e0206 */
[----:B------:R-:W-:Y:S02]  /*09d0*/  @P3 LEA.HI.X R13, R4, R13, R5, 0x1, P4 ;  /* 0x0000000d040d3211 */ /* 0x000fe400020f0c05 */
[----:B------:R-:W-:Y:S02]  /*09e0*/  CS2R R4, SRZ ;  /* 0x0000000000047805 */ /* 0x000fe4000001ff00 */
[----:B------:R-:W-:Y:S02]  /*09f0*/  @P0 IADD3 R9, R9, R7, RZ ;  /* 0x0000000709090210 */ /* 0x000fe40007ffe0ff */
[----:B------:R-:W-:Y:S02]  /*0a00*/  CS2R R6, SRZ ;  /* 0x0000000000067805 */ /* 0x000fe4000001ff00 */
[----:B-1----:R-:W-:Y:S02]  /*0a10*/  @P0 LEA R22, P4, R8, R22, 0x1 ;  /* 0x0000001608160211 */ /* 0x002fe400078808ff */
[----:B------:R-:W-:-:S02]  /*0a20*/  CS2R R10, SRZ ;  /* 0x00000000000a7805 */ /* 0x000fc4000001ff00 */
[----:B------:R-:W-:Y:S02]  /*0a30*/  @P0 LEA.HI.X R23, R8, R23, R9, 0x1, P4 ;  /* 0x0000001708170211 */ /* 0x000fe400020f0c09 */
[----:B------:R-:W-:Y:S01]  /*0a40*/  CS2R R8, SRZ ;  /* 0x0000000000087805 */ /* 0x000fe2000001ff00 */
[----:B------:R-:W2:Y:S05]  /*0a50*/  @P3 LDG.E.128 R4, desc[UR4][R14.64] ;  /* 0x000000040e043981 */ /* 0x000eaa000c1e1d00 */
[----:B------:R0:W3:Y:S02]  /*0a60*/  @P3 LDG.E.128 R8, desc[UR4][R12.64] ;  /* 0x000000040c083981 */ /* 0x0000e4000c1e1d00 */
[----:B0-----:R-:W-:Y:S01]  /*0a70*/  CS2R R12, SRZ ;  /* 0x00000000000c7805 */ /* 0x001fe2000001ff00 */
[----:B--2---:R-:W-:-:S02]  /*0a80*/  HADD2.F32 R18, -RZ, R4.H1_H1 ;  /* 0x30000004ff127230 */ /* 0x004fc40000004100 */
[----:B------:R-:W-:Y:S02]  /*0a90*/  HADD2.F32 R4, -RZ, R4.H0_H0 ;  /* 0x20000004ff047230 */ /* 0x000fe40000004100 */
[--C-:B---3--:R-:W-:Y:S02]  /*0aa0*/  HADD2.F32 R28, -RZ, R8.reuse.H1_H1 ;  /* 0x30000008ff1c7230 */ /* 0x108fe40000004100 */
[----:B------:R-:W-:Y:S02]  /*0ab0*/  HADD2.F32 R19, -RZ, R8.H0_H0 ;  /* 0x20000008ff137230 */ /* 0x000fe40000004100 */
[--C-:B------:R-:W-:Y:S02]  /*0ac0*/  HADD2.F32 R15, -RZ, R9.reuse.H0_H0 ;  /* 0x20000009ff0f7230 */ /* 0x100fe40000004100 */
[----:B------:R-:W-:Y:S01]  /*0ad0*/  FMUL.FTZ R18, R18, R28 ;  /* 0x0000001c12127220 */ /* 0x000fe20000410000 */
[----:B------:R-:W-:-:S03]  /*0ae0*/  HADD2.F32 R8, -RZ, R9.H1_H1 ;  /* 0x30000009ff087230 */ /* 0x000fc60000004100 */
[----:B------:R-:W-:Y:S01]  /*0af0*/  FFMA.FTZ R19, R4, R19, R18 ;  /* 0x0000001304137223 */ /* 0x000fe20000010012 */
[--C-:B------:R-:W-:Y:S02]  /*0b00*/  HADD2.F32 R4, -RZ, R5.reuse.H0_H0 ;  /* 0x20000005ff047230 */ /* 0x100fe40000004100 */
[----:B------:R-:W-:-:S03]  /*0b10*/  HADD2.F32 R5, -RZ, R5.H1_H1 ;  /* 0x30000005ff057230 */ /* 0x000fc60000004100 */
[----:B------:R-:W-:Y:S01]  /*0b20*/  FFMA.FTZ R4, R4, R15, R19 ;  /* 0x0000000f04047223 */ /* 0x000fe20000010013 */
[----:B------:R-:W-:Y:S02]  /*0b30*/  CS2R R14, SRZ ;  /* 0x00000000000e7805 */ /* 0x000fe4000001ff00 */
[----:B------:R-:W-:Y:S01]  /*0b40*/  CS2R R18, SRZ ;  /* 0x0000000000127805 */ /* 0x000fe2000001ff00 */
[----:B------:R-:W-:Y:S01]  /*0b50*/  FFMA.FTZ R9, R5, R8, R4 ;  /* 0x0000000805097223 */ /* 0x000fe20000010004 */
[----:B------:R-:W-:Y:S02]  /*0b60*/  HADD2.F32 R4, -RZ, R6.H0_H0 ;  /* 0x20000006ff047230 */ /* 0x000fe40000004100 */
[----:B------:R0:W2:Y:S01]  /*0b70*/  @P0 LDG.E.128 R12, desc[UR4][R16.64] ;  /* 0x00000004100c0981 */ /* 0x0000a2000c1e1d00 */
[----:B------:R-:W-:-:S05]  /*0b80*/  HADD2.F32 R5, -RZ, R10.H0_H0 ;  /* 0x2000000aff057230 */ /* 0x000fca0000004100 */
[----:B------:R-:W-:Y:S01]  /*0b90*/  FFMA.FTZ R4, R4, R5, R9 ;  /* 0x0000000504047223 */ /* 0x000fe20000010009 */
[----:B0-----:R-:W-:-:S06]  /*0ba0*/  CS2R R16, SRZ ;  /* 0x0000000000107805 */ /* 0x001fcc000001ff00 */
[----:B------:R-:W3:Y:S01]  /*0bb0*/  @P0 LDG.E.128 R16, desc[UR4][R22.64] ;  /* 0x0000000416100981 */ /* 0x000ee2000c1e1d00 */
[----:B------:R-:W-:Y:S02]  /*0bc0*/  HADD2.F32 R10, -RZ, R10.H1_H1 ;  /* 0x3000000aff0a7230 */ /* 0x000fe40000004100 */
[----:B------:R-:W-:Y:S01]  /*0bd0*/  IMAD R21, R21, R26, RZ ;  /* 0x0000001a15157224 */ /* 0x000fe200078e02ff */
[----:B------:R-:W-:Y:S02]  /*0be0*/  IADD3.X R27, R24, R27, R2, P1, P2 ;  /* 0x0000001b181b7210 */ /* 0x000fe40000fe4402 */
[----:B------:R-:W-:Y:S01]  /*0bf0*/  IADD3 R29, R29, R0, RZ ;  /* 0x000000001d1d7210 */ /* 0x000fe20007ffe0ff */
[--C-:B--2---:R-:W-:Y:S02]  /*0c00*/  HADD2.F32 R5, -RZ, R12.reuse.H1_H1 ;  /* 0x3000000cff057230 */ /* 0x104fe40000004100 */
[----:B------:R-:W-:Y:S02]  /*0c10*/  HADD2.F32 R12, -RZ, R12.H0_H0 ;  /* 0x2000000cff0c7230 */ /* 0x000fe40000004100 */
[----:B---3--:R-:W-:-:S05]  /*0c20*/  HADD2.F32 R8, -RZ, R16.H1_H1 ;  /* 0x30000010ff087230 */ /* 0x008fca0000004100 */
[----:B------:R-:W-:Y:S01]  /*0c30*/  FMUL.FTZ R5, R5, R8 ;  /* 0x0000000805057220 */ /* 0x000fe20000410000 */
[----:B------:R-:W-:Y:S02]  /*0c40*/  HADD2.F32 R8, -RZ, R16.H0_H0 ;  /* 0x20000010ff087230 */ /* 0x000fe40000004100 */
[----:B------:R-:W-:-:S03]  /*0c50*/  HADD2.F32 R9, -RZ, R17.H0_H0 ;  /* 0x20000011ff097230 */ /* 0x000fc60000004100 */
[----:B------:R-:W-:Y:S01]  /*0c60*/  FFMA.FTZ R5, R12, R8, R5 ;  /* 0x000000080c057223 */ /* 0x000fe20000010005 */
[----:B------:R-:W-:Y:S02]  /*0c70*/  HADD2.F32 R8, -RZ, R13.H0_H0 ;  /* 0x2000000dff087230 */ /* 0x000fe40000004100 */
[----:B------:R-:W-:-:S03]  /*0c80*/  HADD2.F32 R17, -RZ, R17.H1_H1 ;  /* 0x30000011ff117230 */ /* 0x000fc60000004100 */
[----:B------:R-:W-:Y:S01]  /*0c90*/  FFMA.FTZ R5, R8, R9, R5 ;  /* 0x0000000908057223 */ /* 0x000fe20000010005 */
[----:B------:R-:W-:Y:S02]  /*0ca0*/  HADD2.F32 R8, -RZ, R13.H1_H1 ;  /* 0x3000000dff087230 */ /* 0x000fe40000004100 */
[----:B------:R-:W-:Y:S02]  /*0cb0*/  HADD2.F32 R9, -RZ, R6.H1_H1 ;  /* 0x30000006ff097230 */ /* 0x000fe40000004100 */
[----:B------:R-:W-:Y:S02]  /*0cc0*/  HADD2.F32 R13, -RZ, R14.H0_H0 ;  /* 0x2000000eff0d7230 */ /* 0x000fe40000004100 */
[----:B------:R-:W-:Y:S01]  /*0cd0*/  FFMA.FTZ R6, R8, R17, R5 ;  /* 0x0000001108067223 */ /* 0x000fe20000010005 */
[----:B------:R-:W-:Y:S02]  /*0ce0*/  HADD2.F32 R12, -RZ, R18.H0_H0 ;  /* 0x20000012ff0c7230 */ /* 0x000fe40000004100 */
[----:B------:R-:W-:Y:S01]  /*0cf0*/  FFMA.FTZ R10, R9, R10, R4 ;  /* 0x0000000a090a7223 */ /* 0x000fe20000010004 */
[----:B------:R-:W-:-:S02]  /*0d00*/  HADD2.F32 R9, -RZ, R14.H1_H1 ;  /* 0x3000000eff097230 */ /* 0x000fc40000004100 */
[----:B------:R-:W-:Y:S02]  /*0d10*/  HADD2.F32 R18, -RZ, R18.H1_H1 ;  /* 0x30000012ff127230 */ /* 0x000fe40000004100 */
[----:B------:R-:W-:Y:S01]  /*0d20*/  FFMA.FTZ R8, R13, R12, R6 ;  /* 0x0000000c0d087223 */ /* 0x000fe20000010006 */
[----:B------:R-:W-:Y:S02]  /*0d30*/  HADD2.F32 R5, -RZ, R7.H0_H0 ;  /* 0x20000007ff057230 */ /* 0x000fe40000004100 */
[--C-:B------:R-:W-:Y:S02]  /*0d40*/  HADD2.F32 R4, -RZ, R11.reuse.H0_H0 ;  /* 0x2000000bff047230 */ /* 0x100fe40000004100 */
[----:B------:R-:W-:Y:S02]  /*0d50*/  HADD2.F32 R6, -RZ, R11.H1_H1 ;  /* 0x3000000bff067230 */ /* 0x000fe40000004100 */
[----:B------:R-:W-:Y:S01]  /*0d60*/  FFMA.FTZ R8, R9, R18, R8 ;  /* 0x0000001209087223 */ /* 0x000fe20000010008 */
[----:B------:R-:W-:-:S02]  /*0d70*/  HADD2.F32 R11, -RZ, R15.H0_H0 ;  /* 0x2000000fff0b7230 */ /* 0x000fc40000004100 */
[----:B------:R-:W-:Y:S02]  /*0d80*/  HADD2.F32 R12, -RZ, R19.H0_H0 ;  /* 0x20000013ff0c7230 */ /* 0x000fe40000004100 */
[----:B------:R-:W-:Y:S01]  /*0d90*/  FFMA.FTZ R4, R5, R4, R10 ;  /* 0x0000000405047223 */ /* 0x000fe2000001000a */
[----:B------:R-:W-:Y:S02]  /*0da0*/  HADD2.F32 R7, -RZ, R7.H1_H1 ;  /* 0x30000007ff077230 */ /* 0x000fe40000004100 */
[----:B------:R-:W-:Y:S02]  /*0db0*/  HADD2.F32 R10, -RZ, R15.H1_H1 ;  /* 0x3000000fff0a7230 */ /* 0x000fe40000004100 */
[----:B------:R-:W-:Y:S01]  /*0dc0*/  FFMA.FTZ R5, R11, R12, R8 ;  /* 0x0000000c0b057223 */ /* 0x000fe20000010008 */
[----:B------:R-:W-:Y:S02]  /*0dd0*/  HADD2.F32 R9, -RZ, R19.H1_H1 ;  /* 0x30000013ff097230 */ /* 0x000fe40000004100 */
[----:B------:R-:W-:-:S03]  /*0de0*/  FFMA.FTZ R8, R7, R6, R4 ;  /* 0x0000000607087223 */ /* 0x000fc60000010004 */
[----:B------:R-:W-:Y:S02]  /*0df0*/  FFMA.FTZ R9, R10, R9, R5 ;  /* 0x000000090a097223 */ /* 0x000fe40000010005 */
[----:B------:R-:W0:Y:S04]  /*0e00*/  SHFL.BFLY PT, R7, R8, 0x2, 0x1f ;  /* 0x0c401f0008077f89 */ /* 0x000e2800000e0000 */
[----:B------:R-:W1:Y:S01]  /*0e10*/  SHFL.BFLY PT, R10, R9, 0x2, 0x1f ;  /* 0x0c401f00090a7f89 */ /* 0x000e6200000e0000 */
[----:B------:R-:W-:-:S04]  /*0e20*/  LOP3.LUT R5, R25, 0x3ffffff8, RZ, 0xc0, !PT ;  /* 0x3ffffff819057812 */ /* 0x000fc800078ec0ff */
[----:B------:R-:W-:Y:S02]  /*0e30*/  IADD3 R5, -R5, R20, RZ ;  /* 0x0000001405057210 */ /* 0x000fe40007ffe1ff */
[----:B------:R-:W-:Y:S02]  /*0e40*/  SHF.R.S32.HI R25, RZ, 0x3, R25 ;  /* 0x00000003ff197819 */ /* 0x000fe40000011419 */
[----:B------:R-:W-:Y:S01]  /*0e50*/  SHF.L.U32 R4, R5, 0x2, RZ ;  /* 0x0000000205047819 */ /* 0x000fe200000006ff */
[----:B0-----:R-:W-:Y:S01]  /*0e60*/  FADD.FTZ R6, R8, R7 ;  /* 0x0000000708067221 */ /* 0x001fe20000010000 */
[----:B-1----:R-:W-:-:S04]  /*0e70*/  FADD.FTZ R7, R9, R10 ;  /* 0x0000000a09077221 */ /* 0x002fc80000010000 */
[----:B------:R-:W0:Y:S01]  /*0e80*/  SHFL.BFLY PT, R11, R6, 0x1, 0x1f ;  /* 0x0c201f00060b7f89 */ /* 0x000e2200000e0000 */
[----:B------:R-:W-:-:S03]  /*0e90*/  IMAD R4, R25, R21, R4 ;  /* 0x0000001519047224 */ /* 0x000fc600078e0204 */
[----:B------:R-:W1:Y:S02]  /*0ea0*/  SHFL.BFLY PT, R10, R7, 0x1, 0x1f ;  /* 0x0c201f00070a7f89 */ /* 0x000e6400000e0000 */
[----:B------:R-:W-:-:S04]  /*0eb0*/  IADD3 R3, P0, R4, R3, RZ ;  /* 0x0000000304037210 */ /* 0x000fc80007f1e0ff */
[----:B------:R-:W-:Y:S02]  /*0ec0*/  LEA.HI.X.SX32 R4, R4, R27, 0x1, P0 ;  /* 0x0000001b04047211 */ /* 0x000fe400000f0eff */
[----:B------:R-:W-:Y:S02]  /*0ed0*/  LEA R2, P1, R3, UR6, 0x2 ;  /* 0x0000000603027c11 */ /* 0x000fe4000f8210ff */
[----:B------:R-:W-:Y:S02]  /*0ee0*/  SHF.L.U32 R9, R21, 0x3, RZ ;  /* 0x0000000315097819 */ /* 0x000fe400000006ff */
[----:B------:R-:W-:Y:S01]  /*0ef0*/  LEA.HI.X R3, R3, UR7, R4, 0x2, P1 ;  /* 0x0000000703037c11 */ /* 0x000fe200088f1404 */
[----:B------:R-:W-:Y:S01]  /*0f00*/  ULDC.64 UR6, c[0x0][0x478] ;  /* 0x00011e0000067ab9 */ /* 0x000fe20000000a00 */
[C---:B------:R-:W-:Y:S02]  /*0f10*/  LOP3.LUT P0, RZ, R20.reuse, 0x3, RZ, 0xc0, !PT ;  /* 0x0000000314ff7812 */ /* 0x040fe4000780c0ff */
[----:B------:R-:W-:Y:S01]  /*0f20*/  LEA.HI R20, P2, R20, R29, RZ, 0x1e ;  /* 0x0000001d14147211 */ /* 0x000fe2000785f0ff */
[----:B------:R-:W-:Y:S01]  /*0f30*/  IMAD.WIDE R8, R9, 0x10, R2 ;  /* 0x0000001009087825 */ /* 0x000fe200078e0202 */
[----:B------:R-:W-:-:S02]  /*0f40*/  SHF.R.S32.HI R5, RZ, 0x1f, R29 ;  /* 0x0000001fff057819 */ /* 0x000fc4000001141d */
[----:B------:R-:W-:Y:S01]  /*0f50*/  LEA R4, P1, R20, UR6, 0x2 ;  /* 0x0000000614047c11 */ /* 0x000fe2000f8210ff */
[----:B0-----:R-:W-:Y:S01]  /*0f60*/  FADD.FTZ R11, R6, R11 ;  /* 0x0000000b060b7221 */ /* 0x001fe20000010000 */
[----:B------:R-:W-:Y:S01]  /*0f70*/  IADD3.X R5, RZ, R5, RZ, P2, !PT ;  /* 0x00000005ff057210 */ /* 0x000fe200017fe4ff */
[----:B------:R-:W-:Y:S01]  /*0f80*/  ULDC UR6, c[0x0][0x384] ;  /* 0x0000e10000067ab9 */ /* 0x000fe20000000800 */
[----:B-1----:R-:W-:Y:S01]  /*0f90*/  FADD.FTZ R10, R7, R10 ;  /* 0x0000000a070a7221 */ /* 0x002fe20000010000 */
[----:B------:R-:W-:Y:S01]  /*0fa0*/  IMAD.WIDE R6, R21, 0x80, R8 ;  /* 0x0000008015067825 */ /* 0x000fe200078e0208 */
[----:B------:R-:W-:-:S03]  /*0fb0*/  LEA.HI.X R5, R20, UR7, R5, 0x2, P1 ;  /* 0x0000000714057c11 */ /* 0x000fc600088f1405 */
[----:B------:R-:W-:Y:S01]  /*0fc0*/  FMUL.FTZ R13, R11, UR6 ;  /* 0x000000060b0d7c20 */ /* 0x000fe20008410000 */
[----:B------:R-:W-:Y:S01]  /*0fd0*/  FMUL.FTZ R15, R10, UR6 ;  /* 0x000000060a0f7c20 */ /* 0x000fe20008410000 */
[----:B------:R-:W-:-:S03]  /*0fe0*/  IMAD.WIDE R10, R21, 0x80, R6 ;  /* 0x00000080150a7825 */ /* 0x000fc600078e0206 */
[----:B------:R-:W-:Y:S04]  /*0ff0*/  @!P0 STG.E desc[UR4][R4.64], R13 ;  /* 0x0000000d04008986 */ /* 0x000fe8000c101904 */
[----:B------:R-:W-:Y:S04]  /*1000*/  @!P0 STG.E desc[UR4][R4.64+0x100], R15 ;  /* 0x0001000f04008986 */ /* 0x000fe8000c101904 */
[----:B------:R-:W-:Y:S04]  /*1010*/  STG.E.128 desc[UR4][R2.64], RZ ;  /* 0x000000ff02007986 */ /* 0x000fe8000c101d04 */
[----:B------:R-:W-:Y:S04]  /*1020*/  STG.E.128 desc[UR4][R8.64], RZ ;  /* 0x000000ff08007986 */ /* 0x000fe8000c101d04 */
[----:B------:R-:W-:Y:S04]  /*1030*/  STG.E.128 desc[UR4][R6.64], RZ ;  /* 0x000000ff06007986 */ /* 0x000fe8000c101d04 */
[----:B------:R-:W-:Y:S01]  /*1040*/  STG.E.128 desc[UR4][R10.64], RZ ;  /* 0x000000ff0a007986 */ /* 0x000fe2000c101d04 */
[----:B------:R-:W-:Y:S05]  /*1050*/  EXIT ;  /* 0x000000000000794d */ /* 0x000fea0003800000 */
.L_x_409:
        /* <DEDUP_REMOVED lines=10> */
.L_x_702:


//--------------------- .text._ZN5flash27flash_bwd_convert_dq_kernelI23Flash_bwd_kernel_traitsILi32ELi128ELi128ELi8ELi4ELi4ELi4ELb0ELb0EN7cutlass6half_tE19Flash_kernel_traitsILi32ELi128ELi128ELi8ES3_EEEEvNS_16Flash_bwd_paramsEi --------------------------
	.section	.text._ZN5flash27flash_bwd_convert_dq_kernelI23Flash_bwd_kernel_traitsILi32ELi128ELi128ELi8ELi4ELi4ELi4ELb0ELb0EN7cutlass6half_tE19Flash_kernel_traitsILi32ELi128ELi128ELi8ES3_EEEEvNS_16Flash_bwd_paramsEi,"ax",@progbits
	.align	128
        .global         _ZN5flash27flash_bwd_convert_dq_kernelI23Flash_bwd_kernel_traitsILi32ELi128ELi128ELi8ELi4ELi4ELi4ELb0ELb0EN7cutlass6half_tE19Flash_kernel_traitsILi32ELi128ELi128ELi8ES3_EEEEvNS_16Flash_bwd_paramsEi
        .type           _ZN5flash27flash_bwd_convert_dq_kernelI23Flash_bwd_kernel_traitsILi32ELi128ELi128ELi8ELi4ELi4ELi4ELb0ELb0EN7cutlass6half_tE19Flash_kernel_traitsILi32ELi128ELi128ELi8ES3_EEEEvNS_16Flash_bwd_paramsEi,@function
        .size           _ZN5flash27flash_bwd_convert_dq_kernelI23Flash_bwd_kernel_traitsILi32ELi128ELi128ELi8ELi4ELi4ELi4ELb0ELb0EN7cutlass6half_tE19Flash_kernel_traitsILi32ELi128ELi128ELi8ES3_EEEEvNS_16Flash_bwd_paramsEi,(.L_x_703 - _ZN5flash27flash_bwd_convert_dq_kernelI23Flash_bwd_kernel_traitsILi32ELi128ELi128ELi8ELi4ELi4ELi4ELb0ELb0EN7cutlass6half_tE19Flash_kernel_traitsILi32ELi128ELi128ELi8ES3_EEEEvNS_16Flash_bwd_paramsEi)
        .other          _ZN5flash27flash_bwd_convert_dq_kernelI23Flash_bwd_kernel_traitsILi32ELi128ELi128ELi8ELi4ELi4ELi4ELb0ELb0EN7cutlass6half_tE19Flash_kernel_traitsILi32ELi128ELi128ELi8ES3_EEEEvNS_16Flash_bwd_paramsEi,@"STO_CUDA_ENTRY STV_DEFAULT"
_ZN5flash27flash_bwd_convert_dq_kernelI23Flash_bwd_kernel_traitsILi32ELi128ELi128ELi8ELi4ELi4ELi4ELb0ELb0EN7cutlass6half_tE19Flash_kernel_traitsILi32ELi128ELi128ELi8ES3_EEEEvNS_16Flash_bwd_paramsEi:
.text._ZN5flash27flash_bwd_convert_dq_kernelI23Flash_bwd_kernel_traitsILi32ELi128ELi128ELi8ELi4ELi4ELi4ELb0ELb0EN7cutlass6half_tE19Flash_kernel_traitsILi32ELi128ELi128ELi8ES3_EEEEvNS_16Flash_bwd_paramsEi:
        /* <DEDUP_REMOVED lines=58> */
.L_x_410:
        /* <DEDUP_REMOVED lines=78> */
.L_x_413:
        /* <DEDUP_REMOVED lines=108> */
.L_x_412:
        /* <DEDUP_REMOVED lines=49> */
.L_x_411:
        /* <DEDUP_REMOVED lines=104> */
.L_x_415:
[----:B------:R-:W-:Y:S05]  /*18d0*/  BSYNC B0 ;  /* 0x0000000000007941 */ /* 0x000fea0003800000 */
.L_x_414:
        /* <DEDUP_REMOVED lines=14> */
.L_x_416:
        /* <DEDUP_REMOVED lines=12> */
.L_x_703:


//--------------------- .text._ZN5flash44flash_bwd_dq_dk_dv_loop_seqk_parallel_kernelI23Flash_bwd_kernel_traitsILi32ELi128ELi128ELi8ELi4ELi4ELi4ELb0ELb0EN7cutlass6half_tE19Flash_kernel_traitsILi32ELi128ELi128ELi8ES3_EELb1ELb1ELb0ELb0ELb0ELb0ELb0EEEvNS_16Flash_bwd_paramsE --------------------------
	.section	.text._ZN5flash44flash_bwd_dq_dk_dv_loop_seqk_parallel_kernelI23Flash_bwd_kernel_traitsILi32ELi128ELi128ELi8ELi4ELi4ELi4ELb0ELb0EN7cutlass6half_tE19Flash_kernel_traitsILi32ELi128ELi128ELi8ES3_EELb1ELb1ELb0ELb0ELb0ELb0ELb0EEEvNS_16Flash_bwd_paramsE,"ax",@progbits
	.align	128
        .global         _ZN5flash44flash_bwd_dq_dk_dv_loop_seqk_parallel_kernelI23Flash_bwd_kernel_traitsILi32ELi128ELi128ELi8ELi4ELi4ELi4ELb0ELb0EN7cutlass6half_tE19Flash_kernel_traitsILi32ELi128ELi128ELi8ES3_EELb1ELb1ELb0ELb0ELb0ELb0ELb0EEEvNS_16Flash_bwd_paramsE
        .type           _ZN5flash44flash_bwd_dq_dk_dv_loop_seqk_parallel_kernelI23Flash_bwd_kernel_traitsILi32ELi128ELi128ELi8ELi4ELi4ELi4ELb0ELb0EN7cutlass6half_tE19Flash_kernel_traitsILi32ELi128ELi128ELi8ES3_EELb1ELb1ELb0ELb0ELb0ELb0ELb0EEEvNS_16Flash_bwd_paramsE,@function
        .size           _ZN5flash44flash_bwd_dq_dk_dv_loop_seqk_parallel_kernelI23Flash_bwd_kernel_traitsILi32ELi128ELi128ELi8ELi4ELi4ELi4ELb0ELb0EN7cutlass6half_tE19Flash_kernel_traitsILi32ELi128ELi128ELi8ES3_EELb1ELb1ELb0ELb0ELb0ELb0ELb0EEEvNS_16Flash_bwd_paramsE,(.L_x_704 - _ZN5flash44flash_bwd_dq_dk_dv_loop_seqk_parallel_kernelI23Flash_bwd_kernel_traitsILi32ELi128ELi128ELi8ELi4ELi4ELi4ELb0ELb0EN7cutlass6half_tE19Flash_kernel_traitsILi32ELi128ELi128ELi8ES3_EELb1ELb1ELb0ELb0ELb0ELb0ELb0EEEvNS_16Flash_bwd_paramsE)
        .other          _ZN5flash44flash_bwd_dq_dk_dv_loop_seqk_parallel_kernelI23Flash_bwd_kernel_traitsILi32ELi128ELi128ELi8ELi4ELi4ELi4ELb0ELb0EN7cutlass6half_tE19Flash_kernel_traitsILi32ELi128ELi128ELi8ES3_EELb1ELb1ELb0ELb0ELb0ELb0ELb0EEEvNS_16Flash_bwd_paramsE,@"STO_CUDA_ENTRY STV_DEFAULT"
_ZN5flash44flash_bwd_dq_dk_dv_loop_seqk_parallel_kernelI23Flash_bwd_kernel_traitsILi32ELi128ELi128ELi8ELi4ELi4ELi4ELb0ELb0EN7cutlass6half_tE19Flash_kernel_traitsILi32ELi128ELi128ELi8ES3_EELb1ELb1ELb0ELb0ELb0ELb0ELb0EEEvNS_16Flash_bwd_paramsE:
.text._ZN5flash44flash_bwd_dq_dk_dv_loop_seqk_parallel_kernelI23Flash_bwd_kernel_traitsILi32ELi128ELi128ELi8ELi4ELi4ELi4ELb0ELb0EN7cutlass6half_tE19Flash_kernel_traitsILi32ELi128ELi128ELi8ES3_EELb1ELb1ELb0ELb0ELb0ELb0ELb0EEEvNS_16Flash_bwd_paramsE:
        /* <DEDUP_REMOVED lines=11> */
[----:B------:R-:W2:Y:S01]  /*00b0*/  S2UR UR48, SR_CTAID.Y ;  /* 0x00000000003079c3 */ /* 0x000ea20000002600 */
[----:B------:R-:W-:Y:S01]  /*00c0*/  UMOV UR5, 0x400 ;  /* 0x0000040000057882 */ /* 0x000fe20000000000 */
[----:B------:R-:W-:Y:S01]  /*00d0*/  IMAD.MOV.U32 R136, RZ, RZ, 0x20 ;  /* 0x00000020ff887424 */ /* 0x000fe200078e00ff */
[----:B------:R-:W-:Y:S01]  /*00e0*/  ULDC.64 UR14, c[0x0][0x208] ;  /* 0x00008200000e7ab9 */ /* 0x000fe20000000a00 */
[----:B------:R-:W-:Y:S01]  /*00f0*/  IMAD.MOV.U32 R157, RZ, RZ, -0x10 ;  /* 0xfffffff0ff9d7424 */ /* 0x000fe200078e00ff */
[----:B------:R-:W-:Y:S01]  /*0100*/  UMOV UR61, 0xffffe000 ;  /* 0xffffe000003d7882 */ /* 0x000fe20000000000 */
[----:B------:R-:W-:Y:S02]  /*0110*/  IMAD.MOV.U32 R128, RZ, RZ, 0x40 ;  /* 0x00000040ff807424 */ /* 0x000fe400078e00ff */
[----:B------:R-:W3:Y:S08]  /*0120*/  S2UR UR4, SR_CgaCtaId ;  /* 0x00000000000479c3 */ /* 0x000ef00000008800 */
[----:B------:R-:W4:Y:S01]  /*0130*/  S2UR UR57, SR_CTAID.Z ;  /* 0x00000000003979c3 */ /* 0x000f220000002700 */
[----:B--2---:R-:W-:-:S06]  /*0140*/  USHF.L.U32 UR6, UR48, 0x7, URZ ;  /* 0x0000000730067899 */ /* 0x004fcc000800063f */
[----:B------:R-:W-:Y:S01]  /*0150*/  IMAD.U32 R151, RZ, RZ, UR6 ;  /* 0x00000006ff977e24 */ /* 0x000fe2000f8e00ff */
[----:B-1----:R-:W-:Y:S01]  /*0160*/  SHF.R.S32.HI R0, RZ, 0x1f, R9 ;  /* 0x0000001fff007819 */ /* 0x002fe20000011409 */
[----:B---3--:R-:W-:-:S03]  /*0170*/  ULEA UR4, UR4, UR5, 0x18 ;  /* 0x0000000504047291 */ /* 0x008fc6000f8ec03f */
[CC--:B------:R-:W-:Y:S02]  /*0180*/  LEA.HI R5, R0.reuse, R9.reuse, RZ, 0x2 ;  /* 0x0000000900057211 */ /* 0x0c0fe400078f10ff */
[CC--:B------:R-:W-:Y:S02]  /*0190*/  LEA.HI R143, R0.reuse, R9.reuse, RZ, 0x5 ;  /* 0x00000009008f7211 */ /* 0x0c0fe400078f28ff */
[CC--:B------:R-:W-:Y:S01]  /*01a0*/  LEA.HI R139, R0.reuse, R9.reuse, RZ, 0x4 ;  /* 0x00000009008b7211 */ /* 0x0c0fe200078f20ff */
[----:B----4-:R-:W-:Y:S01]  /*01b0*/  USHF.R.S32.HI UR5, URZ, 0x1f, UR57 ;  /* 0x0000001f3f057899 */ /* 0x010fe20008011439 */
[CC--:B------:R-:W-:Y:S01]  /*01c0*/  LEA.HI R6, R0.reuse, R9.reuse, RZ, 0x3 ;  /* 0x0000000900067211 */ /* 0x0c0fe200078f18ff */
[----:B------:R-:W-:Y:S01]  /*01d0*/  USHF.R.S32.HI UR6, URZ, 0x1f, UR57 ;  /* 0x0000001f3f067899 */ /* 0x000fe20008011439 */
[----:B------:R-:W-:Y:S02]  /*01e0*/  LEA.HI R142, R0, R9, RZ, 0x7 ;  /* 0x00000009008e7211 */ /* 0x000fe400078f38ff */
[----:B------:R-:W-:Y:S01]  /*01f0*/  LOP3.LUT R10, R5, 0xfffffffc, RZ, 0xc0, !PT ;  /* 0xfffffffc050a7812 */ /* 0x000fe200078ec0ff */
[----:B------:R-:W-:Y:S01]  /*0200*/  IMAD.U32 R145, RZ, RZ, UR5 ;  /* 0x00000005ff917e24 */ /* 0x000fe2000f8e00ff */
[----:B------:R-:W-:Y:S01]  /*0210*/  LOP3.LUT R8, R143, 0xffffffe0, RZ, 0xc0, !PT ;  /* 0xffffffe08f087812 */ /* 0x000fe200078ec0ff */
[----:B------:R-:W-:Y:S01]  /*0220*/  USHF.R.S32.HI UR5, URZ, 0x1f, UR48 ;  /* 0x0000001f3f057899 */ /* 0x000fe20008011430 */
[----:B------:R-:W-:Y:S01]  /*0230*/  LOP3.LUT R4, R139, 0xfffffff0, RZ, 0xc0, !PT ;  /* 0xfffffff08b047812 */ /* 0x000fe200078ec0ff */
[C---:B------:R-:W-:Y:S01]  /*0240*/  IMAD.IADD R159, R9.reuse, 0x1, -R10 ;  /* 0x00000001099f7824 */ /* 0x040fe200078e0a0a */
[----:B------:R-:W-:Y:S01]  /*0250*/  LOP3.LUT R0, R6, 0xfffffff8, RZ, 0xc0, !PT ;  /* 0xfffffff806007812 */ /* 0x000fe200078ec0ff */
[C---:B------:R-:W-:Y:S01]  /*0260*/  IMAD.IADD R7, R9.reuse, 0x1, -R8 ;  /* 0x0000000109077824 */ /* 0x040fe200078e0a08 */
[--C-:B------:R-:W-:Y:S01]  /*0270*/  SHF.R.S32.HI R2, RZ, 0x2, R5.reuse ;  /* 0x00000002ff027819 */ /* 0x100fe20000011405 */
[C---:B------:R-:W-:Y:S01]  /*0280*/  IMAD.IADD R11, R9.reuse, 0x1, -R4 ;  /* 0x00000001090b7824 */ /* 0x040fe200078e0a04 */
[----:B------:R-:W-:Y:S01]  /*0290*/  SHF.R.S32.HI R15, RZ, 0x1f, R5 ;  /* 0x0000001fff0f7819 */ /* 0x000fe20000011405 */
[----:B------:R-:W-:Y:S01]  /*02a0*/  IMAD.IADD R9, R9, 0x1, -R0 ;  /* 0x0000000109097824 */ /* 0x000fe200078e0a00 */
[----:B------:R-:W-:Y:S01]  /*02b0*/  SHF.R.S32.HI R0, RZ, 0x4, R139 ;  /* 0x00000004ff007819 */ /* 0x000fe2000001148b */
[C---:B------:R-:W-:Y:S01]  /*02c0*/  IMAD.SHL.U32 R146, R159.reuse, 0x8, RZ ;  /* 0x000000089f927824 */ /* 0x040fe200078e00ff */
[----:B------:R-:W-:Y:S01]  /*02d0*/  SHF.R.S32.HI R3, RZ, 0x3, R6 ;  /* 0x00000003ff037819 */ /* 0x000fe20000011406 */
[----:B------:R-:W-:Y:S01]  /*02e0*/  IMAD.SHL.U32 R159, R159, 0x2, RZ ;  /* 0x000000029f9f7824 */ /* 0x000fe200078e00ff */
[----:B------:R-:W-:Y:S01]  /*02f0*/  LEA.HI R139, R139, R0, RZ, 0x1 ;  /* 0x000000008b8b7211 */ /* 0x000fe200078f08ff */
[----:B------:R-:W-:Y:S01]  /*0300*/  IMAD.U32 R149, RZ, RZ, UR6 ;  /* 0x00000006ff957e24 */ /* 0x000fe2000f8e00ff */
[-C--:B------:R-:W-:Y:S01]  /*0310*/  LEA.HI R5, R5, R2.reuse, RZ, 0x1 ;  /* 0x0000000205057211 */ /* 0x080fe200078f08ff */
[----:B------:R-:W-:Y:S01]  /*0320*/  IMAD.SHL.U32 R3, R3, 0x40, RZ ;  /* 0x0000004003037824 */ /* 0x000fe200078e00ff */
[----:B------:R-:W-:Y:S01]  /*0330*/  LEA.HI R15, R15, R2, RZ, 0x3 ;  /* 0x000000020f0f7211 */ /* 0x000fe200078f18ff */
[----:B------:R-:W-:Y:S01]  /*0340*/  UIADD3 UR6, UR4, 0xa000, URZ ;  /* 0x0000a00004067890 */ /* 0x000fe2000fffe03f */
[----:B------:R-:W-:Y:S01]  /*0350*/  SHF.R.S32.HI R4, RZ, 0x1f, R7 ;  /* 0x0000001fff047819 */ /* 0x000fe20000011407 */
[----:B------:R-:W-:Y:S01]  /*0360*/  IMAD.U32 R150, RZ, RZ, UR5 ;  /* 0x00000005ff967e24 */ /* 0x000fe2000f8e00ff */
[----:B------:R-:W-:Y:S01]  /*0370*/  LOP3.LUT R139, R139, 0xfffffffe, RZ, 0xc0, !PT ;  /* 0xfffffffe8b8b7812 */ /* 0x000fe200078ec0ff */
[----:B------:R-:W-:Y:S01]  /*0380*/  UIADD3 UR5, UR4, 0x6000, URZ ;  /* 0x0000600004057890 */ /* 0x000fe2000fffe03f */
[----:B------:R-:W-:-:S02]  /*0390*/  LOP3.LUT R5, R5, 0x7fffffe, RZ, 0xc0, !PT ;  /* 0x07fffffe05057812 */ /* 0x000fc400078ec0ff */
[----:B------:R-:W-:Y:S01]  /*03a0*/  LOP3.LUT R15, R15, 0xfffffff8, RZ, 0xc0, !PT ;  /* 0xfffffff80f0f7812 */ /* 0x000fe200078ec0ff */
[----:B------:R-:W-:Y:S01]  /*03b0*/  IMAD.IADD R139, R0, 0x1, -R139 ;  /* 0x00000001008b7824 */ /* 0x000fe200078e0a8b */
[----:B------:R-:W-:Y:S01]  /*03c0*/  LEA.HI R4, R4, R7, RZ, 0x2 ;  /* 0x0000000704047211 */ /* 0x000fe200078f10ff */
[C---:B------:R-:W-:Y:S01]  /*03d0*/  IMAD.IADD R5, R2.reuse, 0x1, -R5 ;  /* 0x0000000102057824 */ /* 0x040fe200078e0a05 */
[----:B------:R-:W-:Y:S01]  /*03e0*/  LEA.HI R7, R9, R9, RZ, 0x1 ;  /* 0x0000000909077211 */ /* 0x000fe200078f08ff */
[----:B------:R-:W-:Y:S01]  /*03f0*/  IMAD.IADD R15, R2, 0x1, -R15 ;  /* 0x00000001020f7824 */ /* 0x000fe200078e0a0f */
[--C-:B------:R-:W-:Y:S01]  /*0400*/  SHF.R.S32.HI R144, RZ, 0x5, R143.reuse ;  /* 0x00000005ff907819 */ /* 0x100fe2000001148f */
[----:B------:R-:W-:Y:S01]  /*0410*/  IMAD.SHL.U32 R140, R139, 0x8, RZ ;  /* 0x000000088b8c7824 */ /* 0x000fe200078e00ff */
[----:B------:R-:W-:Y:S02]  /*0420*/  LOP3.LUT R3, R3, 0xc0, RZ, 0xc0, !PT ;  /* 0x000000c003037812 */ /* 0x000fe400078ec0ff */
[----:B------:R-:W-:-:S02]  /*0430*/  SHF.R.S32.HI R143, RZ, 0x1f, R143 ;  /* 0x0000001fff8f7819 */ /* 0x000fc4000001148f */
[----:B------:R-:W-:Y:S02]  /*0440*/  LOP3.LUT R0, R7, 0x7fffffe, RZ, 0xc0, !PT ;  /* 0x07fffffe07007812 */ /* 0x000fe400078ec0ff */
[----:B------:R-:W-:Y:S02]  /*0450*/  SHF.R.S32.HI R142, RZ, 0x7, R142 ;  /* 0x00000007ff8e7819 */ /* 0x000fe4000001148e */
[----:B------:R-:W-:Y:S02]  /*0460*/  SHF.R.U32.HI R13, RZ, 0x3, R3 ;  /* 0x00000003ff0d7819 */ /* 0x000fe40000011603 */
[----:B------:R-:W-:Y:S01]  /*0470*/  LOP3.LUT R2, R3, 0x18, R146, 0xf8, !PT ;  /* 0x0000001803027812 */ /* 0x000fe200078ef892 */
[----:B------:R-:W-:Y:S01]  /*0480*/  IMAD.IADD R3, R9, 0x1, -R0 ;  /* 0x0000000109037824 */ /* 0x000fe200078e0a00 */
[----:B------:R-:W-:Y:S01]  /*0490*/  LEA.HI R143, R143, R144, RZ, 0x2 ;  /* 0x000000908f8f7211 */ /* 0x000fe200078f10ff */
[----:B------:R-:W-:Y:S01]  /*04a0*/  IMAD R138, R142, 0x8, R139 ;  /* 0x000000088e8a7824 */ /* 0x000fe200078e028b */
[----:B------:R-:W-:Y:S01]  /*04b0*/  LOP3.LUT R13, R2, R13, RZ, 0x3c, !PT ;  /* 0x0000000d020d7212 */ /* 0x000fe200078e3cff */
[----:B------:R-:W-:Y:S01]  /*04c0*/  IMAD R148, R142, 0x2000, R159 ;  /* 0x000020008e947824 */ /* 0x000fe200078e029f */
[----:B------:R-:W-:Y:S01]  /*04d0*/  LOP3.LUT R143, R143, 0xfffffffc, RZ, 0xc0, !PT ;  /* 0xfffffffc8f8f7812 */ /* 0x000fe200078ec0ff */
[----:B------:R-:W-:Y:S01]  /*04e0*/  IMAD R138, R138, 0x8, R3 ;  /* 0x000000088a8a7824 */ /* 0x000fe200078e0203 */
[----:B------:R-:W-:-:S02]  /*04f0*/  SHF.R.S32.HI R2, RZ, 0x1f, R11 ;  /* 0x0000001fff027819 */ /* 0x000fc4000001140b */
[-C--:B------:R-:W-:Y:S01]  /*0500*/  LEA.HI R0, R11, R11.reuse, RZ, 0x1 ;  /* 0x0000000b0b007211 */ /* 0x080fe200078f08ff */
[----:B------:R-:W-:Y:S01]  /*0510*/  IMAD.IADD R143, R144, 0x1, -R143 ;  /* 0x00000001908f7824 */ /* 0x000fe200078e0a8f */
[----:B------:R-:W-:Y:S01]  /*0520*/  LEA.HI R3, R2, R11, RZ, 0x3 ;  /* 0x0000000b02037211 */ /* 0x000fe200078f18ff */
[----:B------:R-:W-:Y:S01]  /*0530*/  IMAD R144, R144, 0x8, R5 ;  /* 0x0000000890907824 */ /* 0x000fe200078e0205 */
[----:B------:R-:W-:Y:S01]  /*0540*/  LOP3.LUT R2, R15, 0x1, RZ, 0xc0, !PT ;  /* 0x000000010f027812 */ /* 0x000fe200078ec0ff */
[----:B------:R-:W-:Y:S01]  /*0550*/  IMAD R159, R143, 0x200, R159 ;  /* 0x000002008f9f7824 */ /* 0x000fe200078e029f */
[--C-:B------:R-:W-:Y:S01]  /*0560*/  SHF.R.S32.HI R8, RZ, 0x1, R0.reuse ;  /* 0x00000001ff087819 */ /* 0x100fe20000011400 */
[----:B------:R-:W-:Y:S01]  /*0570*/  IMAD.U32 R144, R144, 0x20, R13 ;  /* 0x0000002090907824 */ /* 0x000fe200078e000d */
[----:B------:R-:W-:Y:S01]  /*0580*/  SHF.R.S32.HI R5, RZ, 0x1f, R0 ;  /* 0x0000001fff057819 */ /* 0x000fe20000011400 */
[----:B------:R-:W-:Y:S01]  /*0590*/  IMAD.SHL.U32 R13, R15, 0x40, RZ ;  /* 0x000000400f0d7824 */ /* 0x000fe200078e00ff */
[----:B------:R-:W-:-:S02]  /*05a0*/  LOP3.LUT R0, R0, 0x7fffffe, RZ, 0xc0, !PT ;  /* 0x07fffffe00007812 */ /* 0x000fc400078ec0ff */
[----:B------:R-:W-:Y:S02]  /*05b0*/  LOP3.LUT R134, R3, 0xfffffff8, RZ, 0xc0, !PT ;  /* 0xfffffff803867812 */ /* 0x000fe400078ec0ff */
[----:B------:R-:W-:Y:S01]  /*05c0*/  ISETP.NE.U32.AND P6, PT, R2, 0x1, PT ;  /* 0x000000010200780c */ /* 0x000fe20003fc5070 */
[----:B------:R-:W-:Y:S01]  /*05d0*/  IMAD.SHL.U32 R2, R9, 0x40, RZ ;  /* 0x0000004009027824 */ /* 0x000fe200078e00ff */
[----:B------:R-:W-:Y:S01]  /*05e0*/  SHF.R.S32.HI R7, RZ, 0x1, R7 ;  /* 0x00000001ff077819 */ /* 0x000fe20000011407 */
[----:B------:R-:W-:Y:S01]  /*05f0*/  IMAD.IADD R0, R11, 0x1, -R0 ;  /* 0x000000010b007824 */ /* 0x000fe200078e0a00 */
[----:B------:R-:W-:Y:S01]  /*0600*/  LEA.HI R9, R15, R15, RZ, 0x1 ;  /* 0x0000000f0f097211 */ /* 0x000fe200078f08ff */
[----:B------:R-:W-:Y:S01]  /*0610*/  IMAD.IADD R134, R11, 0x1, -R134 ;  /* 0x000000010b867824 */ /* 0x000fe200078e0a86 */
[----:B------:R-:W-:Y:S01]  /*0620*/  LOP3.LUT P0, RZ, R7, 0x2, RZ, 0xc0, !PT ;  /* 0x0000000207ff7812 */ /* 0x000fe2000780c0ff */
[----:B------:R-:W-:Y:S01]  /*0630*/  IMAD.SHL.U32 R11, R143, 0x10, RZ ;  /* 0x000000108f0b7824 */ /* 0x000fe200078e00ff */
[----:B------:R-:W-:Y:S01]  /*0640*/  LOP3.LUT R2, R2, 0x1c0, RZ, 0xc0, !PT ;  /* 0x000001c002027812 */ /* 0x000fe200078ec0ff */
[----:B------:R-:W-:Y:S01]  /*0650*/  IMAD.SHL.U32 R7, R7, 0x40, RZ ;  /* 0x0000004007077824 */ /* 0x000fe200078e00ff */
[----:B------:R-:W-:-:S02]  /*0660*/  LOP3.LUT P5, RZ, R15, 0x2, RZ, 0xc0, !PT ;  /* 0x000000020fff7812 */ /* 0x000fc400078ac0ff */
[----:B------:R-:W-:Y:S02]  /*0670*/  LEA.HI.SX32 R141, R4, R11, 0x1e ;  /* 0x0000000b048d7211 */ /* 0x000fe400078ff2ff */
[----:B------:R-:W-:Y:S02]  /*0680*/  LOP3.LUT R11, R2, 0x30, R11, 0xf8, !PT ;  /* 0x00000030020b7812 */ /* 0x000fe400078ef80b */
[----:B------:R-:W-:Y:S02]  /*0690*/  LOP3.LUT R7, R7, 0xc0, RZ, 0xc0, !PT ;  /* 0x000000c007077812 */ /* 0x000fe400078ec0ff */
[--C-:B------:R-:W-:Y:S02]  /*06a0*/  LOP3.LUT R11, R11, 0x8, R6.reuse, 0xf8, !PT ;  /* 0x000000080b0b7812 */ /* 0x100fe400078ef806 */
[----:B------:R-:W-:Y:S02]  /*06b0*/  LOP3.LUT P4, RZ, R15, 0x4, RZ, 0xc0, !PT ;  /* 0x000000040fff7812 */ /* 0x000fe4000788c0ff */
[----:B------:R-:W-:-:S02]  /*06c0*/  LOP3.LUT R6, R7, 0x8, R6, 0xf8, !PT ;  /* 0x0000000807067812 */ /* 0x000fc400078ef806 */
[----:B------:R-:W-:Y:S02]  /*06d0*/  SHF.R.U32.HI R7, RZ, 0x3, R7 ;  /* 0x00000003ff077819 */ /* 0x000fe40000011607 */
[----:B------:R-:W-:Y:S02]  /*06e0*/  LOP3.LUT R4, R9, 0x3fffffe, RZ, 0xc0, !PT ;  /* 0x03fffffe09047812 */ /* 0x000fe400078ec0ff */
[----:B------:R-:W-:Y:S02]  /*06f0*/  LEA.HI R5, R5, R8, RZ, 0x2 ;  /* 0x0000000805057211 */ /* 0x000fe400078f10ff */
[----:B------:R-:W-:Y:S01]  /*0700*/  LOP3.LUT R13, R13, 0x1c0, RZ, 0xc0, !PT ;  /* 0x000001c00d0d7812 */ /* 0x000fe200078ec0ff */
[----:B------:R-:W-:Y:S01]  /*0710*/  IMAD.IADD R4, R15, 0x1, -R4 ;  /* 0x000000010f047824 */ /* 0x000fe200078e0a04 */
[----:B------:R-:W-:Y:S02]  /*0720*/  SHF.R.S32.HI R9, RZ, 0x1, R9 ;  /* 0x00000001ff097819 */ /* 0x000fe40000011409 */
[C---:B------:R-:W-:Y:S01]  /*0730*/  R2P PR, R134.reuse, 0x6 ;  /* 0x0000000686007804 */ /* 0x040fe20000000000 */
[----:B------:R-:W-:Y:S01]  /*0740*/  IMAD.SHL.U32 R134, R134, 0x40, RZ ;  /* 0x0000004086867824 */ /* 0x000fe200078e00ff */
[----:B------:R-:W-:Y:S01]  /*0750*/  LOP3.LUT R7, R6, R7, RZ, 0x3c, !PT ;  /* 0x0000000706077212 */ /* 0x000fe200078e3cff */
[----:B------:R-:W-:Y:S01]  /*0760*/  IMAD.SHL.U32 R6, R143, 0x400, RZ ;  /* 0x000004008f067824 */ /* 0x000fe200078e00ff */
[----:B------:R-:W-:Y:S01]  /*0770*/  SHF.R.S32.HI R3, RZ, 0x3, R3 ;  /* 0x00000003ff037819 */ /* 0x000fe20000011403 */
[----:B------:R-:W-:Y:S01]  /*0780*/  IMAD R159, R4, 0x20, R159 ;  /* 0x00000020049f7824 */ /* 0x000fe200078e029f */
[----:B------:R-:W-:Y:S01]  /*0790*/  LOP3.LUT R5, R5, 0xfffffffc, RZ, 0xc0, !PT ;  /* 0xfffffffc05057812 */ /* 0x000fe200078ec0ff */
[----:B------:R-:W-:Y:S01]  /*07a0*/  IMAD.U32 R138, R138, 0x20, R7 ;  /* 0x000000208a8a7824 */ /* 0x000fe200078e0007 */
[----:B------:R-:W-:Y:S01]  /*07b0*/  SHF.R.U32.HI R2, RZ, 0x3, R2 ;  /* 0x00000003ff027819 */ /* 0x000fe20000011602 */
[----:B------:R-:W-:Y:S01]  /*07c0*/  IMAD R0, R3, 0x8, R0 ;  /* 0x0000000803007824 */ /* 0x000fe200078e0200 */
[----:B------:R-:W-:Y:S01]  /*07d0*/  LEA.HI R13, R13, R13, RZ, 0x1d ;  /* 0x0000000d0d0d7211 */ /* 0x000fe200078fe8ff */
[--C-:B------:R-:W-:Y:S01]  /*07e0*/  IMAD R3, R3, 0x200, R6.reuse ;  /* 0x0000020003037824 */ /* 0x100fe200078e0206 */
[C---:B------:R-:W-:Y:S01]  /*07f0*/  LOP3.LUT P3, RZ, R9.reuse, 0x2, RZ, 0xc0, !PT ;  /* 0x0000000209ff7812 */ /* 0x040fe2000786c0ff */
[----:B------:R-:W-:Y:S01]  /*0800*/  IMAD.SHL.U32 R9, R9, 0x40, RZ ;  /* 0x0000004009097824 */ /* 0x000fe200078e00ff */
[----:B------:R-:W-:Y:S01]  /*0810*/  LOP3.LUT R134, R134, 0x1c0, RZ, 0xc0, !PT ;  /* 0x000001c086867812 */ /* 0x000fe200078ec0ff */
[----:B------:R-:W-:Y:S01]  /*0820*/  IMAD.IADD R5, R8, 0x1, -R5 ;  /* 0x0000000108057824 */ /* 0x000fe200078e0a05 */
[----:B------:R-:W-:Y:S01]  /*0830*/  IADD3 R148, R13, R148, R6 ;  /* 0x000000940d947210 */ /* 0x000fe20007ffe006 */
[----:B------:R-:W-:Y:S01]  /*0840*/  IMAD.SHL.U32 R6, R142, 0x8, RZ ;  /* 0x000000088e067824 */ /* 0x000fe200078e00ff */
[----:B------:R-:W-:Y:S01]  /*0850*/  LOP3.LUT R2, R11, R2, RZ, 0x3c, !PT ;  /* 0x000000020b027212 */ /* 0x000fe200078e3cff */
[----:B------:R-:W-:Y:S01]  /*0860*/  IMAD.SHL.U32 R0, R0, 0x20, RZ ;  /* 0x0000002000007824 */ /* 0x000fe200078e00ff */
[----:B------:R-:W-:Y:S01]  /*0870*/  LOP3.LUT R9, R9, 0xc0, RZ, 0xc0, !PT ;  /* 0x000000c009097812 */ /* 0x000fe200078ec0ff */
[----:B------:R-:W-:Y:S01]  /*0880*/  IMAD.SHL.U32 R138, R138, 0x2, RZ ;  /* 0x000000028a8a7824 */ /* 0x000fe200078e00ff */
[----:B------:R-:W-:Y:S01]  /*0890*/  LOP3.LUT R140, R140, 0x8, RZ, 0xc0, !PT ;  /* 0x000000088c8c7812 */ /* 0x000fe200078ec0ff */
[C---:B------:R-:W-:Y:S01]  /*08a0*/  IMAD R135, R139.reuse, 0x200, R2 ;  /* 0x000002008b877824 */ /* 0x040fe200078e0202 */
[----:B------:R-:W-:Y:S01]  /*08b0*/  SHF.R.U32.HI R7, RZ, 0x3, R134 ;  /* 0x00000003ff077819 */ /* 0x000fe20000011686 */
[----:B------:R-:W-:Y:S01]  /*08c0*/  IMAD.SHL.U32 R139, R139, 0x10, RZ ;  /* 0x000000108b8b7824 */ /* 0x000fe200078e00ff */
[----:B------:R-:W-:-:S02]  /*08d0*/  SEL R137, R136, 0xffffffe0, !P0 ;  /* 0xffffffe088897807 */ /* 0x000fc40004000000 */
[----:B------:R-:W-:Y:S02]  /*08e0*/  LOP3.LUT R6, R6, 0x8, RZ, 0xc0, !PT ;  /* 0x0000000806067812 */ /* 0x000fe400078ec0ff */
[C---:B------:R-:W-:Y:S01]  /*08f0*/  LOP3.LUT P0, RZ, R5.reuse, 0x2, RZ, 0xc0, !PT ;  /* 0x0000000205ff7812 */ /* 0x040fe2000780c0ff */
[----:B------:R-:W-:Y:S01]  /*0900*/  IMAD.SHL.U32 R5, R5, 0x40, RZ ;  /* 0x0000004005057824 */ /* 0x000fe200078e00ff */
[----:B------:R-:W-:Y:S02]  /*0910*/  SHF.R.U32.HI R2, RZ, 0x3, R9 ;  /* 0x00000003ff027819 */ /* 0x000fe40000011609 */
[----:B------:R-:W-:Y:S02]  /*0920*/  LOP3.LUT R134, R7, R134, R140, 0x1e, !PT ;  /* 0x0000008607867212 */ /* 0x000fe400078e1e8c */
[----:B------:R-:W-:Y:S02]  /*0930*/  LOP3.LUT R2, R2, R9, R6, 0x1e, !PT ;  /* 0x0000000902027212 */ /* 0x000fe400078e1e06 */
[----:B------:R-:W-:Y:S01]  /*0940*/  LOP3.LUT R5, R5, 0xc0, RZ, 0xc0, !PT ;  /* 0x000000c005057812 */ /* 0x000fe200078ec0ff */
[----:B------:R-:W-:Y:S01]  /*0950*/  IMAD.IADD R134, R3, 0x1, R134 ;  /* 0x0000000103867824 */ /* 0x000fe200078e0286 */
[----:B------:R-:W-:Y:S01]  /*0960*/  LEA R148, R148, UR4, 0x1 ;  /* 0x0000000494947c11 */ /* 0x000fe2000f8e08ff */
[----:B------:R-:W-:Y:S01]  /*0970*/  IMAD.IADD R159, R2, 0x1, R159 ;  /* 0x00000001029f7824 */ /* 0x000fe200078e029f */
[----:B------:R-:W-:Y:S01]  /*0980*/  SHF.R.U32.HI R4, RZ, 0x3, R5 ;  /* 0x00000003ff047819 */ /* 0x000fe20000011605 */
[----:B------:R-:W-:Y:S01]  /*0990*/  IMAD R3, R143, 0x200, R0 ;  /* 0x000002008f037824 */ /* 0x000fe200078e0200 */
[----:B------:R-:W-:Y:S01]  /*09a0*/  SEL R157, R157, 0x10, !P6 ;  /* 0x000000109d9d7807 */ /* 0x000fe20007000000 */
[----:B------:R-:W-:Y:S01]  /*09b0*/  VIADD R152, R148, 0x40 ;  /* 0x0000004094987836 */ /* 0x000fe20000000000 */
[----:B------:R-:W-:Y:S01]  /*09c0*/  LEA R134, R134, UR6, 0x1 ;  /* 0x0000000686867c11 */ /* 0x000fe2000f8e08ff */
[----:B------:R-:W-:Y:S01]  /*09d0*/  @P4 VIADD R152, R148, 0xffffffc0 ;  /* 0xffffffc094984836 */ /* 0x000fe20000000000 */
[----:B------:R-:W-:Y:S01]  /*09e0*/  LOP3.LUT R139, R6, 0x10, R139, 0xf8, !PT ;  /* 0x00000010068b7812 */ /* 0x000fe200078ef88b */
        /* <DEDUP_REMOVED lines=9> */
[----:B------:R-:W-:Y:S01]  /*0a80*/  LOP3.LUT R139, R4, R139, R5, 0x1e, !PT ;  /* 0x0000008b048b7212 */ /* 0x000fe200078e1e05 */
[--C-:B------:R-:W-:Y:S01]  /*0a90*/  IMAD.IADD R153, R148, 0x1, R155.reuse ;  /* 0x0000000194997824 */ /* 0x100fe200078e029b */
[----:B------:R-:W-:Y:S01]  /*0aa0*/  SEL R136, R136, 0xffffffe0, !P0 ;  /* 0xffffffe088887807 */ /* 0x000fe20004000000 */
[----:B------:R-:W-:Y:S01]  /*0ab0*/  IMAD.IADD R160, R154, 0x1, R155 ;  /* 0x000000019aa07824 */ /* 0x000fe200078e029b */
[----:B------:R-:W-:Y:S01]  /*0ac0*/  LEA R135, R135, UR4, 0x1 ;  /* 0x0000000487877c11 */ /* 0x000fe2000f8e08ff */
[----:B------:R-:W-:Y:S01]  /*0ad0*/  IMAD.IADD R156, R155, 0x1, R152 ;  /* 0x000000019b9c7824 */ /* 0x000fe200078e0298 */
[----:B------:R-:W-:Y:S01]  /*0ae0*/  IADD3 R137, R137, UR5, R138 ;  /* 0x0000000589897c10 */ /* 0x000fe2000fffe08a */
[----:B------:R-:W-:-:S02]  /*0af0*/  VIADD R158, R159, 0x20 ;  /* 0x000000209f9e7836 */ /* 0x000fc40000000000 */
[----:B------:R-:W-:Y:S02]  /*0b00*/  IMAD.IADD R132, R134, 0x1, R128 ;  /* 0x0000000186847824 */ /* 0x000fe400078e0280 */
[----:B------:R-:W-:Y:S02]  /*0b10*/  IMAD.IADD R139, R0, 0x1, R139 ;  /* 0x00000001008b7824 */ /* 0x000fe400078e028b */
[----:B------:R-:W-:Y:S02]  /*0b20*/  IMAD.IADD R155, R155, 0x1, R157 ;  /* 0x000000019b9b7824 */ /* 0x000fe400078e029d */
[----:B------:R-:W-:Y:S02]  /*0b30*/  @P3 VIADD R158, R159, 0xffffffe0 ;  /* 0xffffffe09f9e3836 */ /* 0x000fe40000000000 */
[----:B------:R-:W-:Y:S02]  /*0b40*/  IMAD.IADD R128, R128, 0x1, R133 ;  /* 0x0000000180807824 */ /* 0x000fe400078e0285 */
[----:B------:R-:W-:-:S02]  /*0b50*/  VIADD R129, R133, 0x2000 ;  /* 0x0000200085817836 */ /* 0x000fc40000000000 */
[C---:B------:R-:W-:Y:S02]  /*0b60*/  VIADD R3, R133.reuse, 0x4000 ;  /* 0x0000400085037836 */ /* 0x040fe40000000000 */
[----:B------:R-:W-:-:S07]  /*0b70*/  VIADD R2, R133, 0x6000 ;  /* 0x0000600085027836 */ /* 0x000fce0000000000 */
.L_x_461:
        /* <DEDUP_REMOVED lines=13> */
[----:B------:R-:W-:Y:S02]  /*0c50*/  UIADD3 UR13, UP2, UR16, UR10, URZ ;  /* 0x0000000a100d7290 */ /* 0x000fe4000ff5e03f */
[----:B------:R-:W-:Y:S02]  /*0c60*/  @UP3 UIADD3.X UR7, UR5, UR7, URZ, UP0, !UPT ;  /* 0x0000000705073290 */ /* 0x000fe400087fe43f */
[----:B------:R-:W-:Y:S01]  /*0c70*/  UISETP.NE.U32.AND UP0, UPT, UR10, URZ, UPT ;  /* 0x0000003f0a00728c */ /* 0x000fe2000bf05070 */
[----:B------:R-:W-:Y:S01]  /*0c80*/  IMAD.U32 R12, RZ, RZ, UR6 ;  /* 0x00000006ff0c7e24 */ /* 0x000fe2000f8e00ff */
[----:B------:R-:W-:-:S02]  /*0c90*/  @UP4 UIADD3 UR8, UP1, UR16, UR8, URZ ;  /* 0x0000000810084290 */ /* 0x000fc4000ff3e03f */
[----:B------:R-:W-:Y:S01]  /*0ca0*/  UIADD3.X UR12, UR5, UR11, URZ, UP2, !UPT ;  /* 0x0000000b050c7290 */ /* 0x000fe200097fe43f */
[----:B------:R-:W-:Y:S01]  /*0cb0*/  IMAD.U32 R13, RZ, RZ, UR7 ;  /* 0x00000007ff0d7e24 */ /* 0x000fe2000f8e00ff */
[----:B------:R-:W-:Y:S01]  /*0cc0*/  UISETP.NE.AND.EX UP2, UPT, UR11, URZ, UPT, UP0 ;  /* 0x0000003f0b00728c */ /* 0x000fe2000bf45300 */
[----:B------:R-:W-:Y:S02]  /*0cd0*/  ULDC.U8 UR17, c[0x0][0x3c2] ;  /* 0x0000f08000117ab9 */ /* 0x000fe40000000000 */
[----:B------:R-:W-:Y:S01]  /*0ce0*/  ULDC.64 UR10, c[0x0][0x2f8] ;  /* 0x0000be00000a7ab9 */ /* 0x000fe20000000a00 */
[----:B------:R-:W-:Y:S01]  /*0cf0*/  @UP4 UIADD3.X UR9, UR5, UR9, URZ, UP1, !UPT ;  /* 0x0000000905094290 */ /* 0x000fe20008ffe43f */
[----:B-123--:R-:W-:Y:S01]  /*0d00*/  IMAD.U32 R14, RZ, RZ, UR8 ;  /* 0x00000008ff0e7e24 */ /* 0x00efe2000f8e00ff */
[----:B------:R-:W-:Y:S01]  /*0d10*/  UISETP.NE.AND UP1, UPT, UR17, URZ, UPT ;  /* 0x0000003f1100728c */ /* 0x000fe2000bf25270 */
[----:B------:R-:W2:Y:S01]  /*0d20*/  @P0 LDG.E R0, desc[UR14][R12.64] ;  /* 0x0000000e0c000981 */ /* 0x000ea2000c1e1900 */
[----:B------:R-:W-:Y:S01]  /*0d30*/  UISETP.EQ.U32.AND UP4, UPT, UR10, URZ, UPT ;  /* 0x0000003f0a00728c */ /* 0x000fe2000bf82070 */
[----:B------:R-:W-:Y:S01]  /*0d40*/  PLOP3.LUT P3, PT, PT, PT, UP2, 0x80, 0x0 ;  /* 0x000000000000781c */ /* 0x000fe20003f6f028 */
[----:B------:R-:W-:-:S02]  /*0d50*/  IMAD.U32 R15, RZ, RZ, UR9 ;  /* 0x00000009ff0f7e24 */ /* 0x000fc4000f8e00ff */
[----:B------:R-:W-:Y:S02]  /*0d60*/  UISETP.EQ.OR.EX UP4, UPT, UR11, URZ, !UP1, UP4 ;  /* 0x0000003f0b00728c */ /* 0x000fe4000cf82740 */
[----:B------:R-:W-:Y:S01]  /*0d70*/  UIADD3 UR6, UP0, UR16, UR10, URZ ;  /* 0x0000000a10067290 */ /* 0x000fe2000ff1e03f */
[----:B------:R-:W3:Y:S03]  /*0d80*/  @P1 LDG.E R5, desc[UR14][R14.64] ;  /* 0x0000000e0e051981 */ /* 0x000ee6000c1e1900 */
[----:B------:R-:W-:Y:S01]  /*0d90*/  PLOP3.LUT P2, PT, PT, PT, UP4, 0x80, 0x0 ;  /* 0x000000000000781c */ /* 0x000fe20003f4f048 */
[----:B------:R-:W-:Y:S01]  /*0da0*/  UIADD3.X UR5, UR5, UR11, URZ, UP0, !UPT ;  /* 0x0000000b05057290 */ /* 0x000fe200087fe43f */
[----:B----4-:R-:W-:Y:S02]  /*0db0*/  IMAD.U32 R10, RZ, RZ, UR13 ;  /* 0x0000000dff0a7e24 */ /* 0x010fe4000f8e00ff */
[----:B------:R-:W-:-:S02]  /*0dc0*/  IMAD.U32 R11, RZ, RZ, UR12 ;  /* 0x0000000cff0b7e24 */ /* 0x000fc4000f8e00ff */
[----:B------:R-:W-:Y:S01]  /*0dd0*/  IMAD.U32 R8, RZ, RZ, UR6 ;  /* 0x00000006ff087e24 */ /* 0x000fe2000f8e00ff */
[----:B------:R-:W-:Y:S01]  /*0de0*/  UMOV UR41, URZ ;  /* 0x0000003f00297c82 */ /* 0x000fe20008000000 */
[----:B------:R-:W-:Y:S01]  /*0df0*/  IMAD.U32 R9, RZ, RZ, UR5 ;  /* 0x00000005ff097e24 */ /* 0x000fe2000f8e00ff */
[----:B------:R-:W4:Y:S01]  /*0e00*/  @P3 LDG.E R7, desc[UR14][R10.64] ;  /* 0x0000000e0a073981 */ /* 0x000f22000c1e1900 */
[----:B------:R-:W-:-:S03]  /*0e10*/  @!UP3 ULDC.64 UR6, c[0x0][0x318] ;  /* 0x0000c6000006bab9 */ /* 0x000fc60000000a00 */
[----:B-----5:R-:W5:Y:S04]  /*0e20*/  @P3 LDG.E R4, desc[UR14][R10.64+0x4] ;  /* 0x0000040e0a043981 */ /* 0x020f68000c1e1900 */
[----:B------:R-:W5:Y:S01]  /*0e30*/  @!P2 LDG.E R6, desc[UR14][R8.64] ;  /* 0x0000000e0806a981 */ /* 0x000f62000c1e1900 */
[----:B------:R-:W-:-:S03]  /*0e40*/  @!UP3 UISETP.NE.U32.AND UP0, UPT, UR6, URZ, UPT ;  /* 0x0000003f0600b28c */ /* 0x000fc6000bf05070 */
[----:B------:R-:W-:Y:S01]  /*0e50*/  @!UP3 ULDC UR6, c[0x0][0x2cc] ;  /* 0x0000b3000006bab9 */ /* 0x000fe20000000800 */
[----:B------:R-:W-:Y:S01]  /*0e60*/  @!UP3 UISETP.NE.AND.EX UP0, UPT, UR7, URZ, UPT, UP0 ;  /* 0x0000003f0700b28c */ /* 0x000fe2000bf05300 */
[----:B------:R-:W-:Y:S01]  /*0e70*/  UMOV UR5, 0xffffffff ;  /* 0xffffffff00057882 */ /* 0x000fe20000000000 */
[----:B------:R-:W-:Y:S02]  /*0e80*/  UMOV UR43, 0xffffffff ;  /* 0xffffffff002b7882 */ /* 0x000fe40000000000 */
[----:B------:R-:W-:Y:S02]  /*0e90*/  @!UP3 USEL UR7, UR6, URZ, UP0 ;  /* 0x0000003f0607b287 */ /* 0x000fe40008000000 */
[----:B------:R-:W-:Y:S01]  /*0ea0*/  USHF.L.U32 UR28, UR20, 0x7, URZ ;  /* 0x00000007141c7899 */ /* 0x000fe2000800063f */
[----:B------:R-:W-:Y:S01]  /*0eb0*/  ULDC UR6, c[0x0][0x2c8] ;  /* 0x0000b20000067ab9 */ /* 0x000fe20000000800 */
[----:B--2---:R-:W-:Y:S02]  /*0ec0*/  @P0 R2UR UR12, R0 ;  /* 0x00000000000c02ca */ /* 0x004fe400000e0000 */
[----:B------:R-:W-:-:S04]  /*0ed0*/  ISETP.NE.U32.AND P0, PT, RZ, UR10, PT ;  /* 0x0000000aff007c0c */ /* 0x000fc8000bf05070 */
[----:B------:R-:W-:Y:S02]  /*0ee0*/  ISETP.NE.AND.EX P0, PT, RZ, UR11, PT, P0 ;  /* 0x0000000bff007c0c */ /* 0x000fe4000bf05300 */
[----:B---3--:R-:W-:Y:S02]  /*0ef0*/  @P1 R2UR UR41, R5 ;  /* 0x00000000052912ca */ /* 0x008fe400000e0000 */
[----:B----4-:R-:W-:-:S11]  /*0f00*/  @P3 R2UR UR5, R7 ;  /* 0x00000000070532ca */ /* 0x010fd600000e0000 */
[----:B------:R-:W-:Y:S01]  /*0f10*/  @UP3 UIADD3 UR12, UR12, -UR41, URZ ;  /* 0x800000290c0c3290 */ /* 0x000fe2000fffe03f */
        /* <DEDUP_REMOVED lines=9> */
.L_x_417:
        /* <DEDUP_REMOVED lines=61> */
[----:B------:R-:W-:Y:S01]  /*1380*/  IABS R4, UR57 ;  /* 0x0000003900047c13 */ /* 0x000fe20008000000 */
[----:B------:R-:W-:-:S02]  /*1390*/  ULOP3.LUT UR11, UR22, 0xffffff80, URZ, 0xc0, !UPT ;  /* 0xffffff80160b7892 */ /* 0x000fc4000f8ec03f */
[----:B------:R-:W-:Y:S01]  /*13a0*/  IMAD.HI.U32 R5, R9, R5, R8 ;  /* 0x0000000509057227 */ /* 0x000fe200078e0008 */
[----:B------:R-:W-:Y:S02]  /*13b0*/  @UP0 UIADD3 UR52, UR17, UR31, URZ ;  /* 0x0000001f11340290 */ /* 0x000fe4000fffe03f */
[----:B------:R-:W-:Y:S02]  /*13c0*/  UIADD3 UR49, UR25, UR10, URZ ;  /* 0x0000000a19317290 */ /* 0x000fe4000fffe03f */
[----:B------:R-:W-:Y:S01]  /*13d0*/  @UP0 UIMAD UR51, UR5, UR9, UR47 ;  /* 0x00000009053302a4 */ /* 0x000fe2000f8e022f */
[----:B------:R-:W-:Y:S01]  /*13e0*/  IMAD.HI.U32 R11, R5, R4, RZ ;  /* 0x00000004050b7227 */ /* 0x000fe200078e00ff */
[----:B------:R-:W-:Y:S02]  /*13f0*/  USHF.L.U64.HI UR8, UR48, 0x7, UR59 ;  /* 0x0000000730087899 */ /* 0x000fe4000801023b */
[----:B------:R-:W-:Y:S01]  /*1400*/  UIMAD.WIDE.U32 UR16, UR6, UR5, URZ ;  /* 0x00000005061072a5 */ /* 0x000fe2000f8e003f */
[----:B------:R-:W-:Y:S01]  /*1410*/  IMAD.MOV R5, RZ, RZ, -R11 ;  /* 0x000000ffff057224 */ /* 0x000fe200078e0a0b */
[----:B------:R-:W-:Y:S01]  /*1420*/  UIMAD UR10, UR7, UR5, URZ ;  /* 0x00000005070a72a4 */ /* 0x000fe2000f8e023f */
[----:B------:R-:W-:-:S02]  /*1430*/  ULDC.U8 UR9, c[0x0][0x3d8] ;  /* 0x0000f60000097ab9 */ /* 0x000fc40000000000 */
[----:B------:R-:W-:Y:S01]  /*1440*/  IMAD R5, R6, R5, R4 ;  /* 0x0000000506057224 */ /* 0x000fe200078e0204 */
[----:B------:R-:W-:Y:S01]  /*1450*/  UIADD3 UR11, UR11, -0x80, URZ ;  /* 0xffffff800b0b7890 */ /* 0x000fe2000fffe03f */
[----:B------:R-:W-:Y:S01]  /*1460*/  LOP3.LUT R4, R0, UR57, RZ, 0x3c, !PT ;  /* 0x0000003900047c12 */ /* 0x000fe2000f8e3cff */
[----:B------:R-:W-:Y:S02]  /*1470*/  UISETP.NE.AND UP3, UPT, UR9, URZ, UPT ;  /* 0x0000003f0900728c */ /* 0x000fe4000bf65270 */
[----:B------:R-:W-:Y:S01]  /*1480*/  ISETP.GT.U32.AND P1, PT, R6, R5, PT ;  /* 0x000000050600720c */ /* 0x000fe20003f24070 */
[----:B------:R-:W-:Y:S01]  /*1490*/  USEL UR36, UR8, URZ, UP2 ;  /* 0x0000003f08247287 */ /* 0x000fe20009000000 */
[----:B------:R-:W-:Y:S01]  /*14a0*/  ISETP.GE.AND P2, PT, R4, RZ, PT ;  /* 0x000000ff0400720c */ /* 0x000fe20003f46270 */
[----:B------:R-:W-:Y:S02]  /*14b0*/  @UP0 UIADD3 UR49, UR17, UR10, URZ ;  /* 0x0000000a11310290 */ /* 0x000fe4000fffe03f */
[----:B------:R-:W-:-:S02]  /*14c0*/  USHF.R.S32.HI UR34, URZ, 0x1f, UR11 ;  /* 0x0000001f3f227899 */ /* 0x000fc4000801140b */
[----:B------:R-:W-:Y:S02]  /*14d0*/  UIADD3 UR10, UP2, UR11, UR35, URZ ;  /* 0x000000230b0a7290 */ /* 0x000fe4000ff5e03f */
[----:B------:R-:W-:Y:S02]  /*14e0*/  @UP1 UIADD3 UR29, UR41, UR43, URZ ;  /* 0x0000002b291d1290 */ /* 0x000fe4000fffe03f */
[----:B------:R-:W-:Y:S02]  /*14f0*/  UIADD3.X UR13, UR34, UR36, URZ, UP2, !UPT ;  /* 0x00000024220d7290 */ /* 0x000fe400097fe43f */
[-C--:B------:R-:W-:Y:S01]  /*1500*/  @!P1 IADD3 R5, R5, -R6.reuse, RZ ;  /* 0x8000000605059210 */ /* 0x080fe20007ffe0ff */
[----:B------:R-:W-:Y:S01]  /*1510*/  UIMAD UR7, UR7, UR10, URZ ;  /* 0x0000000a070772a4 */ /* 0x000fe2000f8e023f */
[----:B------:R-:W-:Y:S01]  /*1520*/  @!P1 VIADD R11, R11, 0x1 ;  /* 0x000000010b0b9836 */ /* 0x000fe20000000000 */
[----:B------:R-:W-:Y:S01]  /*1530*/  PLOP3.LUT P1, PT, PT, PT, UP1, 0x80, 0x0 ;  /* 0x000000000000781c */ /* 0x000fe20003f2f018 */
[----:B------:R-:W-:Y:S01]  /*1540*/  ULDC UR25, c[0x0][0x2c4] ;  /* 0x0000b10000197ab9 */ /* 0x000fe20000000800 */
[----:B------:R-:W-:Y:S01]  /*1550*/  ISETP.GE.U32.AND P0, PT, R5, R6, PT ;  /* 0x000000060500720c */ /* 0x000fe20003f06070 */
[----:B------:R-:W-:Y:S01]  /*1560*/  UIMAD UR21, UR6, UR13, UR7 ;  /* 0x0000000d061572a4 */ /* 0x000fe2000f8e0207 */
[----:B------:R-:W-:Y:S01]  /*1570*/  @UP1 ULDC.64 UR8, c[0x0][0x250] ;  /* 0x0000940000081ab9 */ /* 0x000fe20000000a00 */
[----:B------:R-:W-:-:S02]  /*1580*/  @UP3 UIMAD UR13, UR48, UR25, URZ ;  /* 0x00000019300d32a4 */ /* 0x000fc4000f8e023f */
[----:B------:R-:W-:Y:S02]  /*1590*/  USEL UR56, UR24, UR16, !UP0 ;  /* 0x0000001018387287 */ /* 0x000fe4000c000000 */
[----:B------:R-:W-:Y:S02]  /*15a0*/  @UP1 UIMAD.WIDE.U32 UR16, UR29, UR8, URZ ;  /* 0x000000081d1012a5 */ /* 0x000fe4000f8e003f */
[----:B------:R-:W-:Y:S02]  /*15b0*/  @!UP0 UIADD3 UR51, UR45, UR37, URZ ;  /* 0x000000252d338290 */ /* 0x000fe4000fffe03f */
[----:B------:R-:W-:Y:S02]  /*15c0*/  UIMAD.WIDE.U32 UR36, UR6, UR10, URZ ;  /* 0x0000000a062472a5 */ /* 0x000fe4000f8e003f */
[----:B------:R-:W-:Y:S01]  /*15d0*/  @P0 VIADD R11, R11, 0x1 ;  /* 0x000000010b0b0836 */ /* 0x000fe20000000000 */
[----:B------:R-:W-:Y:S01]  /*15e0*/  @UP1 UIMAD UR29, UR29, UR9, URZ ;  /* 0x000000091d1d12a4 */ /* 0x000fe2000f8e023f */
[----:B------:R-:W-:Y:S01]  /*15f0*/  PLOP3.LUT P0, PT, PT, PT, UP3, 0x80, 0x0 ;  /* 0x000000000000781c */ /* 0x000fe20003f0f038 */
[----:B------:R-:W-:-:S02]  /*1600*/  @UP3 USEL UR10, UR13, UR5, !UP0 ;  /* 0x000000050d0a3287 */ /* 0x000fc4000c000000 */
[----:B------:R-:W-:Y:S01]  /*1610*/  @!UP3 UIMAD UR7, UR48, UR42, UR57 ;  /* 0x0000002a3007b2a4 */ /* 0x000fe2000f8e0239 */
[----:B------:R-:W-:Y:S01]  /*1620*/  @!P2 IADD3 R11, -R11, RZ, RZ ;  /* 0x000000ff0b0ba210 */ /* 0x000fe20007ffe1ff */
[----:B------:R-:W-:Y:S01]  /*1630*/  @UP3 ULDC UR6, c[0x0][0x2e4] ;  /* 0x0000b90000063ab9 */ /* 0x000fe20000000800 */
[----:B------:R-:W-:Y:S01]  /*1640*/  USHF.R.S32.HI UR42, URZ, 0x7, UR22 ;  /* 0x000000073f2a7899 */ /* 0x000fe20008011416 */
[----:B------:R-:W-:Y:S01]  /*1650*/  @!P3 LOP3.LUT R11, RZ, R0, RZ, 0x33, !PT ;  /* 0x00000000ff0bb212 */ /* 0x000fe200078e33ff */
[----:B------:R-:W-:Y:S02]  /*1660*/  USEL UR55, UR30, URZ, UP4 ;  /* 0x0000003f1e377287 */ /* 0x000fe4000a000000 */
[----:B------:R-:W-:Y:S02]  /*1670*/  @UP1 UIADD3 UR31, UR17, UR29, URZ ;  /* 0x0000001d111f1290 */ /* 0x000fe4000fffe03f */
[----:B------:R-:W-:Y:S02]  /*1680*/  @UP3 UIMAD UR22, UR57, UR6, UR10 ;  /* 0x00000006391632a4 */ /* 0x000fe4000f8e020a */
[----:B------:R-:W-:-:S02]  /*1690*/  USHF.R.S32.HI UR38, URZ, 0x1f, UR28 ;  /* 0x0000001f3f267899 */ /* 0x000fc4000801141c */
[----:B------:R-:W-:Y:S02]  /*16a0*/  USHF.R.S32.HI UR54, URZ, 0x1f, UR50 ;  /* 0x0000001f3f367899 */ /* 0x000fe40008011432 */
[----:B------:R-:W-:Y:S02]  /*16b0*/  USEL UR53, UR40, URZ, UP4 ;  /* 0x0000003f28357287 */ /* 0x000fe4000a000000 */
[----:B------:R-:W-:Y:S02]  /*16c0*/  @!UP3 UIMAD UR22, UR7, UR25, URZ ;  /* 0x000000190716b2a4 */ /* 0x000fe4000f8e023f */
        /* <DEDUP_REMOVED lines=17> */
.L_x_419:
        /* <DEDUP_REMOVED lines=13> */
.L_x_420:
        /* <DEDUP_REMOVED lines=11> */
.L_x_421:
[----:B------:R-:W-:Y:S02]  /*1960*/  ULDC UR5, c[0x0][0x270] ;  /* 0x00009c0000057ab9 */ /* 0x000fe40000000800 */
[----:B------:R-:W-:-:S04]  /*1970*/  UIMAD UR5, UR48, UR5, UR57 ;  /* 0x00000005300572a4 */ /* 0x000fc8000f8e0239 */
[----:B------:R-:W-:-:S12]  /*1980*/  UIMAD UR5, UR5, UR60, URZ ;  /* 0x0000003c050572a4 */ /* 0x000fd8000f8e023f */
.L_x_422:
        /* <DEDUP_REMOVED lines=28> */
[----:B------:R-:W-:-:S02]  /*1b50*/  UIMAD.WIDE UR26, UR26, 0x4, UR44 ;  /* 0x000000041a1a78a5 */ /* 0x000fc4000f8e022c */
[----:B------:R-:W-:Y:S01]  /*1b60*/  IMAD.IADD R17, R17, 0x1, R8 ;  /* 0x0000000111117824 */ /* 0x000fe200078e0208 */
[CC--:B------:R-:W-:Y:S01]  /*1b70*/  LEA.HI R6, R0.reuse, R15.reuse, RZ, 0x2 ;  /* 0x0000000f00067211 */ /* 0x0c0fe200078f10ff */
[----:B------:R-:W-:Y:S01]  /*1b80*/  UIADD3.X UR13, UR35, UR7, UR54, UP2, UP0 ;  /* 0x00000007230d7290 */ /* 0x000fe200097e0436 */
[----:B------:R-:W-:Y:S01]  /*1b90*/  LEA.HI R0, R0, R15, RZ, 0x5 ;  /* 0x0000000f00007211 */ /* 0x000fe200078f28ff */
[----:B------:R-:W-:Y:S01]  /*1ba0*/  UIADD3 UR7, UP3, UP2, UR55, UR21, UR56 ;  /* 0x0000001537077290 */ /* 0x000fe2000fa7e038 */
[----:B------:R-:W-:Y:S01]  /*1bb0*/  SHF.R.S32.HI R6, RZ, 0x2, R6 ;  /* 0x00000002ff067819 */ /* 0x000fe20000011406 */
[----:B------:R-:W-:Y:S01]  /*1bc0*/  ULDC.64 UR44, c[0x0][0x210] ;  /* 0x00008400002c7ab9 */ /* 0x000fe20000000a00 */
[----:B------:R-:W-:Y:S01]  /*1bd0*/  LOP3.LUT R172, R0, 0xffffffe0, RZ, 0xc0, !PT ;  /* 0xffffffe000ac7812 */ /* 0x000fe200078ec0ff */
[----:B------:R-:W-:Y:S01]  /*1be0*/  ULDC.64 UR36, c[0x0][0x3e0] ;  /* 0x0000f80000247ab9 */ /* 0x000fe20000000a00 */
[----:B------:R-:W-:Y:S01]  /*1bf0*/  IADD3 R13, P0, R6, UR11, RZ ;  /* 0x0000000b060d7c10 */ /* 0x000fe2000ff1e0ff */
[----:B------:R-:W-:Y:S01]  /*1c00*/  UIMAD UR11, UR40, UR16, URZ ;  /* 0x00000010280b72a4 */ /* 0x000fe2000f8e023f */
[----:B------:R-:W-:Y:S01]  /*1c10*/  SHF.R.S32.HI R9, RZ, 0x1f, R6 ;  /* 0x0000001fff097819 */ /* 0x000fe20000011406 */
[----:B------:R-:W-:Y:S01]  /*1c20*/  USHF.R.S32.HI UR40, URZ, 0x1f, UR6 ;  /* 0x0000001f3f287899 */ /* 0x000fe20008011406 */
[----:B------:R-:W-:Y:S01]  /*1c30*/  IMAD.IADD R172, R15, 0x1, -R172 ;  /* 0x000000010fac7824 */ /* 0x000fe200078e0aac */
[----:B------:R-:W-:Y:S01]  /*1c40*/  SHF.R.S32.HI R179, RZ, 0x5, R0 ;  /* 0x00000005ffb37819 */ /* 0x000fe20000011400 */
[----:B------:R-:W-:Y:S01]  /*1c50*/  IMAD.WIDE.U32 R14, R7, UR57, R16 ;  /* 0x00000039070e7c25 */ /* 0x000fe2000f8e0010 */
[----:B------:R-:W-:Y:S01]  /*1c60*/  ULEA.HI UR40, UR40, UR6, URZ, 0x7 ;  /* 0x0000000628287291 */ /* 0x000fe2000f8f383f */
[----:B------:R-:W-:Y:S01]  /*1c70*/  IADD3.X R8, R9, UR34, RZ, P0, !PT ;  /* 0x0000002209087c10 */ /* 0x000fe200087fe4ff */
[----:B------:R-:W-:Y:S01]  /*1c80*/  UIADD3.X UR6, UR53, UR13, UR49, UP3, UP2 ;  /* 0x0000000d35067290 */ /* 0x000fe20009fe4431 */
[----:B------:R-:W-:Y:S01]  /*1c90*/  IMAD.WIDE.U32 R16, R13, UR32, R146 ;  /* 0x000000200d107c25 */ /* 0x000fe2000f8e0092 */
[----:B------:R-:W-:-:S02]  /*1ca0*/  USHF.R.S32.HI UR40, URZ, 0x7, UR40 ;  /* 0x000000073f287899 */ /* 0x000fc40008011428 */
[----:B------:R-:W-:Y:S01]  /*1cb0*/  UIMAD UR17, UR57, UR17, UR11 ;  /* 0x00000011391172a4 */ /* 0x000fe2000f8e020b */
[----:B------:R-:W-:Y:S01]  /*1cc0*/  IMAD R8, R8, UR32, RZ ;  /* 0x0000002008087c24 */ /* 0x000fe2000f8e02ff */
[----:B------:R-:W-:Y:S01]  /*1cd0*/  UISETP.LT.AND UP0, UPT, URZ, UR40, UPT ;  /* 0x000000283f00728c */ /* 0x000fe2000bf01270 */
[----:B------:R-:W-:Y:S01]  /*1ce0*/  IADD3 R16, P0, R16, UR58, RZ ;  /* 0x0000003a10107c10 */ /* 0x000fe2000ff1e0ff */
[----:B------:R-:W-:Y:S01]  /*1cf0*/  IMAD R179, R179, UR5, R172 ;  /* 0x00000005b3b37c24 */ /* 0x000fe2000f8e02ac */
[----:B------:R-:W-:Y:S01]  /*1d00*/  ULDC.64 UR34, c[0x0][0x400] ;  /* 0x0001000000227ab9 */ /* 0x000fe20000000a00 */
[----:B------:R-:W-:Y:S01]  /*1d10*/  IMAD R7, R13, UR33, R8 ;  /* 0x000000210d077c24 */ /* 0x000fe2000f8e0208 */
[----:B------:R-:W-:Y:S01]  /*1d20*/  USEL UR40, URZ, UR40, !UP0 ;  /* 0x000000283f287287 */ /* 0x000fe2000c000000 */
[----:B------:R-:W-:Y:S01]  /*1d30*/  IMAD.MOV.U32 R12, RZ, RZ, R14 ;  /* 0x000000ffff0c7224 */ /* 0x000fe200078e000e */
[----:B------:R-:W-:Y:S01]  /*1d40*/  ULDC.64 UR46, c[0x0][0x2b0] ;  /* 0x0000ac00002e7ab9 */ /* 0x000fe20000000a00 */
[----:B------:R-:W-:Y:S01]  /*1d50*/  VIADD R13, R15, UR22 ;  /* 0x000000160f0d7c36 */ /* 0x000fe20008000000 */
[----:B------:R-:W-:Y:S01]  /*1d60*/  IADD3.X R17, R17, UR52, R7, P0, !PT ;  /* 0x0000003411117c10 */ /* 0x000fe200087fe407 */
[----:B------:R-:W-:Y:S01]  /*1d70*/  UISETP.GT.AND UP0, UPT, UR42, UR40, UPT ;  /* 0x000000282a00728c */ /* 0x000fe2000bf04270 */
[----:B------:R-:W-:Y:S01]  /*1d80*/  IADD3 R8, P0, R179, UR7, RZ ;  /* 0x00000007b3087c10 */ /* 0x000fe2000ff1e0ff */
[-C--:B------:R-:W-:Y:S01]  /*1d90*/  IMAD R7, R9, R4.reuse, RZ ;  /* 0x0000000409077224 */ /* 0x080fe200078e02ff */
[----:B------:R-:W-:Y:S01]  /*1da0*/  UIADD3 UR10, UR42, -0x1, URZ ;  /* 0xffffffff2a0a7890 */ /* 0x000fe2000fffe03f */
[----:B------:R-:W-:Y:S01]  /*1db0*/  IMAD.U32 R14, RZ, RZ, UR16 ;  /* 0x00000010ff0e7e24 */ /* 0x000fe2000f8e00ff */
[----:B------:R-:W-:Y:S01]  /*1dc0*/  LEA.HI.X.SX32 R179, R179, UR6, 0x1, P0 ;  /* 0x00000006b3b37c11 */ /* 0x000fe200080f0eff */
[C---:B------:R-:W-:Y:S01]  /*1dd0*/  IMAD R7, R6.reuse, R5, R7 ;  /* 0x0000000506077224 */ /* 0x040fe200078e0207 */
[----:B------:R-:W-:Y:S01]  /*1de0*/  PLOP3.LUT P0, PT, PT, PT, UP0, 0x80, 0x0 ;  /* 0x000000000000781c */ /* 0x000fe20003f0f008 */
[----:B------:R-:W-:Y:S01]  /*1df0*/  IMAD.WIDE.U32 R12, R6, R4, R12 ;  /* 0x00000004060c7225 */ /* 0x000fe200078e000c */
[----:B------:R-:W-:Y:S01]  /*1e00*/  LEA R178, P2, R8, UR34, 0x2 ;  /* 0x0000002208b27c11 */ /* 0x000fe2000f8410ff */
[----:B------:R-:W-:Y:S01]  /*1e10*/  UMOV UR22, UR26 ;  /* 0x0000001a00167c82 */ /* 0x000fe20008000000 */
[----:B------:R-:W-:Y:S01]  /*1e20*/  UMOV UR21, UR27 ;  /* 0x0000001b00157c82 */ /* 0x000fe20008000000 */
[----:B------:R-:W-:Y:S01]  /*1e30*/  IMAD.WIDE.U32 R14, R14, UR57, R16 ;  /* 0x000000390e0e7c25 */ /* 0x000fe2000f8e0010 */
[----:B------:R-:W-:-:S02]  /*1e40*/  LEA R174, P3, R12, UR36, 0x1 ;  /* 0x000000240cae7c11 */ /* 0x000fc4000f8608ff */
[----:B------:R-:W-:Y:S01]  /*1e50*/  LEA.HI.X R179, R8, UR35, R179, 0x2, P2 ;  /* 0x0000002308b37c11 */ /* 0x000fe200090f14b3 */
[----:B------:R-:W-:Y:S01]  /*1e60*/  IMAD.IADD R7, R13, 0x1, R7 ;  /* 0x000000010d077824 */ /* 0x000fe200078e0207 */
[----:B------:R-:W-:Y:S01]  /*1e70*/  LEA R176, P4, R14, UR44, 0x1 ;  /* 0x0000002c0eb07c11 */ /* 0x000fe2000f8808ff */
[----:B------:R-:W-:Y:S01]  /*1e80*/  VIADD R0, R15, UR17 ;  /* 0x000000110f007c36 */ /* 0x000fe20008000000 */
[----:B------:R-:W-:Y:S02]  /*1e90*/  UIMAD.WIDE UR16, UR39, 0x4, UR46 ;  /* 0x00000004271078a5 */ /* 0x000fe4000f8e022e */
[----:B------:R-:W-:Y:S02]  /*1ea0*/  LEA.HI.X R175, R12, UR37, R7, 0x1, P3 ;  /* 0x000000250caf7c11 */ /* 0x000fe400098f0c07 */
[----:B------:R-:W-:Y:S01]  /*1eb0*/  LEA.HI.X R177, R14, UR45, R0, 0x1, P4 ;  /* 0x0000002d0eb17c11 */ /* 0x000fe2000a0f0c00 */
[----:B------:R-:W-:Y:S07]  /*1ec0*/  @P0 BRA `(.L_x_423) ;  /* 0x0000000400ec0947 */ /* 0x000fee0003800000 */
        /* <DEDUP_REMOVED lines=19> */
.L_x_424:
        /* <DEDUP_REMOVED lines=19> */
.L_x_425:
        /* <DEDUP_REMOVED lines=11> */
[----:B------:R-:W-:Y:S01]  /*21e0*/  IADD3 R12, P0, R10, UR18, RZ ;  /* 0x000000120a0c7c10 */ /* 0x000fe2000ff1e0ff */
[----:B------:R-:W-:Y:S01]  /*21f0*/  IMAD.U32 R10, RZ, RZ, UR10 ;  /* 0x0000000aff0a7e24 */ /* 0x000fe2000f8e00ff */
[----:B------:R-:W-:Y:S01]  /*2200*/  ISETP.GE.AND P1, PT, R146, UR5, PT ;  /* 0x0000000592007c0c */ /* 0x000fe2000bf26270 */
[----:B------:R-:W-:Y:S01]  /*2210*/  UIMAD UR5, UR17, UR10, URZ ;  /* 0x0000000a110572a4 */ /* 0x000fe2000f8e023f */
[----:B------:R-:W-:-:S02]  /*2220*/  IADD3.X R13, R11, UR19, R4, P0, !PT ;  /* 0x000000130b0d7c10 */ /* 0x000fc400087fe404 */
        /* <DEDUP_REMOVED lines=8> */
[----:B------:R-:W-:-:S03]  /*22b0*/  ULDC.64 UR10, c[0x0][0x3f0] ;  /* 0x0000fc00000a7ab9 */ /* 0x000fc60000000a00 */
[----:B------:R-:W-:-:S04]  /*22c0*/  IMAD.WIDE.U32 R12, R6, UR6, R4 ;  /* 0x00000006060c7c25 */ /* 0x000fc8000f8e0004 */
[----:B------:R-:W-:Y:S01]  /*22d0*/  IMAD R0, R6, UR7, R7 ;  /* 0x0000000706007c24 */ /* 0x000fe2000f8e0207 */
[----:B------:R-:W-:-:S04]  /*22e0*/  LEA R14, P2, R12, UR10, 0x1 ;  /* 0x0000000a0c0e7c11 */ /* 0x000fc8000f8408ff */
[----:B------:R-:W-:-:S04]  /*22f0*/  IADD3 R0, R13, R0, RZ ;  /* 0x000000000d007210 */ /* 0x000fc80007ffe0ff */
[----:B------:R-:W-:-:S05]  /*2300*/  LEA.HI.X R15, R12, UR11, R0, 0x1, P2 ;  /* 0x0000000b0c0f7c11 */ /* 0x000fca00090f0c00 */
[----:B------:R1:W-:Y:S02]  /*2310*/  STG.E.128 desc[UR14][R14.64], RZ ;  /* 0x000000ff0e007986 */ /* 0x0003e4000c101d0e */
.L_x_427:
[----:B------:R-:W-:Y:S05]  /*2320*/  BSYNC B0 ;  /* 0x0000000000007941 */ /* 0x000fea0003800000 */
.L_x_426:
[----:B------:R-:W-:Y:S04]  /*2330*/  BSSY B0, `(.L_x_428) ;  /* 0x000000d000007945 */ /* 0x000fe80003800000 */
[----:B------:R-:W-:Y:S05]  /*2340*/  @P0 BRA `(.L_x_429) ;  /* 0x00000000002c0947 */ /* 0x000fea0003800000 */
[----:B------:R-:W-:Y:S01]  /*2350*/  IADD3 R7, P2, R6, 0x40, RZ ;  /* 0x0000004006077810 */ /* 0x000fe20007f5e0ff */
[----:B------:R-:W-:Y:S01]  /*2360*/  ULDC.64 UR10, c[0x0][0x3f0] ;  /* 0x0000fc00000a7ab9 */ /* 0x000fe20000000a00 */
[----:B------:R-:W-:Y:S02]  /*2370*/  MOV R4, R10 ;  /* 0x0000000a00047202 */ /* 0x000fe40000000f00 */
[----:B------:R-:W-:-:S03]  /*2380*/  IADD3.X R0, RZ, R9, RZ, P2, !PT ;  /* 0x00000009ff007210 */ /* 0x000fc600017fe4ff */
[----:B------:R-:W-:-:S04]  /*2390*/  IMAD.WIDE.U32 R4, R7, UR6, R4 ;  /* 0x0000000607047c25 */ /* 0x000fc8000f8e0004 */
[----:B------:R-:W-:Y:S01]  /*23a0*/  IMAD R0, R0, UR6, RZ ;  /* 0x0000000600007c24 */ /* 0x000fe2000f8e02ff */
[----:B------:R-:W-:-:S03]  /*23b0*/  LEA R10, P2, R4, UR10, 0x1 ;  /* 0x0000000a040a7c11 */ /* 0x000fc6000f8408ff */
[----:B------:R-:W-:-:S05]  /*23c0*/  IMAD R0, R7, UR7, R0 ;  /* 0x0000000707007c24 */ /* 0x000fca000f8e0200 */
[----:B------:R-:W-:-:S04]  /*23d0*/  IADD3 R5, R5, R0, RZ ;  /* 0x0000000005057210 */ /* 0x000fc80007ffe0ff */
[----:B------:R-:W-:-:S05]  /*23e0*/  LEA.HI.X R11, R4, UR11, R5, 0x1, P2 ;  /* 0x0000000b040b7c11 */ /* 0x000fca00090f0c05 */
[----:B------:R2:W-:Y:S02]  /*23f0*/  STG.E.128 desc[UR14][R10.64], RZ ;  /* 0x000000ff0a007986 */ /* 0x0005e4000c101d0e */
.L_x_429:
[----:B------:R-:W-:Y:S05]  /*2400*/  BSYNC B0 ;  /* 0x0000000000007941 */ /* 0x000fea0003800000 */
.L_x_428:
[----:B------:R-:W-:Y:S01]  /*2410*/  UIMAD UR5, UR38, UR8, URZ ;  /* 0x00000008260572a4 */ /* 0x000fe2000f8e023f */
[----:B------:R-:W-:Y:S01]  /*2420*/  IMAD.U32 R5, RZ, RZ, UR8 ;  /* 0x00000008ff057e24 */ /* 0x000fe2000f8e00ff */
[----:B------:R-:W-:Y:S01]  /*2430*/  USHF.R.S32.HI UR10, URZ, 0x1f, UR57 ;  /* 0x0000001f3f0a7899 */ /* 0x000fe20008011439 */
[----:B------:R-:W-:Y:S01]  /*2440*/  BSSY B0, `(.L_x_430) ;  /* 0x0000016000007945 */ /* 0x000fe20003800000 */
[----:B------:R-:W-:Y:S01]  /*2450*/  UIMAD UR5, UR28, UR9, UR5 ;  /* 0x000000091c0572a4 */ /* 0x000fe2000f8e0205 */
[----:B------:R-:W-:Y:S01]  /*2460*/  IMAD.WIDE.U32 R4, R5, UR28, R146 ;  /* 0x0000001c05047c25 */ /* 0x000fe2000f8e0092 */
[----:B------:R-:W-:Y:S02]  /*2470*/  ULDC.64 UR6, c[0x0][0x470] ;  /* 0x00011c0000067ab9 */ /* 0x000fe40000000a00 */
[----:B--2---:R-:W-:Y:S02]  /*2480*/  MOV R10, UR6 ;  /* 0x00000006000a7c02 */ /* 0x004fe40008000f00 */
[----:B------:R-:W-:Y:S01]  /*2490*/  IMAD.U32 R0, RZ, RZ, UR5 ;  /* 0x00000005ff007e24 */ /* 0x000fe2000f8e00ff */
[----:B------:R-:W-:Y:S01]  /*24a0*/  IADD3 R4, P2, R4, UR13, RZ ;  /* 0x0000000d04047c10 */ /* 0x000fe2000ff5e0ff */
[----:B------:R-:W-:-:S03]  /*24b0*/  UIMAD UR5, UR10, UR6, URZ ;  /* 0x000000060a0572a4 */ /* 0x000fc6000f8e023f */
[----:B------:R-:W-:Y:S01]  /*24c0*/  IADD3.X R5, R5, UR16, R0, P2, !PT ;  /* 0x0000001005057c10 */ /* 0x000fe200097fe400 */
[----:B------:R-:W-:Y:S02]  /*24d0*/  UIMAD UR7, UR57, UR7, UR5 ;  /* 0x00000007390772a4 */ /* 0x000fe4000f8e0205 */
[----:B------:R-:W-:-:S05]  /*24e0*/  IMAD.WIDE.U32 R10, R10, UR57, R4 ;  /* 0x000000390a0a7c25 */ /* 0x000fca000f8e0004 */
[----:B------:R-:W-:Y:S01]  /*24f0*/  IADD3 R5, R11, UR7, RZ ;  /* 0x000000070b057c10 */ /* 0x000fe2000fffe0ff */
[----:B------:R-:W-:Y:S06]  /*2500*/  @P1 BRA `(.L_x_431) ;  /* 0x0000000000241947 */ /* 0x000fec0003800000 */
[----:B------:R-:W-:Y:S01]  /*2510*/  MOV R4, R10 ;  /* 0x0000000a00047202 */ /* 0x000fe20000000f00 */
[----:B------:R-:W-:Y:S01]  /*2520*/  IMAD R7, R9, UR8, RZ ;  /* 0x0000000809077c24 */ /* 0x000fe2000f8e02ff */
[----:B------:R-:W-:-:S03]  /*2530*/  ULDC.64 UR6, c[0x0][0x3f8] ;  /* 0x0000fe0000067ab9 */ /* 0x000fc60000000a00 */
[----:B------:R-:W-:-:S04]  /*2540*/  IMAD.WIDE.U32 R12, R6, UR8, R4 ;  /* 0x00000008060c7c25 */ /* 0x000fc8000f8e0004 */
[----:B------:R-:W-:Y:S01]  /*2550*/  IMAD R0, R6, UR9, R7 ;  /* 0x0000000906007c24 */ /* 0x000fe2000f8e0207 */
[----:B-1----:R-:W-:-:S04]  /*2560*/  LEA R14, P1, R12, UR6, 0x1 ;  /* 0x000000060c0e7c11 */ /* 0x002fc8000f8208ff */
[----:B------:R-:W-:-:S04]  /*2570*/  IADD3 R0, R13, R0, RZ ;  /* 0x000000000d007210 */ /* 0x000fc80007ffe0ff */
[----:B------:R-:W-:-:S05]  /*2580*/  LEA.HI.X R15, R12, UR7, R0, 0x1, P1 ;  /* 0x000000070c0f7c11 */ /* 0x000fca00088f0c00 */
[----:B------:R2:W-:Y:S02]  /*2590*/  STG.E.128 desc[UR14][R14.64], RZ ;  /* 0x000000ff0e007986 */ /* 0x0005e4000c101d0e */
.L_x_431:
[----:B------:R-:W-:Y:S05]  /*25a0*/  BSYNC B0 ;  /* 0x0000000000007941 */ /* 0x000fea0003800000 */
.L_x_430:
[----:B------:R-:W-:Y:S05]  /*25b0*/  @P0 BRA `(.L_x_432) ;  /* 0x0000007c000c0947 */ /* 0x000fea0003800000 */
[----:B------:R-:W-:Y:S01]  /*25c0*/  IADD3 R6, P0, R6, 0x40, RZ ;  /* 0x0000004006067810 */ /* 0x000fe20007f1e0ff */
[----:B------:R-:W-:Y:S01]  /*25d0*/  ULDC.64 UR6, c[0x0][0x3f8] ;  /* 0x0000fe0000067ab9 */ /* 0x000fe20000000a00 */
[----:B------:R-:W-:Y:S02]  /*25e0*/  MOV R4, R10 ;  /* 0x0000000a00047202 */ /* 0x000fe40000000f00 */
[----:B------:R-:W-:-:S03]  /*25f0*/  IADD3.X R9, RZ, R9, RZ, P0, !PT ;  /* 0x00000009ff097210 */ /* 0x000fc600007fe4ff */
[----:B------:R-:W-:-:S04]  /*2600*/  IMAD.WIDE.U32 R4, R6, UR8, R4 ;  /* 0x0000000806047c25 */ /* 0x000fc8000f8e0004 */
[----:B------:R-:W-:-:S04]  /*2610*/  IMAD R9, R9, UR8, RZ ;  /* 0x0000000809097c24 */ /* 0x000fc8000f8e02ff */
[----:B------:R-:W-:Y:S01]  /*2620*/  IMAD R9, R6, UR9, R9 ;  /* 0x0000000906097c24 */ /* 0x000fe2000f8e0209 */
[----:B------:R-:W-:-:S04]  /*2630*/  LEA R6, P0, R4, UR6, 0x1 ;  /* 0x0000000604067c11 */ /* 0x000fc8000f8008ff */
[----:B------:R-:W-:-:S04]  /*2640*/  IADD3 R9, R5, R9, RZ ;  /* 0x0000000905097210 */ /* 0x000fc80007ffe0ff */
[----:B------:R-:W-:-:S05]  /*2650*/  LEA.HI.X R7, R4, UR7, R9, 0x1, P0 ;  /* 0x0000000704077c11 */ /* 0x000fca00080f0c09 */
[----:B------:R3:W-:Y:S01]  /*2660*/  STG.E.128 desc[UR14][R6.64], RZ ;  /* 0x000000ff06007986 */ /* 0x0007e2000c101d0e */
[----:B------:R-:W-:Y:S05]  /*2670*/  BRA `(.L_x_432) ;  /* 0x0000007800dc7947 */ /* 0x000fea0003800000 */
.L_x_423:
[----:B------:R-:W-:Y:S01]  /*2680*/  PLOP3.LUT P1, PT, PT, PT, UP4, 0x80, 0x0 ;  /* 0x000000000000781c */ /* 0x000fe20003f2f048 */
[----:B------:R-:W-:Y:S01]  /*2690*/  UIMAD UR6, UR10, -0x80, UR23 ;  /* 0xffffff800a0678a4 */ /* 0x000fe2000f8e0217 */
[----:B------:R-:W-:Y:S01]  /*26a0*/  LEA R7, R144, UR4, 0x1 ;  /* 0x0000000490077c11 */ /* 0x000fe2000f8e08ff */
[----:B------:R-:W-:Y:S01]  /*26b0*/  ULEA.HI UR7, UR10, UR10, URZ, 0x1 ;  /* 0x0000000a0a077291 */ /* 0x000fe2000f8f083f */
[----:B------:R-:W-:Y:S01]  /*26c0*/  VIADD R8, R6, 0x40 ;  /* 0x0000004006087836 */ /* 0x000fe20000000000 */
[----:B------:R-:W-:Y:S01]  /*26d0*/  BSSY B0, `(.L_x_433) ;  /* 0x0000019000007945 */ /* 0x000fe20003800000 */
[----:B------:R-:W-:-:S07]  /*26e0*/  VIADD R15, R144, 0x1000 ;  /* 0x00001000900f7836 */ /* 0x000fce0000000000 */
[----:B------:R-:W-:Y:S01]  /*26f0*/  @P1 BAR.SYNC.DEFER_BLOCKING 0x0 ;  /* 0x0000000000001b1d */ /* 0x000fe20000010000 */
[----:B------:R-:W-:Y:S01]  /*2700*/  ISETP.GE.AND P3, PT, R6, UR6, PT ;  /* 0x0000000606007c0c */ /* 0x000fe2000bf66270 */
[----:B------:R-:W-:Y:S01]  /*2710*/  ULOP3.LUT UR7, UR7, 0xfffffffe, URZ, 0xc0, !UPT ;  /* 0xfffffffe07077892 */ /* 0x000fe2000f8ec03f */
[----:B------:R-:W-:Y:S01]  /*2720*/  ISETP.GE.AND P2, PT, R8, UR6, PT ;  /* 0x0000000608007c0c */ /* 0x000fe2000bf46270 */
[----:B------:R-:W-:Y:S02]  /*2730*/  IMAD.U32 R13, RZ, RZ, UR18 ;  /* 0x00000012ff0d7e24 */ /* 0x000fe4000f8e00ff */
[----:B------:R-:W-:-:S04]  /*2740*/  UIADD3 UR7, UR10, -UR7, URZ ;  /* 0x800000070a077290 */ /* 0x000fc8000fffe03f */
[----:B------:R-:W-:-:S06]  /*2750*/  UISETP.NE.AND UP0, UPT, UR7, 0x1, UPT ;  /* 0x000000010700788c */ /* 0x000fcc000bf05270 */
[----:B------:R-:W-:-:S04]  /*2760*/  PLOP3.LUT P0, PT, PT, PT, UP0, 0x80, 0x0 ;  /* 0x000000000000781c */ /* 0x000fc80003f0f008 */
[----:B------:R-:W-:Y:S01]  /*2770*/  SEL R15, R15, R144, !P0 ;  /* 0x000000900f0f7207 */ /* 0x000fe20004000000 */
        /* <DEDUP_REMOVED lines=14> */
.L_x_434:
[----:B------:R-:W-:Y:S05]  /*2860*/  BSYNC B0 ;  /* 0x0000000000007941 */ /* 0x000fea0003800000 */
.L_x_433:
[----:B------:R4:W-:Y:S01]  /*2870*/  @P2 STS.128 [R7+0x5000], RZ ;  /* 0x005000ff07002388 */ /* 0x0009e20000000c00 */
[----:B------:R-:W-:Y:S01]  /*2880*/  BSSY B0, `(.L_x_435) ;  /* 0x000000d000007945 */ /* 0x000fe20003800000 */
[----:B------:R-:W-:-:S03]  /*2890*/  LEA R171, R15, UR4, 0x1 ;  /* 0x000000040fab7c11 */ /* 0x000fc6000f8e08ff */
        /* <DEDUP_REMOVED lines=11> */
.L_x_436:
[----:B------:R-:W-:Y:S05]  /*2950*/  BSYNC B0 ;  /* 0x0000000000007941 */ /* 0x000fea0003800000 */
.L_x_435:
        /* <DEDUP_REMOVED lines=17> */
.L_x_438:
[----:B------:R-:W-:Y:S05]  /*2a70*/  BSYNC B0 ;  /* 0x0000000000007941 */ /* 0x000fea0003800000 */
.L_x_437:
        /* <DEDUP_REMOVED lines=21> */
.L_x_440:
[----:B------:R-:W-:Y:S05]  /*2bd0*/  BSYNC B0 ;  /* 0x0000000000007941 */ /* 0x000fea0003800000 */
.L_x_439:
[----:B------:R-:W-:Y:S01]  /*2be0*/  UIMAD UR7, UR38, UR18, URZ ;  /* 0x00000012260772a4 */ /* 0x000fe2000f8e023f */
[----:B------:R-:W-:Y:S01]  /*2bf0*/  IMAD.WIDE.U32 R12, R13, UR28, R146 ;  /* 0x0000001c0d0c7c25 */ /* 0x000fe2000f8e0092 */
[----:B------:R-:W-:Y:S01]  /*2c00*/  ULDC.64 UR26, c[0x0][0x260] ;  /* 0x00009800001a7ab9 */ /* 0x000fe20000000a00 */
[C---:B------:R-:W-:Y:S01]  /*2c10*/  IADD3 R0, R141.reuse, 0x40, RZ ;  /* 0x000000408d007810 */ /* 0x040fe20007ffe0ff */
[----:B------:R-:W-:Y:S01]  /*2c20*/  UIMAD UR11, UR28, UR19, UR7 ;  /* 0x000000131c0b72a4 */ /* 0x000fe2000f8e0207 */
[----:B-1----:R-:W-:Y:S01]  /*2c30*/  VIADD R5, R141, 0x8 ;  /* 0x000000088d057836 */ /* 0x002fe20000000000 */
[----:B------:R-:W-:Y:S01]  /*2c40*/  UIMAD UR7, UR20, -0x80, UR12 ;  /* 0xffffff80140778a4 */ /* 0x000fe2000f8e020c */
[----:B------:R-:W-:Y:S01]  /*2c50*/  IADD3 R14, P1, R12, UR24, RZ ;  /* 0x000000180c0e7c10 */ /* 0x000fe2000ff3e0ff */
[----:B------:R-:W-:Y:S01]  /*2c60*/  BSSY B0, `(.L_x_441) ;  /* 0x0000025000007945 */ /* 0x000fe20003800000 */
[----:B------:R-:W-:Y:S01]  /*2c70*/  ISETP.GE.AND P5, PT, R0, UR6, PT ;  /* 0x0000000600007c0c */ /* 0x000fe2000bfa6270 */
[----:B------:R-:W-:Y:S01]  /*2c80*/  IMAD.U32 R4, RZ, RZ, UR11 ;  /* 0x0000000bff047e24 */ /* 0x000fe2000f8e00ff */
[----:B------:R-:W-:Y:S01]  /*2c90*/  ISETP.GE.AND P6, PT, R5, UR6, PT ;  /* 0x0000000605007c0c */ /* 0x000fe2000bfc6270 */
[----:B------:R-:W-:Y:S01]  /*2ca0*/  VIADD R0, R141, 0x48 ;  /* 0x000000488d007836 */ /* 0x000fe20000000000 */
[----:B------:R-:W-:-:S02]  /*2cb0*/  ISETP.GE.AND P3, PT, R6, UR7, PT ;  /* 0x0000000706007c0c */ /* 0x000fc4000bf66270 */
[----:B------:R-:W-:Y:S01]  /*2cc0*/  IADD3.X R15, R13, UR29, R4, P1, !PT ;  /* 0x0000001d0d0f7c10 */ /* 0x000fe20008ffe404 */
[----:B------:R-:W-:Y:S01]  /*2cd0*/  IMAD R4, R10, UR26, RZ ;  /* 0x0000001a0a047c24 */ /* 0x000fe2000f8e02ff */
[----:B------:R-:W-:Y:S02]  /*2ce0*/  ISETP.GE.AND P1, PT, R141, UR6, PT ;  /* 0x000000068d007c0c */ /* 0x000fe4000bf26270 */
[----:B------:R-:W-:Y:S01]  /*2cf0*/  ISETP.GE.AND P4, PT, R0, UR6, PT ;  /* 0x0000000600007c0c */ /* 0x000fe2000bf86270 */
[C---:B------:R-:W-:Y:S01]  /*2d00*/  IMAD R5, R11.reuse, UR27, R4 ;  /* 0x0000001b0b057c24 */ /* 0x040fe2000f8e0204 */
[----:B------:R-:W-:Y:S01]  /*2d10*/  P2R R4, PR, RZ, 0x2 ;  /* 0x00000002ff047803 */ /* 0x000fe20000000000 */
[----:B------:R-:W-:-:S04]  /*2d20*/  IMAD.WIDE.U32 R14, R11, UR26, R14 ;  /* 0x0000001a0b0e7c25 */ /* 0x000fc8000f8e000e */
[----:B------:R1:W-:Y:S01]  /*2d30*/  @P3 STS [R7+0x6000], RZ ;  /* 0x006000ff07003388 */ /* 0x0003e20000000800 */
[----:B------:R-:W-:-:S03]  /*2d40*/  IADD3 R5, R15, R5, RZ ;  /* 0x000000050f057210 */ /* 0x000fc60007ffe0ff */
        /* <DEDUP_REMOVED lines=22> */
.L_x_442:
[----:B------:R-:W-:Y:S05]  /*2eb0*/  BSYNC B0 ;  /* 0x0000000000007941 */ /* 0x000fea0003800000 */
.L_x_441:
[----:B------:R-:W-:Y:S01]  /*2ec0*/  ISETP.GE.AND P2, PT, R8, UR7, PT ;  /* 0x0000000708007c0c */ /* 0x000fe2000bf46270 */
[----:B------:R-:W-:-:S12]  /*2ed0*/  BSSY B0, `(.L_x_443) ;  /* 0x0000015000007945 */ /* 0x000fd80003800000 */
[----:B------:R1:W-:Y:S01]  /*2ee0*/  @P2 STS.128 [R7+0x7000], RZ ;  /* 0x007000ff07002388 */ /* 0x0003e20000000c00 */
[----:B------:R-:W-:Y:S05]  /*2ef0*/  @P2 BRA `(.L_x_444) ;  /* 0x0000000000482947 */ /* 0x000fea0003800000 */
[----:B------:R-:W-:Y:S02]  /*2f00*/  ULDC UR6, c[0x0][0x2d0] ;  /* 0x0000b40000067ab9 */ /* 0x000fe40000000800 */
[----:B------:R-:W-:-:S13]  /*2f10*/  ISETP.GE.AND P1, PT, R146, UR6, PT ;  /* 0x0000000692007c0c */ /* 0x000fda000bf26270 */
[----:B------:R1:W-:Y:S01]  /*2f20*/  @P1 STS.128 [R7+0x7000], RZ ;  /* 0x007000ff07001388 */ /* 0x0003e20000000c00 */
[----:B------:R-:W-:Y:S05]  /*2f30*/  @P1 BRA `(.L_x_444) ;  /* 0x0000000000381947 */ /* 0x000fea0003800000 */
[----:B------:R-:W-:Y:S01]  /*2f40*/  IADD3 R12, P1, R6, 0x40, RZ ;  /* 0x00000040060c7810 */ /* 0x000fe20007f3e0ff */
[----:B------:R-:W-:Y:S01]  /*2f50*/  ULDC.64 UR6, c[0x0][0x218] ;  /* 0x0000860000067ab9 */ /* 0x000fe20000000a00 */
[----:B------:R-:W-:Y:S02]  /*2f60*/  MOV R15, R5 ;  /* 0x00000005000f7202 */ /* 0x000fe40000000f00 */
[----:B------:R-:W-:Y:S01]  /*2f70*/  IADD3.X R8, RZ, R9, RZ, P1, !PT ;  /* 0x00000009ff087210 */ /* 0x000fe20000ffe4ff */
[----:B------:R-:W-:-:S04]  /*2f80*/  IMAD.WIDE.U32 R14, R12, UR18, R14 ;  /* 0x000000120c0e7c25 */ /* 0x000fc8000f8e000e */
[----:B------:R-:W-:-:S04]  /*2f90*/  IMAD R13, R8, UR18, RZ ;  /* 0x00000012080d7c24 */ /* 0x000fc8000f8e02ff */
        /* <DEDUP_REMOVED lines=8> */
.L_x_444:
[----:B------:R-:W-:Y:S05]  /*3020*/  BSYNC B0 ;  /* 0x0000000000007941 */ /* 0x000fea0003800000 */
.L_x_443:
[----:B------:R-:W-:Y:S01]  /*3030*/  UIMAD UR6, UR38, UR8, URZ ;  /* 0x00000008260672a4 */ /* 0x000fe2000f8e023f */
[----:B------:R-:W-:Y:S01]  /*3040*/  MOV R5, UR8 ;  /* 0x0000000800057c02 */ /* 0x000fe20008000f00 */
[----:B------:R2:W-:Y:S01]  /*3050*/  @P3 STS [R7+0x8000], RZ ;  /* 0x008000ff07003388 */ /* 0x0005e20000000800 */
[----:B------:R-:W-:Y:S01]  /*3060*/  BSSY B0, `(.L_x_445) ;  /* 0x0000022000007945 */ /* 0x000fe20003800000 */
[----:B------:R-:W-:Y:S02]  /*3070*/  UIMAD UR6, UR28, UR9, UR6 ;  /* 0x000000091c0672a4 */ /* 0x000fe4000f8e0206 */
[----:B-1----:R-:W-:Y:S01]  /*3080*/  IMAD.WIDE.U32 R12, R5, UR28, R146 ;  /* 0x0000001c050c7c25 */ /* 0x002fe2000f8e0092 */
[----:B------:R2:W-:Y:S03]  /*3090*/  @P3 STS [R7+0x8004], RZ ;  /* 0x008004ff07003388 */ /* 0x0005e60000000800 */
[----:B------:R-:W-:Y:S01]  /*30a0*/  MOV R5, UR6 ;  /* 0x0000000600057c02 */ /* 0x000fe20008000f00 */
[----:B------:R2:W-:Y:S01]  /*30b0*/  @P3 STS.64 [R7+0x8008], RZ ;  /* 0x008008ff07003388 */ /* 0x0005e20000000a00 */
[----:B------:R-:W-:Y:S01]  /*30c0*/  IADD3 R14, P1, R12, UR30, RZ ;  /* 0x0000001e0c0e7c10 */ /* 0x000fe2000ff3e0ff */
[----:B------:R-:W-:-:S02]  /*30d0*/  ULDC.64 UR6, c[0x0][0x268] ;  /* 0x00009a0000067ab9 */ /* 0x000fc40000000a00 */
[----:B------:R-:W-:Y:S01]  /*30e0*/  IMAD R10, R10, UR6, RZ ;  /* 0x000000060a0a7c24 */ /* 0x000fe2000f8e02ff */
[----:B------:R-:W-:Y:S02]  /*30f0*/  IADD3.X R15, R13, UR31, R5, P1, !PT ;  /* 0x0000001f0d0f7c10 */ /* 0x000fe40008ffe405 */
[----:B------:R-:W1:Y:S01]  /*3100*/  LDC.64 R12, c[0x0][0x3b8] ;  /* 0x0000ee00ff0c7b82 */ /* 0x000e620000000a00 */
[C---:B------:R-:W-:Y:S02]  /*3110*/  IMAD R5, R11.reuse, UR7, R10 ;  /* 0x000000070b057c24 */ /* 0x040fe4000f8e020a */
[----:B------:R-:W-:-:S05]  /*3120*/  IMAD.WIDE.U32 R14, R11, UR6, R14 ;  /* 0x000000060b0e7c25 */ /* 0x000fca000f8e000e */
[----:B------:R-:W-:Y:S01]  /*3130*/  IADD3 R5, R15, R5, RZ ;  /* 0x000000050f057210 */ /* 0x000fe20007ffe0ff */
[----:B------:R-:W-:Y:S06]  /*3140*/  @P3 BRA `(.L_x_446) ;  /* 0x00000000004c3947 */ /* 0x000fec0003800000 */
        /* <DEDUP_REMOVED lines=19> */
.L_x_446:
[----:B------:R-:W-:Y:S05]  /*3280*/  BSYNC B0 ;  /* 0x0000000000007941 */ /* 0x000fea0003800000 */
.L_x_445:
        /* <DEDUP_REMOVED lines=22> */
.L_x_448:
[----:B------:R-:W-:Y:S05]  /*33f0*/  BSYNC B0 ;  /* 0x0000000000007941 */ /* 0x000fea0003800000 */
.L_x_447:
[----:B------:R-:W-:Y:S01]  /*3400*/  IMAD.MOV.U32 R6, RZ, RZ, 0x4 ;  /* 0x00000004ff067424 */ /* 0x000fe200078e00ff */
[----:B------:R-:W-:Y:S01]  /*3410*/  ULDC UR6, c[0x0][0x270] ;  /* 0x00009c0000067ab9 */ /* 0x000fe20000000800 */
[----:B-1234-:R-:W-:Y:S01]  /*3420*/  IMAD.MOV.U32 R7, RZ, RZ, 0x4 ;  /* 0x00000004ff077424 */ /* 0x01efe200078e00ff */
[----:B------:R-:W-:Y:S01]  /*3430*/  ISETP.NE.AND P1, PT, R4, RZ, PT ;  /* 0x000000ff0400720c */ /* 0x000fe20003f25270 */
[----:B------:R-:W2:Y:S01]  /*3440*/  LDG.E.64 R8, desc[UR14][R12.64+0x8] ;  /* 0x0000080e0c087981 */ /* 0x000ea2000c1e1b00 */
[----:B------:R-:W-:Y:S02]  /*3450*/  IMAD.MOV.U32 R168, RZ, RZ, 0x7f800000 ;  /* 0x7f800000ffa87424 */ /* 0x000fe400078e00ff */
[----:B------:R-:W-:Y:S01]  /*3460*/  IMAD.MOV.U32 R170, RZ, RZ, 0x7f800000 ;  /* 0x7f800000ffaa7424 */ /* 0x000fe200078e00ff */
[----:B------:R-:W3:Y:S01]  /*3470*/  LDG.E.64 R4, desc[UR14][R12.64] ;  /* 0x0000000e0c047981 */ /* 0x000ee2000c1e1b00 */
[----:B------:R-:W-:-:S03]  /*3480*/  IMAD.WIDE R10, R141, R6, UR16 ;  /* 0x000000108d0a7e25 */ /* 0x000fc6000f8e0206 */
[----:B------:R-:W0:Y:S01]  /*3490*/  LDGDEPBAR ;  /* 0x00000000000079af */ /* 0x000e220000000000 */
[----:B------:R-:W-:Y:S02]  /*34a0*/  IMAD.MOV.U32 R167, RZ, RZ, 0x7f800000 ;  /* 0x7f800000ffa77424 */ /* 0x000fe400078e00ff */
[----:B------:R-:W-:Y:S01]  /*34b0*/  IMAD.MOV.U32 R169, RZ, RZ, 0x7f800000 ;  /* 0x7f800000ffa97424 */ /* 0x000fe200078e00ff */
[----:B------:R1:W5:Y:S01]  /*34c0*/  @!P6 LDG.E R170, desc[UR14][R10.64+0x20] ;  /* 0x0000200e0aaae981 */ /* 0x000362000c1e1900 */
[----:B------:R-:W-:Y:S01]  /*34d0*/  @!P4 IMAD.WIDE R6, R0, R7, UR16 ;  /* 0x000000100006ce25 */ /* 0x000fe2000f8e0207 */
[----:B------:R-:W-:Y:S01]  /*34e0*/  SHF.R.S32.HI R165, RZ, 0x1f, R172 ;  /* 0x0000001fffa57819 */ /* 0x000fe200000114ac */
[----:B------:R-:W-:Y:S01]  /*34f0*/  ULDC UR42, c[0x0][0x2d0] ;  /* 0x0000b400002a7ab9 */ /* 0x000fe20000000800 */
[----:B------:R1:W5:Y:S01]  /*3500*/  @!P5 LDG.E R167, desc[UR14][R10.64+0x100] ;  /* 0x0001000e0aa7d981 */ /* 0x000362000c1e1900 */
[----:B------:R-:W-:Y:S02]  /*3510*/  VIADD R131, R140, 0x1000 ;  /* 0x000010008c837836 */ /* 0x000fe40000000000 */
[----:B------:R-:W-:Y:S01]  /*3520*/  VIADD R130, R139, 0x1000 ;  /* 0x000010008b827836 */ /* 0x000fe20000000000 */
[----:B------:R1:W5:Y:S01]  /*3530*/  @!P4 LDG.E R168, desc[UR14][R6.64] ;  /* 0x0000000e06a8c981 */ /* 0x000362000c1e1900 */
[----:B------:R-:W-:Y:S01]  /*3540*/  UIMAD UR6, UR48, UR6, UR57 ;  /* 0x00000006300672a4 */ /* 0x000fe2000f8e0239 */
[----:B------:R-:W-:Y:S01]  /*3550*/  IMAD.MOV.U32 R164, RZ, RZ, 0x8 ;  /* 0x00000008ffa47424 */ /* 0x000fe200078e00ff */
[----:B------:R-:W-:Y:S01]  /*3560*/  CS2R R94, SRZ ;  /* 0x00000000005e7805 */ /* 0x000fe2000001ff00 */
[----:B------:R1:W5:Y:S01]  /*3570*/  @!P1 LDG.E R169, desc[UR14][R10.64] ;  /* 0x0000000e0aa99981 */ /* 0x000362000c1e1900 */
[----:B------:R-:W-:Y:S01]  /*3580*/  USHF.L.U32 UR6, UR6, 0x5, URZ ;  /* 0x0000000506067899 */ /* 0x000fe2000800063f */
[----:B------:R-:W-:Y:S01]  /*3590*/  SEL R131, R131, R140, !P0 ;  /* 0x0000008c83837207 */ /* 0x000fe20004000000 */
[----:B------:R-:W-:Y:S01]  /*35a0*/  IMAD.MOV.U32 R163, RZ, RZ, 0x40 ;  /* 0x00000040ffa37424 */ /* 0x000fe200078e00ff */
[----:B------:R-:W-:Y:S01]  /*35b0*/  CS2R R92, SRZ ;  /* 0x00000000005c7805 */ /* 0x000fe2000001ff00 */
[----:B------:R-:W-:Y:S01]  /*35c0*/  USHF.R.S32.HI UR7, URZ, 0x1f, UR6 ;  /* 0x0000001f3f077899 */ /* 0x000fe20008011406 */
[----:B------:R-:W-:Y:S01]  /*35d0*/  SEL R130, R130, R139, !P0 ;  /* 0x0000008b82827207 */ /* 0x000fe20004000000 */
[----:B------:R-:W-:Y:S01]  /*35e0*/  IMAD.MOV.U32 R162, RZ, RZ, 0x48 ;  /* 0x00000048ffa27424 */ /* 0x000fe200078e00ff */
[----:B------:R-:W-:Y:S01]  /*35f0*/  CS2R R98, SRZ ;  /* 0x0000000000627805 */ /* 0x000fe2000001ff00 */
[----:B------:R-:W-:Y:S01]  /*3600*/  IMAD.SHL.U32 R0, R140, 0x2, RZ ;  /* 0x000000028c007824 */ /* 0x000fe200078e00ff */
[----:B------:R-:W-:Y:S01]  /*3610*/  CS2R R96, SRZ ;  /* 0x0000000000607805 */ /* 0x000fe2000001ff00 */
[----:B------:R-:W-:Y:S01]  /*3620*/  IMAD.MOV.U32 R161, RZ, RZ, 0x4 ;  /* 0x00000004ffa17424 */ /* 0x000fe200078e00ff */
        /* <DEDUP_REMOVED lines=12> */
[----:B------:R-:W-:Y:S01]  /*36f0*/  LEA R131, R131, UR4, 0x1 ;  /* 0x0000000483837c11 */ /* 0x000fe2000f8e08ff */
[----:B------:R-:W-:Y:S01]  /*3700*/  IMAD.MOV.U32 R166, RZ, RZ, R171 ;  /* 0x000000ffffa67224 */ /* 0x000fe200078e00ab */
[----:B------:R-:W-:Y:S01]  /*3710*/  LEA R130, R130, UR4, 0x1 ;  /* 0x0000000482827c11 */ /* 0x000fe2000f8e08ff */
        /* <DEDUP_REMOVED lines=15> */
[----:B------:R-:W-:Y:S01]  /*3810*/  UIMAD UR24, UR5, 0x78, URZ ;  /* 0x00000078051878a4 */ /* 0x000fe2000f8e023f */
[----:B------:R-:W-:Y:S01]  /*3820*/  ULDC.U8 UR9, c[0x0][0x388] ;  /* 0x0000e20000097ab9 */ /* 0x000fe20000000000 */
[----:B------:R-:W-:Y:S01]  /*3830*/  ULDC UR8, c[0x0][0x2ec] ;  /* 0x0000bb0000087ab9 */ /* 0x000fe20000000800 */
[----:B--2---:R-:W-:Y:S02]  /*3840*/  IADD3 R172, P2, P1, R8, UR6, R172 ;  /* 0x0000000608ac7c10 */ /* 0x004fe4000f95e0ac */
[----:B---3--:R-:W-:Y:S02]  /*3850*/  R2UR UR11, R5 ;  /* 0x00000000050b72ca */ /* 0x008fe400000e0000 */
[----:B------:R-:W-:Y:S01]  /*3860*/  R2UR UR13, R4 ;  /* 0x00000000040d72ca */ /* 0x000fe200000e0000 */
[----:B------:R-:W-:Y:S01]  /*3870*/  IMAD.WIDE.U32 R172, R172, -0x2daee0ad, RZ ;  /* 0xd2511f53acac7825 */ /* 0x000fe200078e00ff */
[----:B-1----:R-:W-:-:S13]  /*3880*/  IADD3.X R165, R9, UR7, R165, P2, P1 ;  /* 0x0000000709a57c10 */ /* 0x002fda00097e24a5 */
.L_x_451:
[----:B-----5:R-:W-:Y:S01]  /*3890*/  FSETP.NEU.FTZ.AND P2, PT, R170, -INF , PT ;  /* 0xff800000aa00780b */ /* 0x020fe20003f5d000 */
[----:B------:R-:W0:Y:S01]  /*38a0*/  LDGDEPBAR ;  /* 0x00000000000079af */ /* 0x000e220000000000 */
[----:B------:R-:W-:Y:S01]  /*38b0*/  IMAD.U32 R46, RZ, RZ, UR22 ;  /* 0x00000016ff2e7e24 */ /* 0x000fe2000f8e00ff */
[----:B------:R-:W-:Y:S01]  /*38c0*/  USHF.L.U32 UR6, UR20, 0x7, URZ ;  /* 0x0000000714067899 */ /* 0x000fe2000800063f */
[----:B------:R-:W-:Y:S01]  /*38d0*/  IMAD.U32 R47, RZ, RZ, UR21 ;  /* 0x00000015ff2f7e24 */ /* 0x000fe2000f8e00ff */
[----:B------:R-:W-:Y:S01]  /*38e0*/  UIADD3 UR19, UR11, -0x4498517b, URZ ;  /* 0xbb67ae850b137890 */ /* 0x000fe2000fffe03f */
[----:B------:R-:W-:Y:S01]  /*38f0*/  IMAD.IADD R124, R136, 0x1, R131 ;  /* 0x00000001887c7824 */ /* 0x000fe200078e0283 */
[----:B------:R-:W-:Y:S01]  /*3900*/  LEA R44, P0, R141, R46, 0x2 ;  /* 0x0000002e8d2c7211 */ /* 0x000fe200078010ff */
[----:B------:R-:W-:Y:S01]  /*3910*/  UIADD3 UR18, UR23, 0x80, UR6 ;  /* 0x0000008017127890 */ /* 0x000fe2000fffe006 */
[----:B------:R-:W-:Y:S02]  /*3920*/  IMAD.U32 R46, RZ, RZ, UR23 ;  /* 0x00000017ff2e7e24 */ /* 0x000fe4000f8e00ff */
[----:B------:R-:W-:Y:S01]  /*3930*/  FMUL.FTZ R243, R167, 1.4426950216293334961 ;  /* 0x3fb8aa3ba7f37820 */ /* 0x000fe20000410000 */
[----:B------:R-:W-:Y:S01]  /*3940*/  LEA.HI.X.SX32 R45, R141, R47, 0x2, P0 ;  /* 0x0000002f8d2d7211 */ /* 0x000fe200000f16ff */
[----:B------:R-:W-:Y:S01]  /*3950*/  USHF.L.U32 UR7, UR10, 0x7, URZ ;  /* 0x000000070a077899 */ /* 0x000fe2000800063f */
[----:B------:R-:W-:Y:S01]  /*3960*/  FSETP.NEU.FTZ.AND P0, PT, R169, -INF , PT ;  /* 0xff800000a900780b */ /* 0x000fe20003f1d000 */
[----:B------:R-:W-:Y:S01]  /*3970*/  UIADD3 UR18, UR18, -UR12, URZ ;  /* 0x8000000c12127290 */ /* 0x000fe2000fffe03f */
[----:B------:R-:W-:Y:S01]  /*3980*/  IMAD.U32 R194, RZ, RZ, UR20 ;  /* 0x00000014ffc27e24 */ /* 0x000fe2000f8e00ff */
[----:B------:R-:W-:Y:S01]  /*3990*/  UIADD3 UR6, UR6, 0x80, URZ ;  /* 0x0000008006067890 */ /* 0x000fe2000fffe03f */
[----:B------:R-:W-:Y:S01]  /*39a0*/  IMAD.U32 R49, RZ, RZ, UR20 ;  /* 0x00000014ff317e24 */ /* 0x000fe2000f8e00ff */
[----:B------:R-:W-:Y:S01]  /*39b0*/  UISETP.GE.AND UP0, UPT, UR7, UR18, UPT ;  /* 0x000000120700728c */ /* 0x000fe2000bf06270 */
[----:B------:R-:W-:Y:S01]  /*39c0*/  IMAD.U32 R195, RZ, RZ, UR7 ;  /* 0x00000007ffc37e24 */ /* 0x000fe2000f8e00ff */
[----:B------:R-:W-:Y:S01]  /*39d0*/  UIADD3 UR5, UR13, -0x61c88647, URZ ;  /* 0x9e3779b90d057890 */ /* 0x000fe2000fffe03f */
[----:B------:R-:W-:Y:S01]  /*39e0*/  IMAD R49, R49, 0x2, R142 ;  /* 0x0000000231317824 */ /* 0x000fe200078e028e */
[----:B------:R-:W-:Y:S01]  /*39f0*/  UISETP.LT.AND UP0, UPT, UR6, UR12, UP0 ;  /* 0x0000000c0600728c */ /* 0x000fe20008701270 */
[----:B------:R-:W-:Y:S01]  /*3a00*/  IMAD.U32 R216, RZ, RZ, UR10 ;  /* 0x0000000affd87e24 */ /* 0x000fe2000f8e00ff */
[----:B------:R-:W-:Y:S01]  /*3a10*/  UIADD3 UR7, UR13, -0x255992d5, URZ ;  /* 0xdaa66d2b0d077890 */ /* 0x000fe2000fffe03f */
[----:B------:R-:W-:Y:S04]  /*3a20*/  DEPBAR.LE SB0, 0x0 ;  /* 0x000080000000791a */ /* 0x000fe80000000000 */
[----:B------:R-:W-:Y:S01]  /*3a30*/  BAR.SYNC.DEFER_BLOCKING 0x0 ;  /* 0x0000000000007b1d */ /* 0x000fe20000010000 */
[----:B------:R-:W-:Y:S01]  /*3a40*/  PLOP3.LUT P3, PT, PT, PT, UP0, 0x80, 0x0 ;  /* 0x000000000000781c */ /* 0x000fe20003f6f008 */
[----:B------:R-:W-:Y:S01]  /*3a50*/  IMAD.SHL.U32 R49, R49, 0x2, RZ ;  /* 0x0000000231317824 */ /* 0x000fe200078e00ff */
[----:B------:R-:W-:Y:S01]  /*3a60*/  UIADD3 UR6, UR13, 0x78dde6e4, URZ ;  /* 0x78dde6e40d067890 */ /* 0x000fe2000fffe03f */
[----:B------:R-:W-:Y:S01]  /*3a70*/  IMAD R216, R216, 0x8, R143 ;  /* 0x00000008d8d87824 */ /* 0x000fe200078e028f */
[----:B------:R-:W-:Y:S01]  /*3a80*/  UISETP.GT.AND UP3, UPT, UR10, UR40, UPT ;  /* 0x000000280a00728c */ /* 0x000fe2000bf64270 */
[----:B------:R-:W-:Y:S01]  /*3a90*/  VIADD R47, R49, 0x1 ;  /* 0x00000001312f7836 */ /* 0x000fe20000000000 */
[C---:B------:R-:W-:Y:S01]  /*3aa0*/  LOP3.LUT R64, R173.reuse, UR11, R49, 0x96, !PT ;  /* 0x0000000bad407c12 */ /* 0x040fe2000f8e9631 */
[C---:B------:R-:W-:Y:S02]  /*3ab0*/  VIADD R56, R216.reuse, 0x4 ;  /* 0x00000004d8387836 */ /* 0x040fe40000000000 */
[----:B------:R-:W-:Y:S01]  /*3ac0*/  IMAD.WIDE.U32 R216, R216, -0x326172a9, RZ ;  /* 0xcd9e8d57d8d87825 */ /* 0x000fe200078e00ff */
[----:B------:R-:W-:Y:S03]  /*3ad0*/  LOP3.LUT R204, R173, UR11, R47, 0x96, !PT ;  /* 0x0000000badcc7c12 */ /* 0x000fe6000f8e962f */
[----:B------:R-:W-:Y:S01]  /*3ae0*/  @!P3 IADD3 R46, -R46, 0x1, R141 ;  /* 0x000000012e2eb810 */ /* 0x000fe20007ffe18d */
[----:B------:R-:W-:Y:S03]  /*3af0*/  IMAD.WIDE.U32 R56, R56, -0x326172a9, RZ ;  /* 0xcd9e8d5738387825 */ /* 0x000fe600078e00ff */
[----:B------:R-:W-:Y:S01]  /*3b00*/  @!P3 IADD3 R195, R195, UR12, R46 ;  /* 0x0000000cc3c3bc10 */ /* 0x000fe2000fffe02e */
[----:B------:R-:W-:Y:S04]  /*3b10*/  IMAD.WIDE.U32 R64, R64, -0x326172a9, RZ ;  /* 0xcd9e8d5740407825 */ /* 0x000fe800078e00ff */
[----:B------:R-:W-:Y:S01]  /*3b20*/  IMAD.WIDE.U32 R204, R204, -0x326172a9, RZ ;  /* 0xcd9e8d57cccc7825 */ /* 0x000fe200078e00ff */
[C---:B------:R-:W-:Y:S01]  /*3b30*/  LOP3.LUT R210, R65.reuse, UR5, R216, 0x96, !PT ;  /* 0x0000000541d27c12 */ /* 0x040fe2000f8e96d8 */
[----:B------:R-:W-:Y:S01]  /*3b40*/  LDSM.16.M88.4 R100, [R131] ;  /* 0x000000008364783b */ /* 0x000fe20000000200 */
[----:B------:R-:W-:Y:S02]  /*3b50*/  LOP3.LUT R196, R65, UR5, R56, 0x96, !PT ;  /* 0x0000000541c47c12 */ /* 0x000fe4000f8e9638 */
[C---:B------:R-:W-:Y:S01]  /*3b60*/  LOP3.LUT R216, R205.reuse, UR5, R216, 0x96, !PT ;  /* 0x00000005cdd87c12 */ /* 0x040fe2000f8e96d8 */
[----:B------:R-:W-:Y:S01]  /*3b70*/  IMAD.WIDE.U32 R210, R210, -0x2daee0ad, RZ ;  /* 0xd2511f53d2d27825 */ /* 0x000fe200078e00ff */
[----:B------:R-:W-:Y:S01]  /*3b80*/  LOP3.LUT R56, R205, UR5, R56, 0x96, !PT ;  /* 0x00000005cd387c12 */ /* 0x000fe2000f8e9638 */
[----:B------:R-:W-:Y:S02]  /*3b90*/  UIADD3 UR5, UR13, 0x3c6ef372, URZ ;  /* 0x3c6ef3720d057890 */ /* 0x000fe4000fffe03f */
[----:B------:R-:W1:Y:S01]  /*3ba0*/  LDSM.16.M88.4 R104, [R138+UR4+0x6000] ;  /* 0x006000048a68783b */ /* 0x000e620008000200 */
[----:B------:R-:W-:Y:S07]  /*3bb0*/  IMAD.WIDE.U32 R196, R196, -0x2daee0ad, RZ ;  /* 0xd2511f53c4c47825 */ /* 0x000fee00078e00ff */
[----:B------:R-:W2:Y:S08]  /*3bc0*/  LDSM.16.M88.4 R108, [R131+0x1000] ;  /* 0x00100000836c783b */ /* 0x000eb00000000200 */
[----:B------:R-:W3:Y:S08]  /*3bd0*/  LDSM.16.M88.4 R112, [R138+UR4+0x6400] ;  /* 0x006400048a70783b */ /* 0x000ef00008000200 */
[----:B------:R-:W4:Y:S04]  /*3be0*/  LDG.E R183, desc[UR14][R44.64] ;  /* 0x0000000e2cb77981 */ /* 0x000f28000c1e1900 */
[----:B------:R-:W4:Y:S04]  /*3bf0*/  LDG.E R182, desc[UR14][R44.64+0x20] ;  /* 0x0000200e2cb67981 */ /* 0x000f28000c1e1900 */
[----:B------:R-:W5:Y:S04]  /*3c00*/  LDG.E R181, desc[UR14][R44.64+0x100] ;  /* 0x0001000e2cb57981 */ /* 0x000f68000c1e1900 */
[----:B------:R3:W5:Y:S01]  /*3c10*/  LDG.E R180, desc[UR14][R44.64+0x120] ;  /* 0x0001200e2cb47981 */ /* 0x000762000c1e1900 */
[-C--:B-1----:R-:W-:Y:S03]  /*3c20*/  HMMA.16816.F32 R4, R100, R104.reuse, RZ ;  /* 0x000000686404723c */ /* 0x082fe600000018ff */
[----:B------:R-:W1:Y:S03]  /*3c30*/  LDSM.16.M88.4 R116, [R138+UR4+0x6800] ;  /* 0x006800048a74783b */ /* 0x000e660008000200 */
[C---:B--2---:R-:W-:Y:S05]  /*3c40*/  HMMA.16816.F32 R8, R108.reuse, R104, RZ ;  /* 0x000000686c08723c */ /* 0x044fea00000018ff */
[----:B------:R-:W-:Y:S01]  /*3c50*/  LDSM.16.M88.4 R120, [R137] ;  /* 0x000000008978783b */ /* 0x000fe20000000200 */
[-C--:B------:R-:W-:Y:S06]  /*3c60*/  HMMA.16816.F32 R12, R108, R106.reuse, RZ ;  /* 0x0000006a6c0c723c */ /* 0x080fec00000018ff */
[C---:B------:R-:W-:Y:S01]  /*3c70*/  HMMA.16816.F32 R16, R100.reuse, R106, RZ ;  /* 0x0000006a6410723c */ /* 0x040fe200000018ff */
[----:B---3--:R-:W2:Y:S01]  /*3c80*/  @!P3 S2R R44, SR_TID.X ;  /* 0x00000000002cb919 */ /* 0x008ea20000002100 */
[----:B------:R-:W-:Y:S01]  /*3c90*/  LOP3.LUT R45, R165, UR13, RZ, 0x3c, !PT ;  /* 0x0000000da52d7c12 */ /* 0x000fe2000f8e3cff */
[----:B------:R-:W3:Y:S03]  /*3ca0*/  LDSM.16.M88.4 R104, [R138+UR4+0x6c00] ;  /* 0x006c00048a68783b */ /* 0x000ee60008000200 */
[-C--:B------:R-:W-:Y:S01]  /*3cb0*/  LOP3.LUT R184, R217, R45.reuse, RZ, 0x3c, !PT ;  /* 0x0000002dd9b87212 */ /* 0x080fe200078e3cff */
[-C--:B------:R-:W-:Y:S01]  /*3cc0*/  HMMA.16816.F32 R20, R100, R112.reuse, RZ ;  /* 0x000000706414723c */ /* 0x080fe200000018ff */
[----:B------:R-:W-:Y:S03]  /*3cd0*/  LOP3.LUT R212, R57, R45, RZ, 0x3c, !PT ;  /* 0x0000002d39d47212 */ /* 0x000fe600078e3cff */
[----:B------:R-:W-:Y:S01]  /*3ce0*/  LOP3.LUT R45, R172, UR19, RZ, 0x3c, !PT ;  /* 0x00000013ac2d7c12 */ /* 0x000fe2000f8e3cff */
[----:B------:R-:W-:Y:S01]  /*3cf0*/  IMAD.WIDE.U32 R56, R56, -0x2daee0ad, RZ ;  /* 0xd2511f5338387825 */ /* 0x000fe200078e00ff */
[C---:B------:R-:W-:Y:S05]  /*3d00*/  HMMA.16816.F32 R24, R108.reuse, R112, RZ ;  /* 0x000000706c18723c */ /* 0x040fea00000018ff */
[----:B------:R-:W-:Y:S01]  /*3d10*/  IMAD.WIDE.U32 R184, R184, -0x2daee0ad, RZ ;  /* 0xd2511f53b8b87825 */ /* 0x000fe200078e00ff */
[-C--:B------:R-:W-:Y:S05]  /*3d20*/  HMMA.16816.F32 R28, R108, R114.reuse, RZ ;  /* 0x000000726c1c723c */ /* 0x080fea00000018ff */
[C---:B------:R-:W-:Y:S01]  /*3d30*/  LOP3.LUT R198, R45.reuse, R185, RZ, 0x3c, !PT ;  /* 0x000000b92dc67212 */ /* 0x040fe200078e3cff */
[C---:B------:R-:W-:Y:S01]  /*3d40*/  HMMA.16816.F32 R32, R100.reuse, R114, RZ ;  /* 0x000000726420723c */ /* 0x040fe200000018ff */
[----:B------:R-:W3:Y:S04]  /*3d50*/  LDSM.16.M88.4 R112, [R124] ;  /* 0x000000007c70783b */ /* 0x000ee80000000200 */
[----:B------:R-:W-:Y:S01]  /*3d60*/  IMAD.WIDE.U32 R212, R212, -0x2daee0ad, RZ ;  /* 0xd2511f53d4d47825 */ /* 0x000fe200078e00ff */
[-C--:B-1----:R-:W-:Y:S03]  /*3d70*/  HMMA.16816.F32 R36, R100, R116.reuse, RZ ;  /* 0x000000746424723c */ /* 0x082fe600000018ff */
[----:B------:R-:W1:Y:S02]  /*3d80*/  LDSM.16.M88.4 R124, [R124+0x1000] ;  /* 0x001000007c7c783b */ /* 0x000e640000000200 */
[----:B------:R-:W-:Y:S01]  /*3d90*/  LOP3.LUT R200, R45, R213, RZ, 0x3c, !PT ;  /* 0x000000d52dc87212 */ /* 0x000fe200078e3cff */
[C---:B------:R-:W-:Y:S02]  /*3da0*/  HMMA.16816.F32 R40, R108.reuse, R116, RZ ;  /* 0x000000746c28723c */ /* 0x040fe400000018ff */
[----:B--2---:R-:W-:Y:S03]  /*3db0*/  @!P3 IMAD.SHL.U32 R44, R44, 0x2, RZ ;  /* 0x000000022c2cb824 */ /* 0x004fe600078e00ff */
[----:B------:R-:W-:Y:S03]  /*3dc0*/  IMAD.WIDE.U32 R200, R200, -0x326172a9, RZ ;  /* 0xcd9e8d57c8c87825 */ /* 0x000fe600078e00ff */
[----:B------:R-:W-:Y:S02]  /*3dd0*/  @!P3 LOP3.LUT R49, R44, 0x6, RZ, 0xc0, !PT ;  /* 0x000000062c31b812 */ /* 0x000fe400078ec0ff */
[-C--:B------:R-:W-:Y:S01]  /*3de0*/  HMMA.16816.F32 R44, R108, R118.reuse, RZ ;  /* 0x000000766c2c723c */ /* 0x080fe200000018ff */
[----:B------:R-:W-:Y:S04]  /*3df0*/  IMAD.WIDE.U32 R198, R198, -0x326172a9, RZ ;  /* 0xcd9e8d57c6c67825 */ /* 0x000fe800078e00ff */
[----:B------:R-:W-:Y:S01]  /*3e00*/  @!P3 IMAD R49, R142, 0x40, R49 ;  /* 0x000000408e31b824 */ /* 0x000fe200078e0231 */
[C---:B------:R-:W-:Y:S02]  /*3e10*/  LOP3.LUT R66, R199.reuse, UR5, R64, 0x96, !PT ;  /* 0x00000005c7427c12 */ /* 0x040fe4000f8e9640 */
[----:B------:R-:W-:Y:S03]  /*3e20*/  LOP3.LUT R202, R199, UR5, R204, 0x96, !PT ;  /* 0x00000005c7ca7c12 */ /* 0x000fe6000f8e96cc */
[C---:B------:R-:W-:Y:S01]  /*3e30*/  LOP3.LUT R64, R201.reuse, UR5, R64, 0x96, !PT ;  /* 0x00000005c9407c12 */ /* 0x040fe2000f8e9640 */
[----:B------:R-:W-:Y:S01]  /*3e40*/  @!P3 IMAD R194, R194, 0x80, R49 ;  /* 0x00000080c2c2b824 */ /* 0x000fe200078e0231 */
[----:B------:R-:W-:Y:S01]  /*3e50*/  LOP3.LUT R204, R201, UR5, R204, 0x96, !PT ;  /* 0x00000005c9cc7c12 */ /* 0x000fe2000f8e96cc */
[C---:B------:R-:W-:Y:S01]  /*3e60*/  HMMA.16816.F32 R48, R100.reuse, R118, RZ ;  /* 0x000000766430723c */ /* 0x040fe200000018ff */
[----:B------:R-:W-:Y:S01]  /*3e70*/  UIADD3 UR5, UR11, 0x76cf5d0a, URZ ;  /* 0x76cf5d0a0b057890 */ /* 0x000fe2000fffe03f */
[----:B------:R-:W-:Y:S01]  /*3e80*/  @!P3 VIADDMNMX R199, R195, R164, UR12, PT ;  /* 0x0000000cc3c7be46 */ /* 0x000fe2000b8001a4 */
[----:B------:R-:W-:Y:S03]  /*3e90*/  IMAD.WIDE.U32 R66, R66, -0x2daee0ad, RZ ;  /* 0xd2511f5342427825 */ /* 0x000fe600078e00ff */
[-C--:B---3--:R-:W-:Y:S01]  /*3ea0*/  HMMA.16816.F32 R52, R100, R104.reuse, RZ ;  /* 0x000000686434723c */ /* 0x088fe200000018ff */
[----:B------:R-:W-:Y:S01]  /*3eb0*/  LOP3.LUT R186, R211, UR5, R184, 0x96, !PT ;  /* 0x00000005d3ba7c12 */ /* 0x000fe2000f8e96b8 */
[----:B------:R-:W-:Y:S03]  /*3ec0*/  @!P3 VIADD R188, R194, 0x21 ;  /* 0x00000021c2bcb836 */ /* 0x000fe60000000000 */
[--C-:B------:R-:W-:Y:S01]  /*3ed0*/  LOP3.LUT R208, R197, UR5, R212.reuse, 0x96, !PT ;  /* 0x00000005c5d07c12 */ /* 0x100fe2000f8e96d4 */
[----:B------:R-:W-:Y:S01]  /*3ee0*/  IMAD.WIDE.U32 R64, R64, -0x2daee0ad, RZ ;  /* 0xd2511f5340407825 */ /* 0x000fe200078e00ff */
[----:B------:R-:W-:Y:S04]  /*3ef0*/  LOP3.LUT R212, R57, UR5, R212, 0x96, !PT ;  /* 0x0000000539d47c12 */ /* 0x000fe8000f8e96d4 */
[----:B------:R-:W-:Y:S04]  /*3f00*/  IMAD.WIDE.U32 R216, R216, -0x2daee0ad, RZ ;  /* 0xd2511f53d8d87825 */ /* 0x000fe800078e00ff */
[----:B------:R-:W-:Y:S01]  /*3f10*/  IMAD.WIDE.U32 R204, R204, -0x2daee0ad, RZ ;  /* 0xd2511f53cccc7825 */ /* 0x000fe200078e00ff */
[----:B------:R-:W-:Y:S01]  /*3f20*/  LOP3.LUT R184, R217, UR5, R184, 0x96, !PT ;  /* 0x00000005d9b87c12 */ /* 0x000fe2000f8e96b8 */
[----:B------:R-:W-:Y:S02]  /*3f30*/  UIADD3 UR5, UR11, 0x32370b8f, URZ ;  /* 0x32370b8f0b057890 */ /* 0x000fe4000fffe03f */
[----:B------:R-:W-:Y:S04]  /*3f40*/  IMAD.WIDE.U32 R186, R186, -0x326172a9, RZ ;  /* 0xcd9e8d57baba7825 */ /* 0x000fe800078e00ff */
[----:B------:R-:W-:Y:S01]  /*3f50*/  LOP3.LUT R197, R205, UR5, R56, 0x96, !PT ;  /* 0x00000005cdc57c12 */ /* 0x000fe2000f8e9638 */
[----:B------:R-:W-:Y:S01]  /*3f60*/  IMAD.WIDE.U32 R202, R202, -0x2daee0ad, RZ ;  /* 0xd2511f53caca7825 */ /* 0x000fe200078e00ff */
[----:B------:R-:W-:Y:S01]  /*3f70*/  LOP3.LUT R214, R187, UR7, R198, 0x96, !PT ;  /* 0x00000007bbd67c12 */ /* 0x000fe2000f8e96c6 */
[C---:B------:R-:W-:Y:S02]  /*3f80*/  HMMA.16816.F32 R56, R108.reuse, R104, RZ ;  /* 0x000000686c38723c */ /* 0x040fe400000018ff */
[----:B------:R-:W-:Y:S01]  /*3f90*/  LOP3.LUT R210, R67, UR5, R210, 0x96, !PT ;  /* 0x0000000543d27c12 */ /* 0x000fe2000f8e96d2 */
[----:B------:R-:W-:Y:S01]  /*3fa0*/  IMAD.WIDE.U32 R208, R208, -0x326172a9, RZ ;  /* 0xcd9e8d57d0d07825 */ /* 0x000fe200078e00ff */
[----:B------:R-:W-:Y:S02]  /*3fb0*/  LOP3.LUT R216, R203, UR5, R216, 0x96, !PT ;  /* 0x00000005cbd87c12 */ /* 0x000fe4000f8e96d8 */
[----:B------:R-:W-:Y:S01]  /*3fc0*/  LOP3.LUT R196, R65, UR5, R196, 0x96, !PT ;  /* 0x0000000541c47c12 */ /* 0x000fe2000f8e96c4 */
[-C--:B------:R-:W-:Y:S01]  /*3fd0*/  HMMA.16816.F32 R60, R108, R106.reuse, RZ ;  /* 0x0000006a6c3c723c */ /* 0x080fe200000018ff */
[----:B------:R-:W-:Y:S01]  /*3fe0*/  LOP3.LUT R206, R209, UR7, R200, 0x96, !PT ;  /* 0x00000007d1ce7c12 */ /* 0x000fe2000f8e96c8 */
[----:B------:R-:W-:Y:S02]  /*3ff0*/  UIADD3 UR5, UR11, -0x126145ec, URZ ;  /* 0xed9eba140b057890 */ /* 0x000fe4000fffe03f */
[----:B------:R-:W-:Y:S01]  /*4000*/  @!P3 VIMNMX R209, R195, UR12, PT ;  /* 0x0000000cc3d1bc48 */ /* 0x000fe2000bfe0100 */
[----:B------:R-:W-:Y:S06]  /*4010*/  IMAD.WIDE.U32 R214, R214, -0x2daee0ad, RZ ;  /* 0xd2511f53d6d67825 */ /* 0x000fec00078e00ff */
[----:B------:R-:W-:Y:S01]  /*4020*/  LOP3.LUT R203, R215, UR5, R66, 0x96, !PT ;  /* 0x00000005d7cb7c12 */ /* 0x000fe2000f8e9642 */
[----:B------:R-:W-:Y:S04]  /*4030*/  IMAD.WIDE.U32 R206, R206, -0x2daee0ad, RZ ;  /* 0xd2511f53cece7825 */ /* 0x000fe800078e00ff */
[----:B------:R-:W-:Y:S01]  /*4040*/  IMAD.WIDE.U32 R184, R184, -0x326172a9, RZ ;  /* 0xcd9e8d57b8b87825 */ /* 0x000fe200078e00ff */
[----:B------:R-:W-:Y:S02]  /*4050*/  LOP3.LUT R201, R207, UR5, R64, 0x96, !PT ;  /* 0x00000005cfc97c12 */ /* 0x000fe4000f8e9640 */
[----:B------:R-:W-:Y:S01]  /*4060*/  HMMA.16816.F32 R64, R100, R106, RZ ;  /* 0x0000006a6440723c */ /* 0x000fe200000018ff */
[----:B------:R-:W2:Y:S01]  /*4070*/  LDSM.16.M88.4 R100, [R137+0x400] ;  /* 0x000400008964783b */ /* 0x000ea20000000200 */
[----:B------:R-:W-:Y:S01]  /*4080*/  LOP3.LUT R198, R185, UR7, R198, 0x96, !PT ;  /* 0x00000007b9c67c12 */ /* 0x000fe2000f8e96c6 */
[C---:B------:R-:W-:Y:S02]  /*4090*/  @!P3 VIADD R192, R194.reuse, 0x28 ;  /* 0x00000028c2c0b836 */ /* 0x040fe40000000000 */
[C---:B------:R-:W-:Y:S01]  /*40a0*/  @!P3 VIADD R190, R194.reuse, 0x29 ;  /* 0x00000029c2beb836 */ /* 0x040fe20000000000 */
[-C--:B------:R-:W-:Y:S03]  /*40b0*/  HMMA.16816.F32 R4, R112, R120.reuse, R4 ;  /* 0x000000787004723c */ /* 0x080fe60000001804 */
[----:B------:R-:W3:Y:S02]  /*40c0*/  LDSM.16.M88.4 R104, [R137+0x800] ;  /* 0x000800008968783b */ /* 0x000ee40000000200 */
[----:B------:R-:W-:Y:S01]  /*40d0*/  @!P3 VIADD R218, R194, 0x31 ;  /* 0x00000031c2dab836 */ /* 0x000fe20000000000 */
[C---:B-1----:R-:W-:Y:S05]  /*40e0*/  HMMA.16816.F32 R8, R124.reuse, R120, R8 ;  /* 0x000000787c08723c */ /* 0x042fea0000001808 */
[----:B------:R-:W-:Y:S01]  /*40f0*/  IMAD.WIDE.U32 R232, R198, -0x2daee0ad, RZ ;  /* 0xd2511f53c6e87825 */ /* 0x000fe200078e00ff */
[-C--:B------:R-:W-:Y:S05]  /*4100*/  HMMA.16816.F32 R12, R124, R122.reuse, R12 ;  /* 0x0000007a7c0c723c */ /* 0x080fea000000180c */
[----:B------:R-:W-:Y:S01]  /*4110*/  FMUL.FTZ R120, R170, 1.4426950216293334961 ;  /* 0x3fb8aa3baa787820 */ /* 0x000fe20000410000 */
[C---:B------:R-:W-:Y:S05]  /*4120*/  HMMA.16816.F32 R16, R112.reuse, R122, R16 ;  /* 0x0000007a7010723c */ /* 0x040fea0000001810 */
[----:B------:R-:W-:Y:S01]  /*4130*/  FSEL R120, R120, RZ, P2 ;  /* 0x000000ff78787208 */ /* 0x000fe20001000000 */
[----:B------:R-:W-:Y:S01]  /*4140*/  IMAD.WIDE.U32 R222, R197, -0x326172a9, RZ ;  /* 0xcd9e8d57c5de7825 */ /* 0x000fe200078e00ff */
[----:B------:R-:W-:Y:S04]  /*4150*/  FSETP.NEU.FTZ.AND P2, PT, R168, -INF , PT ;  /* 0xff800000a800780b */ /* 0x000fe80003f5d000 */
[----:B------:R-:W-:Y:S04]  /*4160*/  IMAD.WIDE.U32 R226, R196, -0x326172a9, RZ ;  /* 0xcd9e8d57c4e27825 */ /* 0x000fe800078e00ff */
[----:B------:R-:W-:Y:S01]  /*4170*/  IMAD.WIDE.U32 R210, R210, -0x326172a9, RZ ;  /* 0xcd9e8d57d2d27825 */ /* 0x000fe200078e00ff */
[----:B------:R-:W-:Y:S01]  /*4180*/  LOP3.LUT R208, R227, UR6, R208, 0x96, !PT ;  /* 0x00000006e3d07c12 */ /* 0x000fe2000f8e96d0 */
[-C--:B--2---:R-:W-:Y:S03]  /*4190*/  HMMA.16816.F32 R20, R112, R100.reuse, R20 ;  /* 0x000000647014723c */ /* 0x084fe60000001814 */
[----:B------:R-:W-:Y:S01]  /*41a0*/  LOP3.LUT R205, R211, UR6, R186, 0x96, !PT ;  /* 0x00000006d3cd7c12 */ /* 0x000fe2000f8e96ba */
[----:B------:R-:W-:Y:S01]  /*41b0*/  @!P3 VIADD R186, R194, 0x11 ;  /* 0x00000011c2bab836 */ /* 0x000fe20000000000 */
[C---:B------:R-:W-:Y:S01]  /*41c0*/  @!P3 VIADDMNMX R211, R195.reuse, R163, UR12, PT ;  /* 0x0000000cc3d3be46 */ /* 0x040fe2000b8001a3 */
[C---:B------:R-:W-:Y:S05]  /*41d0*/  HMMA.16816.F32 R24, R124.reuse, R100, R24 ;  /* 0x000000647c18723c */ /* 0x040fea0000001818 */
[----:B------:R-:W-:Y:S01]  /*41e0*/  @!P3 VIADDMNMX R195, R195, R162, UR12, PT ;  /* 0x0000000cc3c3be46 */ /* 0x000fe2000b8001a2 */
[-C--:B------:R-:W-:Y:S05]  /*41f0*/  HMMA.16816.F32 R28, R124, R102.reuse, R28 ;  /* 0x000000667c1c723c */ /* 0x080fea000000181c */
[----:B------:R-:W-:Y:S01]  /*4200*/  IMAD.WIDE.U32 R216, R216, -0x326172a9, RZ ;  /* 0xcd9e8d57d8d87825 */ /* 0x000fe200078e00ff */
[C---:B------:R-:W-:Y:S01]  /*4210*/  HMMA.16816.F32 R32, R112.reuse, R102, R32 ;  /* 0x000000667020723c */ /* 0x040fe20000001820 */
[----:B------:R-:W1:Y:S04]  /*4220*/  LDSM.16.M88.4 R100, [R137+0xc00] ;  /* 0x000c00008964783b */ /* 0x000e680000000200 */
[----:B------:R-:W-:Y:S01]  /*4230*/  LOP3.LUT R207, R217, UR6, R184, 0x96, !PT ;  /* 0x00000006d9cf7c12 */ /* 0x000fe2000f8e96b8 */
[-C--:B---3--:R-:W-:Y:S05]  /*4240*/  HMMA.16816.F32 R36, R112, R104.reuse, R36 ;  /* 0x000000687024723c */ /* 0x088fea0000001824 */
[----:B------:R-:W-:Y:S01]  /*4250*/  @!P3 VIADD R184, R194, 0x1 ;  /* 0x00000001c2b8b836 */ /* 0x000fe20000000000 */
[C---:B------:R-:W-:Y:S04]  /*4260*/  HMMA.16816.F32 R40, R124.reuse, R104, R40 ;  /* 0x000000687c28723c */ /* 0x040fe80000001828 */
[C---:B------:R-:W-:Y:S01]  /*4270*/  @!P3 ISETP.GE.AND P4, PT, R184.reuse, R209, PT ;  /* 0x000000d1b800b20c */ /* 0x040fe20003f86270 */
[----:B------:R-:W-:Y:S01]  /*4280*/  IMAD.WIDE.U32 R220, R205, -0x2daee0ad, RZ ;  /* 0xd2511f53cddc7825 */ /* 0x000fe200078e00ff */
[C---:B------:R-:W-:Y:S01]  /*4290*/  @!P3 ISETP.GE.AND P1, PT, R184.reuse, R199, PT ;  /* 0x000000c7b800b20c */ /* 0x040fe20003f26270 */
[-C--:B------:R-:W-:Y:S03]  /*42a0*/  HMMA.16816.F32 R44, R124, R106.reuse, R44 ;  /* 0x0000006a7c2c723c */ /* 0x080fe6000000182c */
[----:B------:R-:W-:Y:S01]  /*42b0*/  @!P3 ISETP.GE.AND P5, PT, R184, R211, PT ;  /* 0x000000d3b800b20c */ /* 0x000fe20003fa6270 */
[----:B------:R-:W-:Y:S01]  /*42c0*/  IMAD.WIDE.U32 R228, R208, -0x2daee0ad, RZ ;  /* 0xd2511f53d0e47825 */ /* 0x000fe200078e00ff */
[----:B------:R-:W-:Y:S01]  /*42d0*/  @!P3 ISETP.GE.AND P6, PT, R184, R195, PT ;  /* 0x000000c3b800b20c */ /* 0x000fe20003fc6270 */
[C---:B------:R-:W-:Y:S05]  /*42e0*/  HMMA.16816.F32 R48, R112.reuse, R106, R48 ;  /* 0x0000006a7030723c */ /* 0x040fea0000001830 */
[----:B------:R-:W-:Y:S01]  /*42f0*/  @!P3 FSEL R7, R7, -INF , !P1 ;  /* 0xff8000000707b808 */ /* 0x000fe20004800000 */
[----:B------:R-:W-:Y:S01]  /*4300*/  FMUL.FTZ R184, R169, 1.4426950216293334961 ;  /* 0x3fb8aa3ba9b87820 */ /* 0x000fe20000410000 */
[----:B------:R-:W-:Y:S04]  /*4310*/  @!P3 FSEL R9, R9, -INF , !P5 ;  /* 0xff8000000909b808 */ /* 0x000fe80006800000 */
[----:B------:R-:W-:Y:S01]  /*4320*/  FSEL R121, R184, RZ, P0 ;  /* 0x000000ffb8797208 */ /* 0x000fe20000000000 */
[----:B------:R-:W-:Y:S01]  /*4330*/  FFMA.FTZ R187, R7, UR8, -R120 ;  /* 0x0000000807bb7c23 */ /* 0x000fe20008010878 */
[----:B------:R-:W-:Y:S01]  /*4340*/  FSETP.NEU.FTZ.AND P0, PT, R167, -INF , PT ;  /* 0xff800000a700780b */ /* 0x000fe20003f1d000 */
[----:B------:R-:W-:Y:S01]  /*4350*/  FMUL.FTZ R184, R168, 1.4426950216293334961 ;  /* 0x3fb8aa3ba8b87820 */ /* 0x000fe20000410000 */
[----:B------:R-:W-:Y:S01]  /*4360*/  @!P3 FSEL R5, R5, -INF , !P4 ;  /* 0xff8000000505b808 */ /* 0x000fe20006000000 */
[-C--:B-1----:R-:W-:Y:S02]  /*4370*/  HMMA.16816.F32 R52, R112, R100.reuse, R52 ;  /* 0x000000647034723c */ /* 0x082fe40000001834 */
[----:B------:R-:W-:Y:S01]  /*4380*/  MUFU.EX2 R187, R187 ;  /* 0x000000bb00bb7308 */ /* 0x000fe20000000800 */
[----:B------:R-:W-:Y:S01]  /*4390*/  FSEL R243, R243, RZ, P0 ;  /* 0x000000fff3f37208 */ /* 0x000fe20000000000 */
[----:B------:R-:W-:Y:S01]  /*43a0*/  IMAD.WIDE.U32 R212, R212, -0x326172a9, RZ ;  /* 0xcd9e8d57d4d47825 */ /* 0x000fe200078e00ff */
[C---:B------:R-:W-:Y:S01]  /*43b0*/  @!P3 ISETP.GE.AND P0, PT, R194.reuse, R209, PT ;  /* 0x000000d1c200b20c */ /* 0x040fe20003f06270 */
[C---:B------:R-:W-:Y:S04]  /*43c0*/  HMMA.16816.F32 R56, R124.reuse, R100, R56 ;  /* 0x000000647c38723c */ /* 0x040fe80000001838 */
[----:B------:R-:W-:Y:S01]  /*43d0*/  @!P3 ISETP.GE.AND P4, PT, R194, R195, PT ;  /* 0x000000c3c200b20c */ /* 0x000fe20003f86270 */
[----:B------:R-:W-:Y:S01]  /*43e0*/  FFMA.FTZ R189, R9, UR8, -R243 ;  /* 0x0000000809bd7c23 */ /* 0x000fe200080108f3 */
[----:B------:R-:W-:Y:S01]  /*43f0*/  FSEL R122, R184, RZ, P2 ;  /* 0x000000ffb87a7208 */ /* 0x000fe20001000000 */
[-C--:B------:R-:W-:Y:S03]  /*4400*/  HMMA.16816.F32 R60, R124, R102.reuse, R60 ;  /* 0x000000667c3c723c */ /* 0x080fe6000000183c */
[C---:B------:R-:W-:Y:S01]  /*4410*/  @!P3 ISETP.GE.AND P2, PT, R194.reuse, R199, PT ;  /* 0x000000c7c200b20c */ /* 0x040fe20003f46270 */
[----:B------:R-:W-:Y:S01]  /*4420*/  @!P3 VIADD R184, R194, 0x8 ;  /* 0x00000008c2b8b836 */ /* 0x000fe20000000000 */
[----:B------:R-:W-:Y:S01]  /*4430*/  @!P3 FSEL R4, R4, -INF , !P0 ;  /* 0xff8000000404b808 */ /* 0x000fe20004000000 */
[----:B------:R-:W-:Y:S01]  /*4440*/  HMMA.16816.F32 R64, R112, R102, R64 ;  /* 0x000000667040723c */ /* 0x000fe20000001840 */
[----:B------:R-:W-:Y:S03]  /*4450*/  MUFU.EX2 R189, R189 ;  /* 0x000000bd00bd7308 */ /* 0x000fe60000000800 */
[-C--:B------:R-:W-:Y:S01]  /*4460*/  @!P3 ISETP.GE.AND P0, PT, R194, R211.reuse, PT ;  /* 0x000000d3c200b20c */ /* 0x080fe20003f06270 */
[----:B------:R-:W-:Y:S01]  /*4470*/  FFMA.FTZ R185, R4, UR8, -R121 ;  /* 0x0000000804b97c23 */ /* 0x000fe20008010879 */
[----:B------:R-:W-:Y:S01]  /*4480*/  @!P3 FSEL R6, R6, -INF , !P2 ;  /* 0xff8000000606b808 */ /* 0x000fe20005000000 */
[----:B------:R-:W-:Y:S01]  /*4490*/  @!P3 VIADD R126, R194, 0x38 ;  /* 0x00000038c27eb836 */ /* 0x000fe20000000000 */
[----:B------:R-:W-:Y:S02]  /*44a0*/  @!P3 FSEL R8, R8, -INF , !P0 ;  /* 0xff8000000808b808 */ /* 0x000fe40004000000 */
[C---:B------:R-:W-:Y:S01]  /*44b0*/  @!P3 ISETP.GE.AND P2, PT, R184.reuse, R211, PT ;  /* 0x000000d3b800b20c */ /* 0x040fe20003f46270 */
[----:B------:R-:W-:Y:S01]  /*44c0*/  MUFU.EX2 R185, R185 ;  /* 0x000000b900b97308 */ /* 0x000fe20000000800 */
[C---:B------:R-:W-:Y:S02]  /*44d0*/  @!P3 ISETP.GE.AND P1, PT, R184.reuse, R195, PT ;  /* 0x000000c3b800b20c */ /* 0x040fe40003f26270 */
[C---:B------:R-:W-:Y:S02]  /*44e0*/  @!P3 ISETP.GE.AND P0, PT, R184.reuse, R209, PT ;  /* 0x000000d1b800b20c */ /* 0x040fe40003f06270 */
        /* <DEDUP_REMOVED lines=8> */
[----:B------:R-:W-:Y:S02]  /*4570*/  @!P3 FSEL R13, R13, -INF , !P4 ;  /* 0xff8000000d0db808 */ /* 0x000fe40006000000 */
[C---:B------:R-:W-:Y:S02]  /*4580*/  @!P3 ISETP.GE.AND P6, PT, R184.reuse, R195, PT ;  /* 0x000000c3b800b20c */ /* 0x040fe40003fc6270 */
[C---:B------:R-:W-:Y:S01]  /*4590*/  @!P3 ISETP.GE.AND P2, PT, R184.reuse, R209, PT ;  /* 0x000000d1b800b20c */ /* 0x040fe20003f46270 */
[----:B------:R-:W-:Y:S01]  /*45a0*/  FFMA.FTZ R193, R13, UR8, -R243 ;  /* 0x000000080dc17c23 */ /* 0x000fe200080108f3 */
[----:B------:R-:W-:Y:S01]  /*45b0*/  @!P3 ISETP.GE.AND P4, PT, R184, R199, PT ;  /* 0x000000c7b800b20c */ /* 0x000fe20003f86270 */
[----:B------:R-:W-:Y:S01]  /*45c0*/  @!P3 VIADD R184, R194, 0x10 ;  /* 0x00000010c2b8b836 */ /* 0x000fe20000000000 */
[----:B------:R-:W-:Y:S01]  /*45d0*/  @!P3 FSEL R14, R14, -INF , !P1 ;  /* 0xff8000000e0eb808 */ /* 0x000fe20004800000 */
[----:B------:R-:W-:Y:S01]  /*45e0*/  MUFU.EX2 R191, R191 ;  /* 0x000000bf00bf7308 */ /* 0x000fe20000000800 */
[----:B------:R-:W-:Y:S02]  /*45f0*/  @!P3 FSEL R15, R15, -INF , !P6 ;  /* 0xff8000000f0fb808 */ /* 0x000fe40007000000 */
[----:B------:R-:W-:Y:S02]  /*4600*/  @!P3 FSEL R16, R16, -INF , !P0 ;  /* 0xff8000001010b808 */ /* 0x000fe40004000000 */
[----:B------:R-:W-:Y:S02]  /*4610*/  @!P3 FSEL R17, R17, -INF , !P2 ;  /* 0xff8000001111b808 */ /* 0x000fe40005000000 */
[----:B------:R-:W-:Y:S01]  /*4620*/  @!P3 FSEL R18, R18, -INF , !P5 ;  /* 0xff8000001212b808 */ /* 0x000fe20006800000 */
[--C-:B------:R-:W-:Y:S01]  /*4630*/  FFMA.FTZ R125, R16, UR8, -R121.reuse ;  /* 0x00000008107d7c23 */ /* 0x100fe20008010879 */
[C---:B------:R-:W-:Y:S01]  /*4640*/  @!P3 ISETP.GE.AND P1, PT, R184.reuse, R209, PT ;  /* 0x000000d1b800b20c */ /* 0x040fe20003f26270 */
[----:B------:R-:W-:Y:S01]  /*4650*/  MUFU.EX2 R193, R193 ;  /* 0x000000c100c17308 */ /* 0x000fe20000000800 */
[----:B------:R-:W-:Y:S01]  /*4660*/  @!P3 ISETP.GE.AND P6, PT, R184, R199, PT ;  /* 0x000000c7b800b20c */ /* 0x000fe20003fc6270 */
[--C-:B------:R-:W-:Y:S01]  /*4670*/  FFMA.FTZ R196, R18, UR8, -R120.reuse ;  /* 0x0000000812c47c23 */ /* 0x100fe20008010878 */
[C---:B------:R-:W-:Y:S02]  /*4680*/  @!P3 ISETP.GE.AND P0, PT, R184.reuse, R211, PT ;  /* 0x000000d3b800b20c */ /* 0x040fe40003f06270 */
[----:B------:R-:W-:Y:S01]  /*4690*/  @!P3 ISETP.GE.AND P2, PT, R184, R195, PT ;  /* 0x000000c3b800b20c */ /* 0x000fe20003f46270 */
[----:B------:R-:W-:Y:S01]  /*46a0*/  @!P3 VIADD R184, R194, 0x18 ;  /* 0x00000018c2b8b836 */ /* 0x000fe20000000000 */
[----:B------:R-:W-:Y:S03]  /*46b0*/  @!P3 ISETP.GE.AND P5, PT, R186, R209, PT ;  /* 0x000000d1ba00b20c */ /* 0x000fe60003fa6270 */
[----:B------:R-:W-:Y:S01]  /*46c0*/  MUFU.EX2 R196, R196 ;  /* 0x000000c400c47308 */ /* 0x000fe20000000800 */
[----:B------:R-:W-:Y:S02]  /*46d0*/  @!P3 FSEL R19, R19, -INF , !P4 ;  /* 0xff8000001313b808 */ /* 0x000fe40006000000 */
[----:B------:R-:W-:Y:S02]  /*46e0*/  @!P3 FSEL R20, R20, -INF , !P1 ;  /* 0xff8000001414b808 */ /* 0x000fe40004800000 */
[----:B------:R-:W-:Y:S01]  /*46f0*/  @!P3 FSEL R21, R21, -INF , !P5 ;  /* 0xff8000001515b808 */ /* 0x000fe20006800000 */
[----:B------:R-:W-:Y:S01]  /*4700*/  FFMA.FTZ R197, R19, UR8, -R120 ;  /* 0x0000000813c57c23 */ /* 0x000fe20008010878 */
[----:B------:R-:W-:Y:S01]  /*4710*/  @!P3 ISETP.GE.AND P4, PT, R186, R199, PT ;  /* 0x000000c7ba00b20c */ /* 0x000fe20003f86270 */
[--C-:B------:R-:W-:Y:S01]  /*4720*/  FFMA.FTZ R198, R20, UR8, -R121.reuse ;  /* 0x0000000814c67c23 */ /* 0x100fe20008010879 */
[C---:B------:R-:W-:Y:S02]  /*4730*/  @!P3 ISETP.GE.AND P1, PT, R186.reuse, R211, PT ;  /* 0x000000d3ba00b20c */ /* 0x040fe40003f26270 */
[----:B------:R-:W-:Y:S01]  /*4740*/  @!P3 ISETP.GE.AND P5, PT, R186, R195, PT ;  /* 0x000000c3ba00b20c */ /* 0x000fe20003fa6270 */
[----:B------:R-:W-:Y:S01]  /*4750*/  @!P3 VIADD R186, R194, 0x19 ;  /* 0x00000019c2bab836 */ /* 0x000fe20000000000 */
[----:B------:R-:W-:Y:S01]  /*4760*/  @!P3 FSEL R22, R22, -INF , !P6 ;  /* 0xff8000001616b808 */ /* 0x000fe20007000000 */
[----:B------:R-:W-:Y:S01]  /*4770*/  MUFU.EX2 R197, R197 ;  /* 0x000000c500c57308 */ /* 0x000fe20000000800 */
[----:B------:R-:W-:Y:S02]  /*4780*/  @!P3 ISETP.GE.AND P6, PT, R184, R211, PT ;  /* 0x000000d3b800b20c */ /* 0x000fe40003fc6270 */
[----:B------:R-:W-:Y:S02]  /*4790*/  @!P3 FSEL R23, R23, -INF , !P4 ;  /* 0xff8000001717b808 */ /* 0x000fe40006000000 */
[----:B------:R-:W-:Y:S02]  /*47a0*/  @!P3 FSEL R24, R24, -INF , !P0 ;  /* 0xff8000001818b808 */ /* 0x000fe40004000000 */
[----:B------:R-:W-:Y:S03]  /*47b0*/  @!P3 FSEL R25, R25, -INF , !P1 ;  /* 0xff8000001919b808 */ /* 0x000fe60004800000 */
[----:B------:R-:W-:Y:S01]  /*47c0*/  MUFU.EX2 R198, R198 ;  /* 0x000000c600c67308 */ /* 0x000fe20000000800 */
[C---:B------:R-:W-:Y:S02]  /*47d0*/  @!P3 ISETP.GE.AND P4, PT, R184.reuse, R195, PT ;  /* 0x000000c3b800b20c */ /* 0x040fe40003f86270 */
[C---:B------:R-:W-:Y:S02]  /*47e0*/  @!P3 ISETP.GE.AND P0, PT, R184.reuse, R209, PT ;  /* 0x000000d1b800b20c */ /* 0x040fe40003f06270 */
[----:B------:R-:W-:Y:S01]  /*47f0*/  @!P3 ISETP.GE.AND P1, PT, R184, R199, PT ;  /* 0x000000c7b800b20c */ /* 0x000fe20003f26270 */
[----:B------:R-:W-:Y:S01]  /*4800*/  @!P3 VIADD R184, R194, 0x20 ;  /* 0x00000020c2b8b836 */ /* 0x000fe20000000000 */
[----:B------:R-:W-:Y:S02]  /*4810*/  @!P3 FSEL R27, R27, -INF , !P5 ;  /* 0xff8000001b1bb808 */ /* 0x000fe40006800000 */
[----:B------:R-:W-:Y:S02]  /*4820*/  @!P3 FSEL R28, R28, -INF , !P6 ;  /* 0xff8000001c1cb808 */ /* 0x000fe40007000000 */
[C---:B------:R-:W-:Y:S02]  /*4830*/  @!P3 ISETP.GE.AND P5, PT, R186.reuse, R195, PT ;  /* 0x000000c3ba00b20c */ /* 0x040fe40003fa6270 */
[----:B------:R-:W-:Y:S02]  /*4840*/  @!P3 ISETP.GE.AND P6, PT, R186, R209, PT ;  /* 0x000000d1ba00b20c */ /* 0x000fe40003fc6270 */
[----:B------:R-:W-:Y:S02]  /*4850*/  @!P3 FSEL R26, R26, -INF , !P2 ;  /* 0xff8000001a1ab808 */ /* 0x000fe40005000000 */
[----:B------:R-:W-:Y:S02]  /*4860*/  @!P3 ISETP.GE.AND P2, PT, R186, R211, PT ;  /* 0x000000d3ba00b20c */ /* 0x000fe40003f46270 */
[----:B------:R-:W-:Y:S02]  /*4870*/  @!P3 FSEL R31, R31, -INF , !P5 ;  /* 0xff8000001f1fb808 */ /* 0x000fe40006800000 */
[----:B------:R-:W-:Y:S02]  /*4880*/  @!P3 FSEL R33, R33, -INF , !P6 ;  /* 0xff8000002121b808 */ /* 0x000fe40007000000 */
[----:B------:R-:W-:Y:S02]  /*4890*/  @!P3 FSEL R34, R34, -INF , !P1 ;  /* 0xff8000002222b808 */ /* 0x000fe40004800000 */
[C---:B------:R-:W-:Y:S02]  /*48a0*/  @!P3 ISETP.GE.AND P5, PT, R184.reuse, R199, PT ;  /* 0x000000c7b800b20c */ /* 0x040fe40003fa6270 */
[----:B------:R-:W-:Y:S02]  /*48b0*/  @!P3 ISETP.GE.AND P6, PT, R184, R195, PT ;  /* 0x000000c3b800b20c */ /* 0x000fe40003fc6270 */
[----:B------:R-:W-:Y:S02]  /*48c0*/  @!P3 ISETP.GE.AND P1, PT, R188, R209, PT ;  /* 0x000000d1bc00b20c */ /* 0x000fe40003f26270 */
[----:B------:R-:W-:Y:S02]  /*48d0*/  @!P3 FSEL R29, R29, -INF , !P2 ;  /* 0xff8000001d1db808 */ /* 0x000fe40005000000 */
[----:B------:R-:W-:Y:S02]  /*48e0*/  @!P3 FSEL R30, R30, -INF , !P4 ;  /* 0xff8000001e1eb808 */ /* 0x000fe40006000000 */
[----:B------:R-:W-:Y:S01]  /*48f0*/  @!P3 ISETP.GE.AND P2, PT, R186, R199, PT ;  /* 0x000000c7ba00b20c */ /* 0x000fe20003f46270 */
[--C-:B------:R-:W-:Y:S01]  /*4900*/  FFMA.FTZ R186, R5, UR8, -R121.reuse ;  /* 0x0000000805ba7c23 */ /* 0x100fe20008010879 */
[----:B------:R-:W-:Y:S02]  /*4910*/  @!P3 ISETP.GE.AND P4, PT, R184, R209, PT ;  /* 0x000000d1b800b20c */ /* 0x000fe40003f86270 */
[----:B------:R-:W-:Y:S02]  /*4920*/  @!P3 FSEL R37, R37, -INF , !P1 ;  /* 0xff8000002525b808 */ /* 0x000fe40004800000 */
[----:B------:R-:W-:Y:S01]  /*4930*/  @!P3 FSEL R38, R38, -INF , !P5 ;  /* 0xff8000002626b808 */ /* 0x000fe20006800000 */
[----:B------:R-:W-:Y:S01]  /*4940*/  MUFU.EX2 R186, R186 ;  /* 0x000000ba00ba7308 */ /* 0x000fe20000000800 */
[----:B------:R-:W-:Y:S01]  /*4950*/  @!P3 FSEL R42, R42, -INF , !P6 ;  /* 0xff8000002a2ab808 */ /* 0x000fe20007000000 */
[----:B------:R-:W-:Y:S01]  /*4960*/  FFMA.FTZ R238, R37, UR8, -R121 ;  /* 0x0000000825ee7c23 */ /* 0x000fe20008010879 */
[----:B------:R-:W-:Y:S02]  /*4970*/  @!P3 ISETP.GE.AND P1, PT, R188, R195, PT ;  /* 0x000000c3bc00b20c */ /* 0x000fe40003f26270 */
[-C--:B------:R-:W-:Y:S01]  /*4980*/  @!P3 ISETP.GE.AND P5, PT, R192, R211.reuse, PT ;  /* 0x000000d3c000b20c */ /* 0x080fe20003fa6270 */
[----:B------:R-:W-:Y:S01]  /*4990*/  FFMA.FTZ R239, R42, UR8, -R122 ;  /* 0x000000082aef7c23 */ /* 0x000fe2000801087a */
[-C--:B------:R-:W-:Y:S02]  /*49a0*/  @!P3 ISETP.GE.AND P6, PT, R190, R211.reuse, PT ;  /* 0x000000d3be00b20c */ /* 0x080fe40003fc6270 */
[----:B------:R-:W-:Y:S02]  /*49b0*/  @!P3 FSEL R32, R32, -INF , !P0 ;  /* 0xff8000002020b808 */ /* 0x000fe40004000000 */
[----:B------:R-:W-:Y:S02]  /*49c0*/  @!P3 FSEL R35, R35, -INF , !P2 ;  /* 0xff8000002323b808 */ /* 0x000fe40005000000 */
[----:B------:R-:W-:Y:S02]  /*49d0*/  @!P3 FSEL R36, R36, -INF , !P4 ;  /* 0xff8000002424b808 */ /* 0x000fe40006000000 */
[----:B------:R-:W-:Y:S01]  /*49e0*/  @!P3 ISETP.GE.AND P0, PT, R184, R211, PT ;  /* 0x000000d3b800b20c */ /* 0x000fe20003f06270 */
[----:B------:R-:W-:Y:S01]  /*49f0*/  FFMA.FTZ R184, R6, UR8, -R120 ;  /* 0x0000000806b87c23 */ /* 0x000fe20008010878 */
[C---:B------:R-:W-:Y:S02]  /*4a00*/  @!P3 ISETP.GE.AND P2, PT, R188.reuse, R199, PT ;  /* 0x000000c7bc00b20c */ /* 0x040fe40003f46270 */
[----:B------:R-:W-:Y:S01]  /*4a10*/  @!P3 ISETP.GE.AND P4, PT, R188, R211, PT ;  /* 0x000000d3bc00b20c */ /* 0x000fe20003f86270 */
[----:B------:R-:W-:Y:S01]  /*4a20*/  FFMA.FTZ R188, R8, UR8, -R243 ;  /* 0x0000000808bc7c23 */ /* 0x000fe200080108f3 */
[----:B------:R-:W-:Y:S01]  /*4a30*/  @!P3 FSEL R43, R43, -INF , !P1 ;  /* 0xff8000002b2bb808 */ /* 0x000fe20004800000 */
[----:B------:R-:W-:Y:S01]  /*4a40*/  MUFU.EX2 R184, R184 ;  /* 0x000000b800b87308 */ /* 0x000fe20000000800 */
[----:B------:R-:W-:Y:S02]  /*4a50*/  @!P3 FSEL R44, R44, -INF , !P5 ;  /* 0xff8000002c2cb808 */ /* 0x000fe40006800000 */
[----:B------:R-:W-:Y:S02]  /*4a60*/  @!P3 FSEL R45, R45, -INF , !P6 ;  /* 0xff8000002d2db808 */ /* 0x000fe40007000000 */
[C---:B------:R-:W-:Y:S02]  /*4a70*/  @!P3 ISETP.GE.AND P1, PT, R190.reuse, R195, PT ;  /* 0x000000c3be00b20c */ /* 0x040fe40003f26270 */
[C---:B------:R-:W-:Y:S03]  /*4a80*/  @!P3 ISETP.GE.AND P5, PT, R190.reuse, R209, PT ;  /* 0x000000d1be00b20c */ /* 0x040fe60003fa6270 */
[----:B------:R-:W-:Y:S01]  /*4a90*/  MUFU.EX2 R188, R188 ;  /* 0x000000bc00bc7308 */ /* 0x000fe20000000800 */
[----:B------:R-:W-:Y:S02]  /*4aa0*/  @!P3 ISETP.GE.AND P6, PT, R190, R199, PT ;  /* 0x000000c7be00b20c */ /* 0x000fe40003fc6270 */
[----:B------:R-:W-:Y:S02]  /*4ab0*/  @!P3 FSEL R39, R39, -INF , !P2 ;  /* 0xff8000002727b808 */ /* 0x000fe40005000000 */
[----:B------:R-:W-:Y:S02]  /*4ac0*/  @!P3 FSEL R40, R40, -INF , !P0 ;  /* 0xff8000002828b808 */ /* 0x000fe40004000000 */
[----:B------:R-:W-:Y:S03]  /*4ad0*/  @!P3 FSEL R41, R41, -INF , !P4 ;  /* 0xff8000002929b808 */ /* 0x000fe60006000000 */
[----:B------:R1:W-:Y:S01]  /*4ae0*/  MUFU.EX2 R190, R123 ;  /* 0x0000007b00be7308 */ /* 0x0003e20000000800 */
[C---:B------:R-:W-:Y:S02]  /*4af0*/  @!P3 ISETP.GE.AND P2, PT, R192.reuse, R195, PT ;  /* 0x000000c3c000b20c */ /* 0x040fe40003f46270 */
[C---:B------:R-:W-:Y:S02]  /*4b00*/  @!P3 ISETP.GE.AND P0, PT, R192.reuse, R209, PT ;  /* 0x000000d1c000b20c */ /* 0x040fe40003f06270 */
[----:B------:R-:W-:Y:S01]  /*4b10*/  @!P3 ISETP.GE.AND P4, PT, R192, R199, PT ;  /* 0x000000c7c000b20c */ /* 0x000fe20003f86270 */
[----:B------:R-:W-:Y:S01]  /*4b20*/  @!P3 VIADD R192, R194, 0x30 ;  /* 0x00000030c2c0b836 */ /* 0x000fe20000000000 */
[----:B------:R-:W-:Y:S02]  /*4b30*/  @!P3 FSEL R46, R46, -INF , !P2 ;  /* 0xff8000002e2eb808 */ /* 0x000fe40005000000 */
[----:B------:R-:W-:Y:S02]  /*4b40*/  @!P3 FSEL R50, R50, -INF , !P4 ;  /* 0xff8000003232b808 */ /* 0x000fe40006000000 */
[-C--:B------:R-:W-:Y:S01]  /*4b50*/  @!P3 ISETP.GE.AND P2, PT, R192, R209.reuse, PT ;  /* 0x000000d1c000b20c */ /* 0x080fe20003f46270 */
[----:B------:R-:W-:Y:S01]  /*4b60*/  FFMA.FTZ R46, R46, UR8, -R122 ;  /* 0x000000082e2e7c23 */ /* 0x000fe2000801087a */
[----:B------:R-:W-:Y:S01]  /*4b70*/  @!P3 ISETP.GE.AND P4, PT, R218, R209, PT ;  /* 0x000000d1da00b20c */ /* 0x000fe20003f86270 */
[----:B------:R-:W-:Y:S01]  /*4b80*/  FFMA.FTZ R50, R50, UR8, -R120 ;  /* 0x0000000832327c23 */ /* 0x000fe20008010878 */
[----:B------:R-:W-:Y:S02]  /*4b90*/  @!P3 FSEL R51, R51, -INF , !P6 ;  /* 0xff8000003333b808 */ /* 0x000fe40007000000 */
[----:B------:R-:W-:Y:S01]  /*4ba0*/  @!P3 FSEL R52, R52, -INF , !P2 ;  /* 0xff8000003434b808 */ /* 0x000fe20005000000 */
[----:B-1----:R-:W-:Y:S01]  /*4bb0*/  FFMA.FTZ R123, R15, UR8, -R122 ;  /* 0x000000080f7b7c23 */ /* 0x002fe2000801087a */
[----:B------:R-:W-:Y:S01]  /*4bc0*/  @!P3 FSEL R53, R53, -INF , !P4 ;  /* 0xff8000003535b808 */ /* 0x000fe20006000000 */
[----:B------:R-:W-:Y:S01]  /*4bd0*/  FFMA.FTZ R51, R51, UR8, -R120 ;  /* 0x0000000833337c23 */ /* 0x000fe20008010878 */
[----:B------:R-:W-:Y:S01]  /*4be0*/  @!P3 FSEL R48, R48, -INF , !P0 ;  /* 0xff8000003030b808 */ /* 0x000fe20004000000 */
[--C-:B------:R-:W-:Y:S01]  /*4bf0*/  FFMA.FTZ R52, R52, UR8, -R121.reuse ;  /* 0x0000000834347c23 */ /* 0x100fe20008010879 */
[C---:B------:R-:W-:Y:S01]  /*4c00*/  @!P3 ISETP.GE.AND P6, PT, R218.reuse, R199, PT ;  /* 0x000000c7da00b20c */ /* 0x040fe20003fc6270 */
[--C-:B------:R-:W-:Y:S01]  /*4c10*/  FFMA.FTZ R53, R53, UR8, -R121.reuse ;  /* 0x0000000835357c23 */ /* 0x100fe20008010879 */
[----:B------:R-:W-:Y:S01]  /*4c20*/  @!P3 ISETP.GE.AND P2, PT, R218, R211, PT ;  /* 0x000000d3da00b20c */ /* 0x000fe20003f46270 */
[--C-:B------:R-:W-:Y:S01]  /*4c30*/  FFMA.FTZ R48, R48, UR8, -R121.reuse ;  /* 0x0000000830307c23 */ /* 0x100fe20008010879 */
[----:B------:R-:W-:Y:S01]  /*4c40*/  @!P3 ISETP.GE.AND P4, PT, R218, R195, PT ;  /* 0x000000c3da00b20c */ /* 0x000fe20003f86270 */
[----:B------:R-:W-:Y:S01]  /*4c50*/  @!P3 VIADD R218, R194, 0x39 ;  /* 0x00000039c2dab836 */ /* 0x000fe20000000000 */
[----:B------:R-:W-:Y:S01]  /*4c60*/  @!P3 ISETP.GE.AND P0, PT, R192, R211, PT ;  /* 0x000000d3c000b20c */ /* 0x000fe20003f06270 */
[----:B------:R-:W-:Y:S01]  /*4c70*/  FFMA.FTZ R194, R14, UR8, -R122 ;  /* 0x000000080ec27c23 */ /* 0x000fe2000801087a */
[----:B------:R-:W-:Y:S02]  /*4c80*/  @!P3 FSEL R49, R49, -INF , !P5 ;  /* 0xff8000003131b808 */ /* 0x000fe40006800000 */
[----:B------:R-:W-:Y:S02]  /*4c90*/  @!P3 FSEL R56, R56, -INF , !P0 ;  /* 0xff8000003838b808 */ /* 0x000fe40004000000 */
[----:B------:R-:W-:Y:S01]  /*4ca0*/  @!P3 FSEL R57, R57, -INF , !P2 ;  /* 0xff8000003939b808 */ /* 0x000fe20005000000 */
[----:B------:R-:W-:Y:S01]  /*4cb0*/  FFMA.FTZ R49, R49, UR8, -R121 ;  /* 0x0000000831317c23 */ /* 0x000fe20008010879 */
[-C--:B------:R-:W-:Y:S01]  /*4cc0*/  @!P3 ISETP.GE.AND P5, PT, R192, R195.reuse, PT ;  /* 0x000000c3c000b20c */ /* 0x080fe20003fa6270 */
[--C-:B------:R-:W-:Y:S01]  /*4cd0*/  FFMA.FTZ R56, R56, UR8, -R243.reuse ;  /* 0x0000000838387c23 */ /* 0x100fe200080108f3 */
[-C--:B------:R-:W-:Y:S01]  /*4ce0*/  @!P3 ISETP.GE.AND P0, PT, R126, R195.reuse, PT ;  /* 0x000000c37e00b20c */ /* 0x080fe20003f06270 */
[--C-:B------:R-:W-:Y:S01]  /*4cf0*/  FFMA.FTZ R57, R57, UR8, -R243.reuse ;  /* 0x0000000839397c23 */ /* 0x100fe200080108f3 */
[----:B------:R-:W-:Y:S01]  /*4d00*/  @!P3 ISETP.GE.AND P2, PT, R218, R195, PT ;  /* 0x000000c3da00b20c */ /* 0x000fe20003f46270 */
[----:B------:R-:W-:Y:S01]  /*4d10*/  MUFU.EX2 R194, R194 ;  /* 0x000000c200c27308 */ /* 0x000fe20000000800 */
[----:B------:R-:W-:Y:S02]  /*4d20*/  @!P3 FSEL R47, R47, -INF , !P1 ;  /* 0xff8000002f2fb808 */ /* 0x000fe40004800000 */
[----:B------:R-:W-:Y:S01]  /*4d30*/  @!P3 ISETP.GE.AND P1, PT, R192, R199, PT ;  /* 0x000000c7c000b20c */ /* 0x000fe20003f26270 */
[--C-:B------:R-:W-:Y:S01]  /*4d40*/  FFMA.FTZ R192, R12, UR8, -R243.reuse ;  /* 0x000000080cc07c23 */ /* 0x100fe200080108f3 */
[----:B------:R-:W-:Y:S02]  /*4d50*/  @!P3 FSEL R55, R55, -INF , !P6 ;  /* 0xff8000003737b808 */ /* 0x000fe40007000000 */
[----:B------:R-:W-:Y:S03]  /*4d60*/  @!P3 FSEL R54, R54, -INF , !P1 ;  /* 0xff8000003636b808 */ /* 0x000fe60004800000 */
[----:B------:R1:W-:Y:S01]  /*4d70*/  MUFU.EX2 R195, R123 ;  /* 0x0000007b00c37308 */ /* 0x0003e20000000800 */
[----:B------:R-:W-:Y:S01]  /*4d80*/  LOP3.LUT R200, R213, UR7, R200, 0x96, !PT ;  /* 0x00000007d5c87c12 */ /* 0x000fe2000f8e96c8 */
[--C-:B------:R-:W-:Y:S01]  /*4d90*/  FFMA.FTZ R55, R55, UR8, -R120.reuse ;  /* 0x0000000837377c23 */ /* 0x100fe20008010878 */
[-C--:B------:R-:W-:Y:S01]  /*4da0*/  @!P3 ISETP.GE.AND P1, PT, R126, R211.reuse, PT ;  /* 0x000000d37e00b20c */ /* 0x080fe20003f26270 */
[----:B------:R-:W-:Y:S01]  /*4db0*/  FFMA.FTZ R54, R54, UR8, -R120 ;  /* 0x0000000836367c23 */ /* 0x000fe20008010878 */
[----:B------:R-:W-:Y:S01]  /*4dc0*/  @!P3 ISETP.GE.AND P6, PT, R218, R211, PT ;  /* 0x000000d3da00b20c */ /* 0x000fe20003fc6270 */
[----:B------:R-:W-:Y:S01]  /*4dd0*/  IMAD.WIDE.U32 R230, R200, -0x2daee0ad, RZ ;  /* 0xd2511f53c8e67825 */ /* 0x000fe200078e00ff */
[----:B------:R-:W-:Y:S03]  /*4de0*/  @!P3 FSEL R60, R60, -INF , !P1 ;  /* 0xff8000003c3cb808 */ /* 0x000fe60004800000 */
[----:B------:R-:W-:Y:S01]  /*4df0*/  MUFU.EX2 R192, R192 ;  /* 0x000000c000c07308 */ /* 0x000fe20000000800 */
[----:B------:R-:W-:Y:S01]  /*4e00*/  @!P3 FSEL R61, R61, -INF , !P6 ;  /* 0xff8000003d3db808 */ /* 0x000fe20007000000 */
[----:B------:R-:W-:Y:S01]  /*4e10*/  UIADD3 UR7, UR11, -0x56f99767, URZ ;  /* 0xa90668990b077890 */ /* 0x000fe2000fffe03f */
[-C--:B------:R-:W-:Y:S01]  /*4e20*/  @!P3 ISETP.GE.AND P1, PT, R126, R199.reuse, PT ;  /* 0x000000c77e00b20c */ /* 0x080fe20003f26270 */
[----:B------:R-:W-:Y:S01]  /*4e30*/  FFMA.FTZ R60, R60, UR8, -R243 ;  /* 0x000000083c3c7c23 */ /* 0x000fe200080108f3 */
[C---:B------:R-:W-:Y:S02]  /*4e40*/  @!P3 ISETP.GE.AND P6, PT, R218.reuse, R199, PT ;  /* 0x000000c7da00b20c */ /* 0x040fe40003fc6270 */
[----:B------:R-:W-:Y:S03]  /*4e50*/  @!P3 FSEL R59, R59, -INF , !P4 ;  /* 0xff8000003b3bb808 */ /* 0x000fe60006000000 */
[----:B------:R2:W3:Y:S01]  /*4e60*/  MUFU.EX2 R199, R125 ;  /* 0x0000007d00c77308 */ /* 0x0004e20000000800 */
[-C--:B------:R-:W-:Y:S01]  /*4e70*/  @!P3 ISETP.GE.AND P4, PT, R218, R209.reuse, PT ;  /* 0x000000d1da00b20c */ /* 0x080fe20003f86270 */
[--C-:B-1----:R-:W-:Y:S01]  /*4e80*/  FFMA.FTZ R123, R17, UR8, -R121.reuse ;  /* 0x00000008117b7c23 */ /* 0x102fe20008010879 */
[----:B------:R-:W-:Y:S01]  /*4e90*/  LOP3.LUT R211, R233, UR5, R202, 0x96, !PT ;  /* 0x00000005e9d37c12 */ /* 0x000fe2000f8e96ca */
[----:B------:R-:W-:Y:S01]  /*4ea0*/  FFMA.FTZ R59, R59, UR8, -R122 ;  /* 0x000000083b3b7c23 */ /* 0x000fe2000801087a */
[----:B------:R-:W-:Y:S01]  /*4eb0*/  LOP3.LUT R218, R231, UR5, R204, 0x96, !PT ;  /* 0x00000005e7da7c12 */ /* 0x000fe2000f8e96cc */
[----:B------:R-:W-:Y:S01]  /*4ec0*/  UIADD3 UR5, UR13, 0x1715609d, URZ ;  /* 0x1715609d0d057890 */ /* 0x000fe2000fffe03f */
[----:B------:R-:W-:Y:S03]  /*4ed0*/  @!P3 FSEL R58, R58, -INF , !P5 ;  /* 0xff8000003a3ab808 */ /* 0x000fe60006800000 */
[----:B------:R1:W-:Y:S01]  /*4ee0*/  MUFU.EX2 R200, R123 ;  /* 0x0000007b00c87308 */ /* 0x0003e20000000800 */
[----:B------:R-:W-:Y:S01]  /*4ef0*/  @!P3 ISETP.GE.AND P5, PT, R126, R209, PT ;  /* 0x000000d17e00b20c */ /* 0x000fe20003fa6270 */
[----:B------:R-:W-:Y:S01]  /*4f00*/  IMAD.WIDE.U32 R202, R203, -0x326172a9, RZ ;  /* 0xcd9e8d57cbca7825 */ /* 0x000fe200078e00ff */
[----:B------:R-:W-:Y:S01]  /*4f10*/  LOP3.LUT R224, R223, UR6, R212, 0x96, !PT ;  /* 0x00000006dfe07c12 */ /* 0x000fe2000f8e96d4 */
[----:B------:R-:W-:Y:S01]  /*4f20*/  UIADD3 UR6, UR13, -0x4ab325aa, URZ ;  /* 0xb54cda560d067890 */ /* 0x000fe2000fffe03f */
[----:B------:R-:W-:Y:S01]  /*4f30*/  LOP3.LUT R214, R221, UR7, R214, 0x96, !PT ;  /* 0x00000007ddd67c12 */ /* 0x000fe2000f8e96d6 */
[----:B------:R-:W-:Y:S01]  /*4f40*/  IMAD.WIDE.U32 R212, R201, -0x326172a9, RZ ;  /* 0xcd9e8d57c9d47825 */ /* 0x000fe200078e00ff */
[----:B------:R-:W-:Y:S03]  /*4f50*/  LOP3.LUT R201, R203, UR5, R210, 0x96, !PT ;  /* 0x00000005cbc97c12 */ /* 0x000fe6000f8e96d2 */
[----:B------:R-:W-:Y:S01]  /*4f60*/  MUFU.EX2 R242, R60 ;  /* 0x0000003c00f27308 */ /* 0x000fe20000000800 */
[----:B------:R-:W-:Y:S01]  /*4f70*/  LOP3.LUT R205, R229, UR7, R206, 0x96, !PT ;  /* 0x00000007e5cd7c12 */ /* 0x000fe2000f8e96ce */
[----:B------:R-:W-:Y:S01]  /*4f80*/  IMAD.WIDE.U32 R126, R207, -0x2daee0ad, RZ ;  /* 0xd2511f53cf7e7825 */ /* 0x000fe200078e00ff */
[----:B--2---:R-:W-:Y:S02]  /*4f90*/  LOP3.LUT R125, R213, UR5, R226, 0x96, !PT ;  /* 0x00000005d57d7c12 */ /* 0x004fe4000f8e96e2 */
[----:B------:R-:W-:Y:S01]  /*4fa0*/  @!P3 FSEL R62, R62, -INF , !P0 ;  /* 0xff8000003e3eb808 */ /* 0x000fe20004000000 */
[----:B------:R-:W-:Y:S01]  /*4fb0*/  IMAD.WIDE.U32 R210, R211, -0x326172a9, RZ ;  /* 0xcd9e8d57d3d27825 */ /* 0x000fe200078e00ff */
[----:B------:R-:W-:Y:S02]  /*4fc0*/  LOP3.LUT R204, R127, UR7, R232, 0x96, !PT ;  /* 0x000000077fcc7c12 */ /* 0x000fe4000f8e96e8 */
[----:B------:R-:W-:Y:S01]  /*4fd0*/  @!P3 FSEL R63, R63, -INF , !P2 ;  /* 0xff8000003f3fb808 */ /* 0x000fe20005000000 */
[----:B------:R-:W-:Y:S01]  /*4fe0*/  IMAD.WIDE.U32 R218, R218, -0x326172a9, RZ ;  /* 0xcd9e8d57dada7825 */ /* 0x000fe200078e00ff */
[----:B------:R-:W-:Y:S02]  /*4ff0*/  LOP3.LUT R127, R211, UR5, R216, 0x96, !PT ;  /* 0x00000005d37f7c12 */ /* 0x000fe4000f8e96d8 */
[----:B------:R-:W-:Y:S01]  /*5000*/  @!P3 FSEL R64, R64, -INF , !P5 ;  /* 0xff8000004040b808 */ /* 0x000fe20006800000 */
[----:B------:R-:W-:Y:S01]  /*5010*/  FFMA.FTZ R62, R62, UR8, -R122 ;  /* 0x000000083e3e7c23 */ /* 0x000fe2000801087a */
[----:B-1----:R-:W-:Y:S01]  /*5020*/  LOP3.LUT R123, R219, UR5, R222, 0x96, !PT ;  /* 0x00000005db7b7c12 */ /* 0x002fe2000f8e96de */
[--C-:B------:R-:W-:Y:S01]  /*5030*/  FFMA.FTZ R209, R21, UR8, -R121.reuse ;  /* 0x0000000815d17c23 */ /* 0x100fe20008010879 */
[----:B------:R-:W-:Y:S01]  /*5040*/  @!P3 FSEL R65, R65, -INF , !P4 ;  /* 0xff8000004141b808 */ /* 0x000fe20006000000 */
[----:B------:R-:W-:Y:S01]  /*5050*/  IMAD.WIDE.U32 R224, R224, -0x2daee0ad, RZ ;  /* 0xd2511f53e0e07825 */ /* 0x000fe200078e00ff */
[----:B------:R-:W-:Y:S01]  /*5060*/  @!P3 FSEL R66, R66, -INF , !P1 ;  /* 0xff8000004242b808 */ /* 0x000fe20004800000 */
[----:B------:R-:W-:Y:S01]  /*5070*/  UIADD3 UR5, UR11, 0x646e171e, URZ ;  /* 0x646e171e0b057890 */ /* 0x000fe2000fffe03f */
[----:B------:R-:W-:Y:S01]  /*5080*/  @!P3 FSEL R67, R67, -INF , !P6 ;  /* 0xff8000004343b808 */ /* 0x000fe20007000000 */
[----:B------:R-:W-:Y:S01]  /*5090*/  IMAD.WIDE.U32 R232, R214, -0x326172a9, RZ ;  /* 0xcd9e8d57d6e87825 */ /* 0x000fe200078e00ff */
[----:B------:R-:W-:Y:S01]  /*50a0*/  LOP3.LUT R215, R225, UR7, R230, 0x96, !PT ;  /* 0x00000007e1d77c12 */ /* 0x000fe2000f8e96e6 */
[----:B------:R-:W-:Y:S02]  /*50b0*/  MUFU.EX2 R244, R62 ;  /* 0x0000003e00f47308 */ /* 0x000fe40000000800 */
[----:B------:R-:W-:Y:S01]  /*50c0*/  FFMA.FTZ R64, R64, UR8, -R121 ;  /* 0x0000000840407c23 */ /* 0x000fe20008010879 */
[----:B------:R-:W-:Y:S01]  /*50d0*/  IMAD.WIDE.U32 R226, R201, -0x2daee0ad, RZ ;  /* 0xd2511f53c9e27825 */ /* 0x000fe200078e00ff */
[----:B------:R-:W-:Y:S02]  /*50e0*/  LOP3.LUT R208, R233, UR6, R202, 0x96, !PT ;  /* 0x00000006e9d07c12 */ /* 0x000fe4000f8e96ca */
[----:B------:R-:W-:Y:S01]  /*50f0*/  LOP3.LUT R214, R232, 0xffff, RZ, 0xc0, !PT ;  /* 0x0000ffffe8d67812 */ /* 0x000fe200078ec0ff */
[----:B------:R-:W-:Y:S01]  /*5100*/  IMAD.WIDE.U32 R234, R204, -0x326172a9, RZ ;  /* 0xcd9e8d57ccea7825 */ /* 0x000fe200078e00ff */
[----:B------:R-:W-:Y:S02]  /*5110*/  LOP3.LUT R219, R227, UR5, R220, 0x96, !PT ;  /* 0x00000005e3db7c12 */ /* 0x000fe4000f8e96dc */
[----:B------:R1:W-:Y:S01]  /*5120*/  MUFU.EX2 R201, R209 ;  /* 0x000000d100c97308 */ /* 0x0003e20000000800 */
[----:B------:R-:W-:Y:S01]  /*5130*/  LOP3.LUT R225, R226, 0xffff, RZ, 0xc0, !PT ;  /* 0x0000ffffe2e17812 */ /* 0x000fe200078ec0ff */
[--C-:B------:R-:W-:Y:S01]  /*5140*/  FFMA.FTZ R66, R66, UR8, -R120.reuse ;  /* 0x0000000842427c23 */ /* 0x100fe20008010878 */
[----:B------:R-:W-:Y:S01]  /*5150*/  LOP3.LUT R206, R232, 0xff, RZ, 0xc0, !PT ;  /* 0x000000ffe8ce7812 */ /* 0x000fe200078ec0ff */
[--C-:B------:R-:W-:Y:S01]  /*5160*/  FFMA.FTZ R202, R22, UR8, -R120.reuse ;  /* 0x0000000816ca7c23 */ /* 0x100fe20008010878 */
[----:B------:R-:W-:Y:S01]  /*5170*/  LOP3.LUT R227, R234, 0xff, RZ, 0xc0, !PT ;  /* 0x000000ffeae37812 */ /* 0x000fe200078ec0ff */
[----:B------:R-:W-:Y:S01]  /*5180*/  FFMA.FTZ R203, R23, UR8, -R120 ;  /* 0x0000000817cb7c23 */ /* 0x000fe20008010878 */
[--C-:B------:R-:W-:Y:S03]  /*5190*/  SHF.R.U32.HI R223, RZ, 0x18, R234.reuse ;  /* 0x00000018ffdf7819 */ /* 0x100fe600000116ea */
[----:B------:R-:W-:Y:S01]  /*51a0*/  MUFU.EX2 R245, R66 ;  /* 0x0000004200f57308 */ /* 0x000fe20000000800 */
[----:B------:R-:W-:Y:S01]  /*51b0*/  SHF.R.U32.HI R233, RZ, 0x10, R234 ;  /* 0x00000010ffe97819 */ /* 0x000fe200000116ea */
[----:B------:R-:W-:Y:S01]  /*51c0*/  FFMA.FTZ R204, R24, UR8, -R243 ;  /* 0x0000000818cc7c23 */ /* 0x000fe200080108f3 */
[----:B------:R-:W-:Y:S01]  /*51d0*/  LOP3.LUT R229, R235, UR6, R210, 0x96, !PT ;  /* 0x00000006ebe57c12 */ /* 0x000fe2000f8e96d2 */
[--C-:B------:R-:W-:Y:S01]  /*51e0*/  FFMA.FTZ R210, R27, UR8, -R122.reuse ;  /* 0x000000081bd27c23 */ /* 0x100fe2000801087a */
[----:B------:R-:W-:Y:S01]  /*51f0*/  LOP3.LUT R234, R234, 0xffff, RZ, 0xc0, !PT ;  /* 0x0000ffffeaea7812 */ /* 0x000fe200078ec0ff */
[--C-:B------:R-:W-:Y:S01]  /*5200*/  FFMA.FTZ R235, R26, UR8, -R122.reuse ;  /* 0x000000081aeb7c23 */ /* 0x100fe2000801087a */
[----:B------:R-:W-:Y:S01]  /*5210*/  ISETP.LE.U32.AND P0, PT, R206, UR9, PT ;  /* 0x00000009ce007c0c */ /* 0x000fe2000bf03070 */
[----:B------:R-:W-:Y:S01]  /*5220*/  FFMA.FTZ R58, R58, UR8, -R122 ;  /* 0x000000083a3a7c23 */ /* 0x000fe2000801087a */
[--C-:B------:R-:W-:Y:S01]  /*5230*/  SHF.R.U32.HI R207, RZ, 0x18, R232.reuse ;  /* 0x00000018ffcf7819 */ /* 0x100fe200000116e8 */
[----:B------:R2:W-:Y:S01]  /*5240*/  MUFU.EX2 R206, R235 ;  /* 0x000000eb00ce7308 */ /* 0x0005e20000000800 */
[----:B------:R-:W-:Y:S01]  /*5250*/  SHF.R.U32.HI R216, RZ, 0x10, R232 ;  /* 0x00000010ffd87819 */ /* 0x000fe200000116e8 */
[----:B------:R-:W-:Y:S01]  /*5260*/  IMAD.WIDE.U32 R230, R125, -0x2daee0ad, RZ ;  /* 0xd2511f537de67825 */ /* 0x000fe200078e00ff */
[----:B------:R-:W-:Y:S02]  /*5270*/  ISETP.LE.U32.AND P2, PT, R207, UR9, PT ;  /* 0x00000009cf007c0c */ /* 0x000fe4000bf43070 */
[----:B------:R-:W-:Y:S01]  /*5280*/  LOP3.LUT R207, R208, 0xffff, RZ, 0xc0, !PT ;  /* 0x0000ffffd0cf7812 */ /* 0x000fe200078ec0ff */
[----:B------:R-:W-:Y:S01]  /*5290*/  IMAD.WIDE.U32 R236, R205, -0x326172a9, RZ ;  /* 0xcd9e8d57cdec7825 */ /* 0x000fe200078e00ff */
[----:B-1----:R-:W-:Y:S03]  /*52a0*/  LOP3.LUT R209, R230, 0xff, RZ, 0xc0, !PT ;  /* 0x000000ffe6d17812 */ /* 0x002fe600078ec0ff */
[----:B------:R-:W-:Y:S01]  /*52b0*/  MUFU.EX2 R202, R202 ;  /* 0x000000ca00ca7308 */ /* 0x000fe20000000800 */
[----:B------:R-:W-:Y:S01]  /*52c0*/  SHF.R.U32.HI R232, RZ, 0x8, R207 ;  /* 0x00000008ffe87819 */ /* 0x000fe200000116cf */
[----:B---3--:R-:W-:Y:S01]  /*52d0*/  @!P0 FADD.FTZ R199, -R199, -RZ ;  /* 0x800000ffc7c78221 */ /* 0x008fe20000010100 */
[----:B------:R-:W-:Y:S01]  /*52e0*/  ISETP.LE.U32.AND P5, PT, R209, UR9, PT ;  /* 0x00000009d1007c0c */ /* 0x000fe2000bfa3070 */
[--C-:B------:R-:W-:Y:S01]  /*52f0*/  FFMA.FTZ R205, R25, UR8, -R243.reuse ;  /* 0x0000000819cd7c23 */ /* 0x100fe200080108f3 */
[----:B------:R-:W-:Y:S01]  /*5300*/  LOP3.LUT R209, R208, 0xff, RZ, 0xc0, !PT ;  /* 0x000000ffd0d17812 */ /* 0x000fe200078ec0ff */
[----:B------:R-:W-:Y:S01]  /*5310*/  IMAD.WIDE.U32 R240, R127, -0x2daee0ad, RZ ;  /* 0xd2511f537ff07825 */ /* 0x000fe200078e00ff */
[----:B------:R-:W-:Y:S03]  /*5320*/  LOP3.LUT R232, R232, 0xffff, RZ, 0xc0, !PT ;  /* 0x0000ffffe8e87812 */ /* 0x000fe600078ec0ff */
[----:B------:R1:W-:Y:S01]  /*5330*/  MUFU.EX2 R207, R210 ;  /* 0x000000d200cf7308 */ /* 0x0003e20000000800 */
[----:B------:R-:W-:Y:S01]  /*5340*/  ISETP.LE.U32.AND P4, PT, R209, UR9, PT ;  /* 0x00000009d1007c0c */ /* 0x000fe2000bf83070 */
[--C-:B--2---:R-:W-:Y:S01]  /*5350*/  FFMA.FTZ R235, R28, UR8, -R243.reuse ;  /* 0x000000081ceb7c23 */ /* 0x104fe200080108f3 */
[----:B------:R-:W-:Y:S01]  /*5360*/  ISETP.LE.U32.AND P1, PT, R232, UR9, PT ;  /* 0x00000009e8007c0c */ /* 0x000fe2000bf23070 */
[----:B------:R-:W-:Y:S01]  /*5370*/  @!P2 FADD.FTZ R197, -R197, -RZ ;  /* 0x800000ffc5c5a221 */ /* 0x000fe20000010100 */
[--C-:B------:R-:W-:Y:S02]  /*5380*/  SHF.R.U32.HI R209, RZ, 0x10, R208.reuse ;  /* 0x00000010ffd17819 */ /* 0x100fe400000116d0 */
[----:B------:R-:W-:Y:S03]  /*5390*/  SHF.R.U32.HI R232, RZ, 0x18, R208 ;  /* 0x00000018ffe87819 */ /* 0x000fe600000116d0 */
[----:B------:R-:W-:Y:S01]  /*53a0*/  MUFU.EX2 R203, R203 ;  /* 0x000000cb00cb7308 */ /* 0x000fe20000000800 */
[----:B------:R-:W-:Y:S02]  /*53b0*/  LOP3.LUT R211, R237, UR6, R212, 0x96, !PT ;  /* 0x00000006edd37c12 */ /* 0x000fe4000f8e96d4 */
[----:B------:R-:W-:Y:S02]  /*53c0*/  ISETP.LE.U32.AND P6, PT, R232, UR9, PT ;  /* 0x00000009e8007c0c */ /* 0x000fe4000bfc3070 */
[----:B------:R-:W-:Y:S01]  /*53d0*/  LOP3.LUT R232, R211, 0xff, RZ, 0xc0, !PT ;  /* 0x000000ffd3e87812 */ /* 0x000fe200078ec0ff */
[----:B------:R-:W-:Y:S01]  /*53e0*/  @!P4 FADD.FTZ R185, -R185, -RZ ;  /* 0x800000ffb9b9c221 */ /* 0x000fe20000010100 */
[----:B------:R-:W-:Y:S03]  /*53f0*/  LOP3.LUT R209, R209, 0xff, RZ, 0xc0, !PT ;  /* 0x000000ffd1d17812 */ /* 0x000fe600078ec0ff */
[----:B------:R2:W3:Y:S01]  /*5400*/  MUFU.EX2 R208, R235 ;  /* 0x000000eb00d07308 */ /* 0x0004e20000000800 */
[----:B-1----:R-:W-:Y:S01]  /*5410*/  LOP3.LUT R210, R211, 0xffff, RZ, 0xc0, !PT ;  /* 0x0000ffffd3d27812 */ /* 0x002fe200078ec0ff */
[----:B------:R-:W-:Y:S01]  /*5420*/  @!P1 FADD.FTZ R186, -R186, -RZ ;  /* 0x800000ffbaba9221 */ /* 0x000fe20000010100 */
[----:B------:R-:W-:Y:S02]  /*5430*/  ISETP.LE.U32.AND P4, PT, R232, UR9, PT ;  /* 0x00000009e8007c0c */ /* 0x000fe4000bf83070 */
[----:B------:R-:W-:Y:S02]  /*5440*/  ISETP.LE.U32.AND P3, PT, R209, UR9, PT ;  /* 0x00000009d1007c0c */ /* 0x000fe4000bf63070 */
[----:B------:R-:W-:Y:S01]  /*5450*/  SHF.R.U32.HI R210, RZ, 0x8, R210 ;  /* 0x00000008ffd27819 */ /* 0x000fe200000116d2 */
[----:B------:R-:W-:Y:S01]  /*5460*/  @!P6 FADD.FTZ R187, -R187, -RZ ;  /* 0x800000ffbbbbe221 */ /* 0x000fe20000010100 */
[----:B------:R-:W-:Y:S01]  /*5470*/  LOP3.LUT R212, R236, 0xffff, RZ, 0xc0, !PT ;  /* 0x0000ffffecd47812 */ /* 0x000fe200078ec0ff */
[----:B------:R-:W-:Y:S01]  /*5480*/  FFMA.FTZ R237, R29, UR8, -R243 ;  /* 0x000000081ded7c23 */ /* 0x000fe200080108f3 */
[----:B------:R-:W-:Y:S01]  /*5490*/  LOP3.LUT R232, R210, 0xffff, RZ, 0xc0, !PT ;  /* 0x0000ffffd2e87812 */ /* 0x000fe200078ec0ff */
[----:B------:R-:W-:Y:S01]  /*54a0*/  MUFU.EX2 R204, R204 ;  /* 0x000000cc00cc7308 */ /* 0x000fe20000000800 */
[----:B------:R-:W-:Y:S02]  /*54b0*/  LOP3.LUT R221, R231, UR5, R228, 0x96, !PT ;  /* 0x00000005e7dd7c12 */ /* 0x000fe4000f8e96e4 */
[----:B------:R-:W-:Y:S01]  /*54c0*/  LOP3.LUT R222, R230, 0xffff, RZ, 0xc0, !PT ;  /* 0x0000ffffe6de7812 */ /* 0x000fe200078ec0ff */
[----:B------:R-:W-:Y:S01]  /*54d0*/  @!P4 FADD.FTZ R188, -R188, -RZ ;  /* 0x800000ffbcbcc221 */ /* 0x000fe20000010100 */
[--C-:B--2---:R-:W-:Y:S01]  /*54e0*/  SHF.R.U32.HI R235, RZ, 0x10, R211.reuse ;  /* 0x00000010ffeb7819 */ /* 0x104fe200000116d3 */
[----:B------:R-:W-:Y:S01]  /*54f0*/  @!P3 FADD.FTZ R184, -R184, -RZ ;  /* 0x800000ffb8b8b221 */ /* 0x000fe20000010100 */
[----:B------:R-:W-:Y:S01]  /*5500*/  LOP3.LUT R231, R236, 0xff, RZ, 0xc0, !PT ;  /* 0x000000ffece77812 */ /* 0x000fe200078ec0ff */
[----:B---3--:R-:W-:Y:S01]  /*5510*/  @!P5 FADD.FTZ R208, -R208, -RZ ;  /* 0x800000ffd0d0d221 */ /* 0x008fe20000010100 */
[----:B------:R-:W-:Y:S01]  /*5520*/  LOP3.LUT R235, R235, 0xff, RZ, 0xc0, !PT ;  /* 0x000000ffebeb7812 */ /* 0x000fe200078ec0ff */
[----:B------:R1:W-:Y:S01]  /*5530*/  MUFU.EX2 R209, R237 ;  /* 0x000000ed00d17308 */ /* 0x0003e20000000800 */
[----:B------:R-:W-:Y:S02]  /*5540*/  ISETP.LE.U32.AND P1, PT, R232, UR9, PT ;  /* 0x00000009e8007c0c */ /* 0x000fe4000bf23070 */
[----:B------:R-:W-:Y:S02]  /*5550*/  SHF.R.U32.HI R232, RZ, 0x18, R211 ;  /* 0x00000018ffe87819 */ /* 0x000fe400000116d3 */
[----:B------:R-:W-:Y:S02]  /*5560*/  ISETP.LE.U32.AND P4, PT, R231, UR9, PT ;  /* 0x00000009e7007c0c */ /* 0x000fe4000bf83070 */
[----:B------:R-:W-:Y:S01]  /*5570*/  ISETP.LE.U32.AND P3, PT, R235, UR9, PT ;  /* 0x00000009eb007c0c */ /* 0x000fe2000bf63070 */
[--C-:B------:R-:W-:Y:S01]  /*5580*/  FFMA.FTZ R235, R33, UR8, -R121.reuse ;  /* 0x0000000821eb7c23 */ /* 0x100fe20008010879 */
[----:B------:R-:W-:Y:S01]  /*5590*/  ISETP.LE.U32.AND P6, PT, R232, UR9, PT ;  /* 0x00000009e8007c0c */ /* 0x000fe2000bfc3070 */
[----:B------:R-:W-:Y:S01]  /*55a0*/  FFMA.FTZ R232, R32, UR8, -R121 ;  /* 0x0000000820e87c23 */ /* 0x000fe20008010879 */
[--C-:B------:R-:W-:Y:S01]  /*55b0*/  SHF.R.U32.HI R217, RZ, 0x18, R230.reuse ;  /* 0x00000018ffd97819 */ /* 0x100fe200000116e6 */
[----:B------:R-:W-:Y:S01]  /*55c0*/  MUFU.EX2 R205, R205 ;  /* 0x000000cd00cd7308 */ /* 0x000fe20000000800 */
[----:B------:R-:W-:Y:S01]  /*55d0*/  SHF.R.U32.HI R125, RZ, 0x10, R230 ;  /* 0x00000010ff7d7819 */ /* 0x000fe200000116e6 */
[----:B------:R-:W-:Y:S01]  /*55e0*/  @!P1 FADD.FTZ R189, -R189, -RZ ;  /* 0x800000ffbdbd9221 */ /* 0x000fe20000010100 */
[----:B------:R-:W-:Y:S02]  /*55f0*/  SHF.R.U32.HI R230, RZ, 0x10, R236 ;  /* 0x00000010ffe67819 */ /* 0x000fe400000116ec */
[----:B------:R-:W-:Y:S01]  /*5600*/  SHF.R.U32.HI R212, RZ, 0x8, R212 ;  /* 0x00000008ffd47819 */ /* 0x000fe200000116d4 */
[----:B------:R-:W-:Y:S01]  /*5610*/  @!P4 FADD.FTZ R192, -R192, -RZ ;  /* 0x800000ffc0c0c221 */ /* 0x000fe20000010100 */
[----:B------:R-:W-:Y:S01]  /*5620*/  LOP3.LUT R230, R230, 0xff, RZ, 0xc0, !PT ;  /* 0x000000ffe6e67812 */ /* 0x000fe200078ec0ff */
[----:B------:R-:W-:Y:S01]  /*5630*/  @!P3 FADD.FTZ R190, -R190, -RZ ;  /* 0x800000ffbebeb221 */ /* 0x000fe20000010100 */
[----:B------:R-:W-:Y:S01]  /*5640*/  LOP3.LUT R231, R212, 0xffff, RZ, 0xc0, !PT ;  /* 0x0000ffffd4e77812 */ /* 0x000fe200078ec0ff */
[----:B-1----:R-:W-:Y:S01]  /*5650*/  FFMA.FTZ R237, R31, UR8, -R122 ;  /* 0x000000081fed7c23 */ /* 0x002fe2000801087a */
[----:B------:R-:W-:Y:S01]  /*5660*/  SHF.R.U32.HI R213, RZ, 0x18, R236 ;  /* 0x00000018ffd57819 */ /* 0x000fe200000116ec */
[----:B------:R-:W-:Y:S01]  /*5670*/  @!P6 FADD.FTZ R191, -R191, -RZ ;  /* 0x800000ffbfbfe221 */ /* 0x000fe20000010100 */
[----:B------:R-:W-:Y:S01]  /*5680*/  SHF.R.U32.HI R214, RZ, 0x8, R214 ;  /* 0x00000008ffd67819 */ /* 0x000fe200000116d6 */
[----:B------:R-:W-:Y:S01]  /*5690*/  FFMA.FTZ R236, R30, UR8, -R122 ;  /* 0x000000081eec7c23 */ /* 0x000fe2000801087a */
[----:B------:R-:W-:Y:S01]  /*56a0*/  ISETP.LE.U32.AND P4, PT, R217, UR9, PT ;  /* 0x00000009d9007c0c */ /* 0x000fe2000bf83070 */
[----:B------:R-:W-:Y:S01]  /*56b0*/  FFMA.FTZ R217, R34, UR8, -R120 ;  /* 0x0000000822d97c23 */ /* 0x000fe20008010878 */
[----:B------:R-:W-:Y:S01]  /*56c0*/  ISETP.LE.U32.AND P3, PT, R230, UR9, PT ;  /* 0x00000009e6007c0c */ /* 0x000fe2000bf63070 */
[----:B------:R1:W2:Y:S01]  /*56d0*/  MUFU.EX2 R211, R237 ;  /* 0x000000ed00d37308 */ /* 0x0002a20000000800 */
[----:B------:R-:W-:Y:S02]  /*56e0*/  ISETP.LE.U32.AND P1, PT, R231, UR9, PT ;  /* 0x00000009e7007c0c */ /* 0x000fe4000bf23070 */
[----:B------:R-:W-:Y:S02]  /*56f0*/  ISETP.LE.U32.AND P6, PT, R213, UR9, PT ;  /* 0x00000009d5007c0c */ /* 0x000fe4000bfc3070 */
[----:B------:R-:W-:Y:S02]  /*5700*/  LOP3.LUT R230, R214, 0xffff, RZ, 0xc0, !PT ;  /* 0x0000ffffd6e67812 */ /* 0x000fe400078ec0ff */
[----:B------:R-:W-:Y:S03]  /*5710*/  LOP3.LUT R216, R216, 0xff, RZ, 0xc0, !PT ;  /* 0x000000ffd8d87812 */ /* 0x000fe600078ec0ff */
[----:B------:R3:W-:Y:S01]  /*5720*/  MUFU.EX2 R213, R235 ;  /* 0x000000eb00d57308 */ /* 0x0007e20000000800 */
[--C-:B------:R-:W-:Y:S02]  /*5730*/  SHF.R.U32.HI R220, RZ, 0x18, R226.reuse ;  /* 0x00000018ffdc7819 */ /* 0x100fe400000116e2 */
[----:B------:R-:W-:Y:S01]  /*5740*/  LOP3.LUT R228, R226, 0xff, RZ, 0xc0, !PT ;  /* 0x000000ffe2e47812 */ /* 0x000fe200078ec0ff */
[----:B------:R-:W-:Y:S01]  /*5750*/  @!P3 FADD.FTZ R194, -R194, -RZ ;  /* 0x800000ffc2c2b221 */ /* 0x000fe20000010100 */
[----:B------:R-:W-:Y:S01]  /*5760*/  ISETP.LE.U32.AND P3, PT, R230, UR9, PT ;  /* 0x00000009e6007c0c */ /* 0x000fe2000bf63070 */
[----:B------:R-:W-:Y:S01]  /*5770*/  @!P1 FADD.FTZ R193, -R193, -RZ ;  /* 0x800000ffc1c19221 */ /* 0x000fe20000010100 */
[----:B------:R-:W-:Y:S03]  /*5780*/  ISETP.LE.U32.AND P1, PT, R216, UR9, PT ;  /* 0x00000009d8007c0c */ /* 0x000fe6000bf23070 */
[----:B------:R4:W-:Y:S01]  /*5790*/  MUFU.EX2 R214, R217 ;  /* 0x000000d900d67308 */ /* 0x0009e20000000800 */
[----:B------:R-:W-:Y:S01]  /*57a0*/  LOP3.LUT R216, R219, 0xffff, RZ, 0xc0, !PT ;  /* 0x0000ffffdbd87812 */ /* 0x000fe200078ec0ff */
[----:B------:R-:W-:Y:S01]  /*57b0*/  IMAD.WIDE.U32 R230, R215, -0x326172a9, RZ ;  /* 0xcd9e8d57d7e67825 */ /* 0x000fe200078e00ff */
[----:B------:R-:W-:Y:S02]  /*57c0*/  ISETP.LE.U32.AND P0, PT, R220, UR9, PT ;  /* 0x00000009dc007c0c */ /* 0x000fe4000bf03070 */
[----:B------:R-:W-:Y:S01]  /*57d0*/  SHF.R.U32.HI R220, RZ, 0x10, R219 ;  /* 0x00000010ffdc7819 */ /* 0x000fe200000116db */
[----:B-1----:R-:W-:Y:S01]  /*57e0*/  FFMA.FTZ R237, R36, UR8, -R121 ;  /* 0x0000000824ed7c23 */ /* 0x002fe20008010879 */
[----:B------:R-:W-:Y:S03]  /*57f0*/  SHF.R.U32.HI R127, RZ, 0x18, R221 ;  /* 0x00000018ff7f7819 */ /* 0x000fe600000116dd */
[----:B------:R1:W1:Y:S01]  /*5800*/  MUFU.EX2 R212, R232 ;  /* 0x000000e800d47308 */ /* 0x0002620000000800 */
[----:B------:R-:W-:Y:S01]  /*5810*/  LOP3.LUT R220, R220, 0xff, RZ, 0xc0, !PT ;  /* 0x000000ffdcdc7812 */ /* 0x000fe200078ec0ff */
[----:B------:R-:W-:Y:S01]  /*5820*/  FFMA.FTZ R121, R65, UR8, -R121 ;  /* 0x0000000841797c23 */ /* 0x000fe20008010879 */
[----:B------:R-:W-:Y:S01]  /*5830*/  SHF.R.U32.HI R226, RZ, 0x10, R226 ;  /* 0x00000010ffe27819 */ /* 0x000fe200000116e2 */
[----:B---3--:R-:W-:Y:S01]  /*5840*/  FFMA.FTZ R235, R35, UR8, -R120 ;  /* 0x0000000823eb7c23 */ /* 0x008fe20008010878 */
[----:B------:R-:W-:Y:S01]  /*5850*/  ISETP.LE.U32.AND P2, PT, R220, UR9, PT ;  /* 0x00000009dc007c0c */ /* 0x000fe2000bf43070 */
[----:B------:R-:W-:Y:S01]  /*5860*/  @!P3 FADD.FTZ R200, -R200, -RZ ;  /* 0x800000ffc8c8b221 */ /* 0x000fe20000010100 */
[----:B------:R-:W-:Y:S01]  /*5870*/  LOP3.LUT R126, R241, UR5, R126, 0x96, !PT ;  /* 0x00000005f17e7c12 */ /* 0x000fe2000f8e967e */
[----:B------:R-:W-:Y:S01]  /*5880*/  @!P1 FADD.FTZ R196, -R196, -RZ ;  /* 0x800000ffc4c49221 */ /* 0x000fe20000010100 */
[----:B----4-:R-:W-:Y:S01]  /*5890*/  SHF.R.U32.HI R217, RZ, 0x8, R216 ;  /* 0x00000008ffd97819 */ /* 0x010fe200000116d8 */
[----:B------:R-:W-:Y:S01]  /*58a0*/  @!P6 FADD.FTZ R195, -R195, -RZ ;  /* 0x800000ffc3c3e221 */ /* 0x000fe20000010100 */
[----:B------:R-:W-:Y:S01]  /*58b0*/  ISETP.LE.U32.AND P6, PT, R228, UR9, PT ;  /* 0x00000009e4007c0c */ /* 0x000fe2000bfc3070 */
[----:B--2---:R-:W-:Y:S01]  /*58c0*/  @!P4 FADD.FTZ R211, -R211, -RZ ;  /* 0x800000ffd3d3c221 */ /* 0x004fe20000010100 */
[----:B------:R-:W-:Y:S01]  /*58d0*/  LOP3.LUT R217, R217, 0xffff, RZ, 0xc0, !PT ;  /* 0x0000ffffd9d97812 */ /* 0x000fe200078ec0ff */
[----:B------:R-:W-:Y:S01]  /*58e0*/  FFMA.FTZ R220, R40, UR8, -R243 ;  /* 0x0000000828dc7c23 */ /* 0x000fe200080108f3 */
[----:B------:R-:W-:Y:S01]  /*58f0*/  LOP3.LUT R228, R230, 0xff, RZ, 0xc0, !PT ;  /* 0x000000ffe6e47812 */ /* 0x000fe200078ec0ff */
[----:B------:R2:W-:Y:S01]  /*5900*/  MUFU.EX2 R210, R236 ;  /* 0x000000ec00d27308 */ /* 0x0005e20000000800 */
[----:B-1----:R-:W-:Y:S01]  /*5910*/  LOP3.LUT R232, R231, UR6, R218, 0x96, !PT ;  /* 0x00000006e7e87c12 */ /* 0x002fe2000f8e96da */
[----:B------:R-:W-:Y:S01]  /*5920*/  @!P2 FADD.FTZ R202, -R202, -RZ ;  /* 0x800000ffcacaa221 */ /* 0x000fe20000010100 */
[----:B------:R-:W-:Y:S02]  /*5930*/  LOP3.LUT R218, R219, 0xff, RZ, 0xc0, !PT ;  /* 0x000000ffdbda7812 */ /* 0x000fe400078ec0ff */
[----:B------:R-:W-:Y:S02]  /*5940*/  ISETP.LE.U32.AND P1, PT, R217, UR9, PT ;  /* 0x00000009d9007c0c */ /* 0x000fe4000bf23070 */
[----:B------:R-:W-:Y:S03]  /*5950*/  ISETP.LE.U32.AND P3, PT, R218, UR9, PT ;  /* 0x00000009da007c0c */ /* 0x000fe6000bf63070 */
[----:B------:R1:W3:Y:S01]  /*5960*/  MUFU.EX2 R215, R235 ;  /* 0x000000eb00d77308 */ /* 0x0002e20000000800 */
[----:B------:R-:W-:Y:S01]  /*5970*/  SHF.R.U32.HI R219, RZ, 0x18, R219 ;  /* 0x00000018ffdb7819 */ /* 0x000fe200000116db */
[----:B------:R-:W-:Y:S01]  /*5980*/  FFMA.FTZ R218, R38, UR8, -R120 ;  /* 0x0000000826da7c23 */ /* 0x000fe20008010878 */
[----:B------:R-:W-:Y:S07]  /*5990*/  @!P6 FADD.FTZ R212, -R212, -RZ ;  /* 0x800000ffd4d4e221 */ /* 0x000fee0000010100 */
[----:B------:R4:W4:Y:S01]  /*59a0*/  MUFU.EX2 R216, R237 ;  /* 0x000000ed00d87308 */ /* 0x0009220000000800 */
[----:B--2---:R-:W-:Y:S01]  /*59b0*/  LOP3.LUT R236, R230, 0xffff, RZ, 0xc0, !PT ;  /* 0x0000ffffe6ec7812 */ /* 0x004fe200078ec0ff */
[----:B------:R-:W-:Y:S01]  /*59c0*/  @!P1 FADD.FTZ R201, -R201, -RZ ;  /* 0x800000ffc9c99221 */ /* 0x000fe20000010100 */
[----:B------:R-:W-:Y:S01]  /*59d0*/  LOP3.LUT R231, R221, 0xffff, RZ, 0xc0, !PT ;  /* 0x0000ffffdde77812 */ /* 0x000fe200078ec0ff */
[----:B------:R-:W-:Y:S01]  /*59e0*/  @!P3 FADD.FTZ R198, -R198, -RZ ;  /* 0x800000ffc6c6b221 */ /* 0x000fe20000010100 */
[----:B------:R-:W-:Y:S02]  /*59f0*/  ISETP.LE.U32.AND P3, PT, R219, UR9, PT ;  /* 0x00000009db007c0c */ /* 0x000fe4000bf63070 */
[----:B------:R-:W-:Y:S03]  /*5a00*/  SHF.R.U32.HI R231, RZ, 0x8, R231 ;  /* 0x00000008ffe77819 */ /* 0x000fe600000116e7 */
[----:B------:R2:W2:Y:S01]  /*5a10*/  MUFU.EX2 R217, R238 ;  /* 0x000000ee00d97308 */ /* 0x0004a20000000800 */
[----:B-1----:R-:W-:Y:S01]  /*5a20*/  SHF.R.U32.HI R235, RZ, 0x18, R230 ;  /* 0x00000018ffeb7819 */ /* 0x002fe200000116e6 */
[----:B---3--:R-:W-:Y:S01]  /*5a30*/  @!P0 FADD.FTZ R215, -R215, -RZ ;  /* 0x800000ffd7d78221 */ /* 0x008fe20000010100 */
[----:B------:R-:W-:Y:S02]  /*5a40*/  LOP3.LUT R231, R231, 0xffff, RZ, 0xc0, !PT ;  /* 0x0000ffffe7e77812 */ /* 0x000fe400078ec0ff */
[----:B------:R-:W-:Y:S02]  /*5a50*/  SHF.R.U32.HI R236, RZ, 0x8, R236 ;  /* 0x00000008ffec7819 */ /* 0x000fe400000116ec */
[----:B------:R-:W-:Y:S03]  /*5a60*/  ISETP.LE.U32.AND P2, PT, R231, UR9, PT ;  /* 0x00000009e7007c0c */ /* 0x000fe6000bf43070 */
[----:B------:R-:W-:Y:S01]  /*5a70*/  MUFU.EX2 R218, R218 ;  /* 0x000000da00da7308 */ /* 0x000fe20000000800 */
[----:B----4-:R-:W-:Y:S01]  /*5a80*/  SHF.R.U32.HI R237, RZ, 0x10, R230 ;  /* 0x00000010ffed7819 */ /* 0x010fe200000116e6 */
[----:B------:R-:W-:Y:S01]  /*5a90*/  @!P3 FADD.FTZ R203, -R203, -RZ ;  /* 0x800000ffcbcbb221 */ /* 0x000fe20000010100 */
[----:B------:R-:W-:Y:S02]  /*5aa0*/  LOP3.LUT R230, R221, 0xff, RZ, 0xc0, !PT ;  /* 0x000000ffdde67812 */ /* 0x000fe400078ec0ff */
[----:B------:R-:W-:Y:S02]  /*5ab0*/  LOP3.LUT R237, R237, 0xff, RZ, 0xc0, !PT ;  /* 0x000000ffeded7812 */ /* 0x000fe400078ec0ff */
[----:B------:R-:W-:Y:S03]  /*5ac0*/  ISETP.LE.U32.AND P1, PT, R230, UR9, PT ;  /* 0x00000009e6007c0c */ /* 0x000fe6000bf23070 */
[----:B------:R-:W-:Y:S01]  /*5ad0*/  MUFU.EX2 R220, R220 ;  /* 0x000000dc00dc7308 */ /* 0x000fe20000000800 */
[----:B------:R-:W-:Y:S01]  /*5ae0*/  SHF.R.U32.HI R230, RZ, 0x10, R221 ;  /* 0x00000010ffe67819 */ /* 0x000fe200000116dd */
[--C-:B--2---:R-:W-:Y:S01]  /*5af0*/  FFMA.FTZ R238, R39, UR8, -R120.reuse ;  /* 0x0000000827ee7c23 */ /* 0x104fe20008010878 */
[----:B------:R-:W-:Y:S01]  /*5b00*/  LOP3.LUT R236, R236, 0xffff, RZ, 0xc0, !PT ;  /* 0x0000ffffecec7812 */ /* 0x000fe200078ec0ff */
[----:B------:R-:W-:Y:S01]  /*5b10*/  FFMA.FTZ R120, R67, UR8, -R120 ;  /* 0x0000000843787c23 */ /* 0x000fe20008010878 */
[----:B------:R-:W-:Y:S01]  /*5b20*/  LOP3.LUT R230, R230, 0xff, RZ, 0xc0, !PT ;  /* 0x000000ffe6e67812 */ /* 0x000fe200078ec0ff */
[----:B------:R-:W-:Y:S01]  /*5b30*/  @!P2 FADD.FTZ R205, -R205, -RZ ;  /* 0x800000ffcdcda221 */ /* 0x000fe20000010100 */
[----:B------:R-:W-:Y:S03]  /*5b40*/  ISETP.LE.U32.AND P2, PT, R227, UR9, PT ;  /* 0x00000009e3007c0c */ /* 0x000fe6000bf43070 */
[----:B------:R1:W2:Y:S01]  /*5b50*/  MUFU.EX2 R219, R238 ;  /* 0x000000ee00db7308 */ /* 0x0002a20000000800 */
[----:B------:R-:W-:Y:S01]  /*5b60*/  ISETP.LE.U32.AND P3, PT, R230, UR9, PT ;  /* 0x00000009e6007c0c */ /* 0x000fe2000bf63070 */
[----:B------:R-:W-:Y:S01]  /*5b70*/  FFMA.FTZ R227, R43, UR8, -R122 ;  /* 0x000000082be37c23 */ /* 0x000fe2000801087a */
[----:B------:R-:W-:Y:S04]  /*5b80*/  IMAD.WIDE.U32 R230, R123, -0x2daee0ad, RZ ;  /* 0xd2511f537be67825 */ /* 0x000fe800078e00ff */
[----:B------:R-:W-:Y:S01]  /*5b90*/  @!P1 FADD.FTZ R204, -R204, -RZ ;  /* 0x800000ffcccc9221 */ /* 0x000fe20000010100 */
[----:B------:R-:W-:Y:S02]  /*5ba0*/  ISETP.LE.U32.AND P1, PT, R127, UR9, PT ;  /* 0x000000097f007c0c */ /* 0x000fe4000bf23070 */
[----:B------:R-:W-:Y:S01]  /*5bb0*/  SHF.R.U32.HI R127, RZ, 0x8, R222 ;  /* 0x00000008ff7f7819 */ /* 0x000fe200000116de */
[----:B------:R-:W-:Y:S01]  /*5bc0*/  MUFU.EX2 R246, R120 ;  /* 0x0000007800f67308 */ /* 0x000fe20000000800 */
[----:B------:R-:W-:Y:S01]  /*5bd0*/  LOP3.LUT R123, R231, UR5, R224, 0x96, !PT ;  /* 0x00000005e77b7c12 */ /* 0x000fe2000f8e96e0 */
[--C-:B------:R-:W-:Y:S01]  /*5be0*/  FFMA.FTZ R224, R44, UR8, -R243.reuse ;  /* 0x000000082ce07c23 */ /* 0x100fe200080108f3 */
[----:B------:R-:W-:Y:S02]  /*5bf0*/  LOP3.LUT R127, R127, 0xffff, RZ, 0xc0, !PT ;  /* 0x0000ffff7f7f7812 */ /* 0x000fe400078ec0ff */
[----:B------:R-:W-:Y:S01]  /*5c00*/  SHF.R.U32.HI R44, RZ, 0x10, R240 ;  /* 0x00000010ff2c7819 */ /* 0x000fe200000116f0 */
[----:B------:R-:W-:Y:S01]  /*5c10*/  @!P3 FADD.FTZ R206, -R206, -RZ ;  /* 0x800000ffceceb221 */ /* 0x000fe20000010100 */
[----:B------:R-:W-:Y:S03]  /*5c20*/  ISETP.LE.U32.AND P3, PT, R223, UR9, PT ;  /* 0x00000009df007c0c */ /* 0x000fe6000bf63070 */
[----:B------:R3:W-:Y:S01]  /*5c30*/  MUFU.EX2 R222, R239 ;  /* 0x000000ef00de7308 */ /* 0x0007e20000000800 */
[----:B------:R-:W-:Y:S01]  /*5c40*/  LOP3.LUT R44, R44, 0xff, RZ, 0xc0, !PT ;  /* 0x000000ff2c2c7812 */ /* 0x000fe200078ec0ff */
[----:B-1----:R-:W-:Y:S01]  /*5c50*/  FFMA.FTZ R238, R41, UR8, -R243 ;  /* 0x0000000829ee7c23 */ /* 0x002fe200080108f3 */
[----:B------:R-:W-:Y:S01]  /*5c60*/  @!P1 FADD.FTZ R207, -R207, -RZ ;  /* 0x800000ffcfcf9221 */ /* 0x000fe20000010100 */
[----:B------:R-:W-:Y:S02]  /*5c70*/  ISETP.LE.U32.AND P1, PT, R127, UR9, PT ;  /* 0x000000097f007c0c */ /* 0x000fe4000bf23070 */
[----:B------:R-:W-:Y:S02]  /*5c80*/  LOP3.LUT R127, R125, 0xff, RZ, 0xc0, !PT ;  /* 0x000000ff7d7f7812 */ /* 0x000fe400078ec0ff */
[C---:B------:R-:W-:Y:S02]  /*5c90*/  LOP3.LUT R125, R240.reuse, 0xffff, RZ, 0xc0, !PT ;  /* 0x0000fffff07d7812 */ /* 0x040fe400078ec0ff */
[----:B------:R1:W-:Y:S01]  /*5ca0*/  MUFU.EX2 R223, R227 ;  /* 0x000000e300df7308 */ /* 0x0003e20000000800 */
[----:B------:R-:W-:Y:S02]  /*5cb0*/  ISETP.LE.U32.AND P5, PT, R127, UR9, PT ;  /* 0x000000097f007c0c */ /* 0x000fe4000bfa3070 */
[--C-:B------:R-:W-:Y:S02]  /*5cc0*/  SHF.R.U32.HI R127, RZ, 0x18, R230.reuse ;  /* 0x00000018ff7f7819 */ /* 0x100fe400000116e6 */
[----:B------:R-:W-:Y:S02]  /*5cd0*/  SHF.R.U32.HI R241, RZ, 0x10, R230 ;  /* 0x00000010fff17819 */ /* 0x000fe400000116e6 */
[----:B------:R-:W-:Y:S03]  /*5ce0*/  SHF.R.U32.HI R125, RZ, 0x8, R125 ;  /* 0x00000008ff7d7819 */ /* 0x000fe6000001167d */
[----:B------:R4:W-:Y:S01]  /*5cf0*/  MUFU.EX2 R221, R238 ;  /* 0x000000ee00dd7308 */ /* 0x0009e20000000800 */
[----:B---3--:R-:W-:Y:S01]  /*5d00*/  LOP3.LUT R239, R240, 0xff, RZ, 0xc0, !PT ;  /* 0x000000fff0ef7812 */ /* 0x008fe200078ec0ff */
[----:B------:R-:W-:Y:S01]  /*5d10*/  @!P1 FADD.FTZ R209, -R209, -RZ ;  /* 0x800000ffd1d19221 */ /* 0x000fe20000010100 */
[----:B------:R-:W-:Y:S02]  /*5d20*/  LOP3.LUT R125, R125, 0xffff, RZ, 0xc0, !PT ;  /* 0x0000ffff7d7d7812 */ /* 0x000fe400078ec0ff */
[----:B------:R-:W-:Y:S01]  /*5d30*/  LOP3.LUT R241, R241, 0xff, RZ, 0xc0, !PT ;  /* 0x000000fff1f17812 */ /* 0x000fe200078ec0ff */
[----:B------:R-:W-:Y:S04]  /*5d40*/  @!P5 FADD.FTZ R210, -R210, -RZ ;  /* 0x800000ffd2d2d221 */ /* 0x000fe80000010100 */
[----:B------:R-:W3:Y:S01]  /*5d50*/  MUFU.EX2 R224, R224 ;  /* 0x000000e000e07308 */ /* 0x000ee20000000800 */
[----:B-1----:R-:W-:Y:S01]  /*5d60*/  SHF.R.U32.HI R227, RZ, 0x8, R225 ;  /* 0x00000008ffe37819 */ /* 0x002fe200000116e1 */
[--C-:B------:R-:W-:Y:S01]  /*5d70*/  FFMA.FTZ R225, R45, UR8, -R243.reuse ;  /* 0x000000082de17c23 */ /* 0x100fe200080108f3 */
[C---:B------:R-:W-:Y:S01]  /*5d80*/  LOP3.LUT R45, R230.reuse, 0xffff, RZ, 0xc0, !PT ;  /* 0x0000ffffe62d7812 */ /* 0x040fe200078ec0ff */
[----:B------:R-:W-:Y:S01]  /*5d90*/  FFMA.FTZ R243, R61, UR8, -R243 ;  /* 0x000000083df37c23 */ /* 0x000fe200080108f3 */
[----:B------:R-:W-:Y:S01]  /*5da0*/  LOP3.LUT R227, R227, 0xffff, RZ, 0xc0, !PT ;  /* 0x0000ffffe3e37812 */ /* 0x000fe200078ec0ff */
[--C-:B------:R-:W-:Y:S01]  /*5db0*/  FFMA.FTZ R231, R47, UR8, -R122.reuse ;  /* 0x000000082fe77c23 */ /* 0x100fe2000801087a */
[----:B------:R-:W-:Y:S01]  /*5dc0*/  LOP3.LUT R47, R229, 0xffff, RZ, 0xc0, !PT ;  /* 0x0000ffffe52f7812 */ /* 0x000fe200078ec0ff */
[----:B------:R-:W-:Y:S01]  /*5dd0*/  FFMA.FTZ R122, R63, UR8, -R122 ;  /* 0x000000083f7a7c23 */ /* 0x000fe2000801087a */
[----:B----4-:R-:W-:Y:S01]  /*5de0*/  SHF.R.U32.HI R238, RZ, 0x18, R240 ;  /* 0x00000018ffee7819 */ /* 0x010fe200000116f0 */
[----:B------:R-:W-:Y:S01]  /*5df0*/  MUFU.EX2 R225, R225 ;  /* 0x000000e100e17308 */ /* 0x000fe20000000800 */
[----:B------:R-:W-:Y:S02]  /*5e00*/  LOP3.LUT R240, R230, 0xff, RZ, 0xc0, !PT ;  /* 0x000000ffe6f07812 */ /* 0x000fe400078ec0ff */
[----:B------:R-:W-:Y:S02]  /*5e10*/  LOP3.LUT R230, R226, 0xff, RZ, 0xc0, !PT ;  /* 0x000000ffe2e67812 */ /* 0x000fe400078ec0ff */
[----:B------:R-:W-:Y:S02]  /*5e20*/  ISETP.LE.U32.AND P1, PT, R227, UR9, PT ;  /* 0x00000009e3007c0c */ /* 0x000fe4000bf23070 */
[----:B------:R-:W-:Y:S03]  /*5e30*/  ISETP.LE.U32.AND P5, PT, R230, UR9, PT ;  /* 0x00000009e6007c0c */ /* 0x000fe6000bfa3070 */
[----:B------:R-:W-:Y:S01]  /*5e40*/  MUFU.EX2 R247, R122 ;  /* 0x0000007a00f77308 */ /* 0x000fe20000000800 */
[----:B------:R-:W-:Y:S02]  /*5e50*/  LOP3.LUT R227, R229, 0xff, RZ, 0xc0, !PT ;  /* 0x000000ffe5e37812 */ /* 0x000fe400078ec0ff */
[----:B------:R-:W-:Y:S02]  /*5e60*/  SHF.R.U32.HI R47, RZ, 0x8, R47 ;  /* 0x00000008ff2f7819 */ /* 0x000fe4000001162f */
[----:B------:R-:W-:Y:S02]  /*5e70*/  ISETP.LE.U32.AND P4, PT, R227, UR9, PT ;  /* 0x00000009e3007c0c */ /* 0x000fe4000bf83070 */
[--C-:B------:R-:W-:Y:S03]  /*5e80*/  SHF.R.U32.HI R230, RZ, 0x18, R229.reuse ;  /* 0x00000018ffe67819 */ /* 0x100fe600000116e5 */
[----:B------:R1:W-:Y:S01]  /*5e90*/  MUFU.EX2 R226, R46 ;  /* 0x0000002e00e27308 */ /* 0x0003e20000000800 */
[----:B------:R-:W-:Y:S01]  /*5ea0*/  LOP3.LUT R47, R47, 0xffff, RZ, 0xc0, !PT ;  /* 0x0000ffff2f2f7812 */ /* 0x000fe200078ec0ff */
[----:B------:R-:W-:Y:S01]  /*5eb0*/  @!P1 FADD.FTZ R213, -R213, -RZ ;  /* 0x800000ffd5d59221 */ /* 0x000fe20000010100 */
[----:B------:R-:W-:Y:S01]  /*5ec0*/  SHF.R.U32.HI R229, RZ, 0x10, R229 ;  /* 0x00000010ffe57819 */ /* 0x000fe200000116e5 */
[----:B------:R-:W-:Y:S01]  /*5ed0*/  @!P5 FADD.FTZ R214, -R214, -RZ ;  /* 0x800000ffd6d6d221 */ /* 0x000fe20000010100 */
[----:B------:R-:W-:Y:S02]  /*5ee0*/  ISETP.LE.U32.AND P5, PT, R47, UR9, PT ;  /* 0x000000092f007c0c */ /* 0x000fe4000bfa3070 */
[----:B------:R-:W-:Y:S03]  /*5ef0*/  LOP3.LUT R47, R229, 0xff, RZ, 0xc0, !PT ;  /* 0x000000ffe52f7812 */ /* 0x000fe600078ec0ff */
[----:B------:R-:W-:Y:S01]  /*5f00*/  MUFU.EX2 R227, R231 ;  /* 0x000000e700e37308 */ /* 0x000fe20000000800 */
[----:B------:R-:W-:Y:S01]  /*5f10*/  ISETP.LE.U32.AND P6, PT, R230, UR9, PT ;  /* 0x00000009e6007c0c */ /* 0x000fe2000bfc3070 */
[----:B------:R-:W-:Y:S01]  /*5f20*/  @!P4 FADD.FTZ R216, -R216, -RZ ;  /* 0x800000ffd8d8c221 */ /* 0x000fe20000010100 */
[----:B------:R-:W-:Y:S02]  /*5f30*/  ISETP.LE.U32.AND P0, PT, R47, UR9, PT ;  /* 0x000000092f007c0c */ /* 0x000fe4000bf03070 */
[----:B------:R-:W-:Y:S02]  /*5f40*/  LOP3.LUT R47, R232, 0xff, RZ, 0xc0, !PT ;  /* 0x000000ffe82f7812 */ /* 0x000fe400078ec0ff */
[----:B------:R-:W-:Y:S03]  /*5f50*/  ISETP.LE.U32.AND P1, PT, R228, UR9, PT ;  /* 0x00000009e4007c0c */ /* 0x000fe6000bf23070 */
[----:B------:R-:W4:Y:S01]  /*5f60*/  MUFU.EX2 R231, R51 ;  /* 0x0000003300e77308 */ /* 0x000f220000000800 */
[----:B------:R-:W-:Y:S01]  /*5f70*/  ISETP.LE.U32.AND P4, PT, R47, UR9, PT ;  /* 0x000000092f007c0c */ /* 0x000fe2000bf83070 */
[----:B------:R-:W-:Y:S01]  /*5f80*/  @!P5 FADD.FTZ R217, -R217, -RZ ;  /* 0x800000ffd9d9d221 */ /* 0x000fe20000010100 */
[--C-:B------:R-:W-:Y:S02]  /*5f90*/  SHF.R.U32.HI R47, RZ, 0x10, R232.reuse ;  /* 0x00000010ff2f7819 */ /* 0x100fe400000116e8 */
[----:B-1----:R-:W-:Y:S01]  /*5fa0*/  LOP3.LUT R46, R232, 0xffff, RZ, 0xc0, !PT ;  /* 0x0000ffffe82e7812 */ /* 0x002fe200078ec0ff */
[----:B--2---:R-:W-:Y:S01]  /*5fb0*/  @!P6 FADD.FTZ R219, -R219, -RZ ;  /* 0x800000ffdbdbe221 */ /* 0x004fe20000010100 */
[----:B------:R-:W-:Y:S01]  /*5fc0*/  LOP3.LUT R47, R47, 0xff, RZ, 0xc0, !PT ;  /* 0x000000ff2f2f7812 */ /* 0x000fe200078ec0ff */
[----:B------:R-:W-:Y:S01]  /*5fd0*/  @!P0 FADD.FTZ R218, -R218, -RZ ;  /* 0x800000ffdada8221 */ /* 0x000fe20000010100 */
[----:B------:R-:W-:Y:S01]  /*5fe0*/  SHF.R.U32.HI R232, RZ, 0x18, R232 ;  /* 0x00000018ffe87819 */ /* 0x000fe200000116e8 */
[----:B------:R-:W1:Y:S01]  /*5ff0*/  MUFU.EX2 R228, R48 ;  /* 0x0000003000e47308 */ /* 0x000e620000000800 */
[----:B------:R-:W-:Y:S01]  /*6000*/  ISETP.LE.U32.AND P0, PT, R47, UR9, PT ;  /* 0x000000092f007c0c */ /* 0x000fe2000bf03070 */
[----:B---3--:R-:W-:Y:S01]  /*6010*/  @!P1 FADD.FTZ R224, -R224, -RZ ;  /* 0x800000ffe0e09221 */ /* 0x008fe20000010100 */
[----:B------:R-:W-:Y:S01]  /*6020*/  ISETP.LE.U32.AND P6, PT, R232, UR9, PT ;  /* 0x00000009e8007c0c */ /* 0x000fe2000bfc3070 */
[----:B------:R-:W-:Y:S01]  /*6030*/  @!P4 FADD.FTZ R220, -R220, -RZ ;  /* 0x800000ffdcdcc221 */ /* 0x000fe20000010100 */
[----:B------:R-:W-:Y:S02]  /*6040*/  SHF.R.U32.HI R46, RZ, 0x8, R46 ;  /* 0x00000008ff2e7819 */ /* 0x000fe4000001162e */
[----:B------:R-:W-:Y:S01]  /*6050*/  ISETP.LE.U32.AND P4, PT, R235, UR9, PT ;  /* 0x00000009eb007c0c */ /* 0x000fe2000bf83070 */
[----:B----4-:R-:W-:Y:S01]  /*6060*/  @!P3 FADD.FTZ R231, -R231, -RZ ;  /* 0x800000ffe7e7b221 */ /* 0x010fe20000010100 */
[----:B------:R-:W-:Y:S01]  /*6070*/  LOP3.LUT R46, R46, 0xffff, RZ, 0xc0, !PT ;  /* 0x0000ffff2e2e7812 */ /* 0x000fe200078ec0ff */
[----:B------:R-:W2:Y:S01]  /*6080*/  MUFU.EX2 R230, R50 ;  /* 0x0000003200e67308 */ /* 0x000ea20000000800 */
[----:B------:R-:W-:Y:S02]  /*6090*/  LOP3.LUT R47, R126, 0xff, RZ, 0xc0, !PT ;  /* 0x000000ff7e2f7812 */ /* 0x000fe400078ec0ff */
[----:B------:R-:W-:Y:S01]  /*60a0*/  ISETP.LE.U32.AND P5, PT, R46, UR9, PT ;  /* 0x000000092e007c0c */ /* 0x000fe2000bfa3070 */
[----:B------:R-:W-:Y:S01]  /*60b0*/  @!P0 FADD.FTZ R222, -R222, -RZ ;  /* 0x800000ffdede8221 */ /* 0x000fe20000010100 */
[----:B------:R-:W-:Y:S01]  /*60c0*/  ISETP.LE.U32.AND P0, PT, R237, UR9, PT ;  /* 0x00000009ed007c0c */ /* 0x000fe2000bf03070 */
[----:B------:R-:W-:Y:S01]  /*60d0*/  @!P6 FADD.FTZ R223, -R223, -RZ ;  /* 0x800000ffdfdfe221 */ /* 0x000fe20000010100 */
[----:B------:R-:W-:Y:S03]  /*60e0*/  LOP3.LUT R46, R233, 0xff, RZ, 0xc0, !PT ;  /* 0x000000ffe92e7812 */ /* 0x000fe600078ec0ff */
[----:B------:R-:W3:Y:S01]  /*60f0*/  MUFU.EX2 R235, R55 ;  /* 0x0000003700eb7308 */ /* 0x000ee20000000800 */
[----:B-1----:R-:W-:Y:S01]  /*6100*/  @!P2 FADD.FTZ R228, -R228, -RZ ;  /* 0x800000ffe4e4a221 */ /* 0x002fe20000010100 */
[----:B------:R-:W-:Y:S01]  /*6110*/  @!P4 FADD.FTZ R227, -R227, -RZ ;  /* 0x800000ffe3e3c221 */ /* 0x000fe20000010100 */
[----:B------:R-:W-:Y:S02]  /*6120*/  ISETP.LE.U32.AND P6, PT, R46, UR9, PT ;  /* 0x000000092e007c0c */ /* 0x000fe4000bfc3070 */
[----:B------:R-:W-:Y:S02]  /*6130*/  SHF.R.U32.HI R46, RZ, 0x8, R234 ;  /* 0x00000008ff2e7819 */ /* 0x000fe400000116ea */
[----:B------:R-:W-:Y:S03]  /*6140*/  ISETP.LE.U32.AND P4, PT, R47, UR9, PT ;  /* 0x000000092f007c0c */ /* 0x000fe6000bf83070 */
[----:B------:R-:W1:Y:S01]  /*6150*/  MUFU.EX2 R234, R54 ;  /* 0x0000003600ea7308 */ /* 0x000e620000000800 */
[----:B------:R-:W-:Y:S01]  /*6160*/  LOP3.LUT R46, R46, 0xffff, RZ, 0xc0, !PT ;  /* 0x0000ffff2e2e7812 */ /* 0x000fe200078ec0ff */
[----:B------:R-:W-:Y:S01]  /*6170*/  @!P0 FADD.FTZ R226, -R226, -RZ ;  /* 0x800000ffe2e28221 */ /* 0x000fe20000010100 */
[----:B------:R-:W-:Y:S01]  /*6180*/  LOP3.LUT R47, R126, 0xffff, RZ, 0xc0, !PT ;  /* 0x0000ffff7e2f7812 */ /* 0x000fe200078ec0ff */
[----:B------:R-:W-:Y:S01]  /*6190*/  @!P5 FADD.FTZ R221, -R221, -RZ ;  /* 0x800000ffddddd221 */ /* 0x000fe20000010100 */
[----:B------:R-:W-:Y:S02]  /*61a0*/  ISETP.LE.U32.AND P0, PT, R46, UR9, PT ;  /* 0x000000092e007c0c */ /* 0x000fe4000bf03070 */
[--C-:B------:R-:W-:Y:S03]  /*61b0*/  SHF.R.U32.HI R46, RZ, 0x18, R126.reuse ;  /* 0x00000018ff2e7819 */ /* 0x100fe6000001167e */
[----:B------:R4:W1:Y:S01]  /*61c0*/  MUFU.EX2 R233, R53 ;  /* 0x0000003500e97308 */ /* 0x0008620000000800 */
[----:B------:R-:W-:Y:S01]  /*61d0*/  SHF.R.U32.HI R126, RZ, 0x10, R126 ;  /* 0x00000010ff7e7819 */ /* 0x000fe2000001167e */
[----:B--2---:R-:W-:Y:S01]  /*61e0*/  @!P6 FADD.FTZ R230, -R230, -RZ ;  /* 0x800000ffe6e6e221 */ /* 0x004fe20000010100 */
[----:B------:R-:W-:Y:S02]  /*61f0*/  ISETP.LE.U32.AND P2, PT, R46, UR9, PT ;  /* 0x000000092e007c0c */ /* 0x000fe4000bf43070 */
[----:B------:R-:W-:Y:S02]  /*6200*/  LOP3.LUT R126, R126, 0xff, RZ, 0xc0, !PT ;  /* 0x000000ff7e7e7812 */ /* 0x000fe400078ec0ff */
[----:B------:R-:W-:Y:S03]  /*6210*/  SHF.R.U32.HI R47, RZ, 0x8, R47 ;  /* 0x00000008ff2f7819 */ /* 0x000fe6000001162f */
[----:B------:R-:W2:Y:S01]  /*6220*/  MUFU.EX2 R229, R49 ;  /* 0x0000003100e57308 */ /* 0x000ea20000000800 */
[----:B------:R-:W-:Y:S02]  /*6230*/  ISETP.LE.U32.AND P3, PT, R126, UR9, PT ;  /* 0x000000097e007c0c */ /* 0x000fe4000bf63070 */
[----:B------:R-:W-:Y:S02]  /*6240*/  LOP3.LUT R47, R47, 0xffff, RZ, 0xc0, !PT ;  /* 0x0000ffff2f2f7812 */ /* 0x000fe400078ec0ff */
[----:B------:R-:W-:Y:S02]  /*6250*/  ISETP.LE.U32.AND P5, PT, R236, UR9, PT ;  /* 0x00000009ec007c0c */ /* 0x000fe4000bfa3070 */
[----:B------:R-:W-:Y:S01]  /*6260*/  ISETP.LE.U32.AND P6, PT, R47, UR9, PT ;  /* 0x000000092f007c0c */ /* 0x000fe2000bfc3070 */
[----:B---3--:R-:W-:Y:S01]  /*6270*/  @!P2 FADD.FTZ R235, -R235, -RZ ;  /* 0x800000ffebeba221 */ /* 0x008fe20000010100 */
[----:B------:R-:W-:Y:S01]  /*6280*/  ISETP.LE.U32.AND P2, PT, R125, UR9, PT ;  /* 0x000000097d007c0c */ /* 0x000fe2000bf43070 */
[----:B------:R-:W-:Y:S01]  /*6290*/  MUFU.EX2 R237, R57 ;  /* 0x0000003900ed7308 */ /* 0x000fe20000000800 */
[----:B----4-:R-:W-:Y:S02]  /*62a0*/  F2FP.RELU.F16.F32.PACK_AB R53, R186, R185 ;  /* 0x000000b9ba35723e */ /* 0x010fe400000008ff */
[----:B------:R-:W-:Y:S01]  /*62b0*/  F2FP.RELU.F16.F32.PACK_AB R51, R187, R184 ;  /* 0x000000b8bb33723e */ /* 0x000fe200000008ff */
[----:B-1----:R-:W-:Y:S01]  /*62c0*/  @!P3 FADD.FTZ R234, -R234, -RZ ;  /* 0x800000ffeaeab221 */ /* 0x002fe20000010100 */
[----:B------:R-:W-:Y:S01]  /*62d0*/  ISETP.LE.U32.AND P3, PT, R240, UR9, PT ;  /* 0x00000009f0007c0c */ /* 0x000fe2000bf63070 */
[----:B------:R1:W-:Y:S01]  /*62e0*/  STS [R148+0x12000], R53 ;  /* 0x0120003594007388 */ /* 0x0003e20000000800 */
[----:B------:R-:W-:Y:S03]  /*62f0*/  SHF.R.U32.HI R47, RZ, 0x10, R123 ;  /* 0x00000010ff2f7819 */ /* 0x000fe6000001167b */
[----:B------:R-:W3:Y:S01]  /*6300*/  MUFU.EX2 R240, R121 ;  /* 0x0000007900f07308 */ /* 0x000ee20000000800 */
[----:B------:R-:W-:Y:S01]  /*6310*/  SHF.R.U32.HI R45, RZ, 0x8, R45 ;  /* 0x00000008ff2d7819 */ /* 0x000fe2000001162d */
[----:B------:R4:W-:Y:S01]  /*6320*/  STS [R148+0x12400], R51 ;  /* 0x0124003394007388 */ /* 0x0009e20000000800 */
[----:B------:R-:W-:Y:S01]  /*6330*/  LOP3.LUT R47, R47, 0xff, RZ, 0xc0, !PT ;  /* 0x000000ff2f2f7812 */ /* 0x000fe200078ec0ff */
[----:B------:R-:W-:Y:S01]  /*6340*/  @!P6 FADD.FTZ R233, -R233, -RZ ;  /* 0x800000ffe9e9e221 */ /* 0x000fe20000010100 */
[----:B------:R-:W-:Y:S01]  /*6350*/  LOP3.LUT R45, R45, 0xffff, RZ, 0xc0, !PT ;  /* 0x0000ffff2d2d7812 */ /* 0x000fe200078ec0ff */
[----:B------:R-:W-:Y:S01]  /*6360*/  @!P5 FADD.FTZ R225, -R225, -RZ ;  /* 0x800000ffe1e1d221 */ /* 0x000fe20000010100 */
[----:B------:R-:W-:Y:S03]  /*6370*/  ISETP.LE.U32.AND P6, PT, R47, UR9, PT ;  /* 0x000000092f007c0c */ /* 0x000fe6000bfc3070 */
[----:B------:R-:W4:Y:S01]  /*6380*/  MUFU.EX2 R232, R52 ;  /* 0x0000003400e87308 */ /* 0x000f220000000800 */
[----:B------:R-:W-:Y:S01]  /*6390*/  F2FP.RELU.F16.F32.PACK_AB R47, R200, R199 ;  /* 0x000000c7c82f723e */ /* 0x000fe200000008ff */
[----:B--2---:R-:W-:Y:S01]  /*63a0*/  @!P0 FADD.FTZ R229, -R229, -RZ ;  /* 0x800000ffe5e58221 */ /* 0x004fe20000010100 */
[----:B------:R-:W-:Y:S01]  /*63b0*/  F2FP.RELU.F16.F32.PACK_AB R49, R189, R188 ;  /* 0x000000bcbd31723e */ /* 0x000fe200000008ff */
[----:B------:R-:W-:Y:S01]  /*63c0*/  @!P3 FADD.FTZ R242, -R242, -RZ ;  /* 0x800000fff2f2b221 */ /* 0x000fe20000010100 */
[----:B------:R-:W-:Y:S01]  /*63d0*/  F2FP.RELU.F16.F32.PACK_AB R55, R191, R190 ;  /* 0x000000bebf37723e */ /* 0x000fe200000008ff */
[----:B------:R2:W-:Y:S01]  /*63e0*/  STS [R154+0x12000], R47 ;  /* 0x0120002f9a007388 */ /* 0x0005e20000000800 */
[----:B------:R-:W-:Y:S03]  /*63f0*/  ISETP.LE.U32.AND P5, PT, R238, UR9, PT ;  /* 0x00000009ee007c0c */ /* 0x000fe6000bfa3070 */
[----:B------:R-:W-:Y:S01]  /*6400*/  MUFU.EX2 R236, R56 ;  /* 0x0000003800ec7308 */ /* 0x000fe20000000800 */
[----:B---3--:R-:W-:Y:S01]  /*6410*/  @!P2 FADD.FTZ R240, -R240, -RZ ;  /* 0x800000fff0f0a221 */ /* 0x008fe20000010100 */
[----:B------:R-:W-:Y:S02]  /*6420*/  ISETP.LE.U32.AND P2, PT, R45, UR9, PT ;  /* 0x000000092d007c0c */ /* 0x000fe4000bf43070 */
[----:B------:R-:W-:Y:S02]  /*6430*/  F2FP.RELU.F16.F32.PACK_AB R45, R197, R196 ;  /* 0x000000c4c52d723e */ /* 0x000fe400000008ff */
[----:B------:R-:W-:Y:S02]  /*6440*/  F2FP.RELU.F16.F32.PACK_AB R57, R193, R192 ;  /* 0x000000c0c139723e */ /* 0x000fe400000008ff */
[----:B-1----:R-:W-:Y:S01]  /*6450*/  F2FP.RELU.F16.F32.PACK_AB R53, R195, R194 ;  /* 0x000000c2c335723e */ /* 0x002fe200000008ff */
[----:B------:R1:W-:Y:S01]  /*6460*/  STS [R154+0x12400], R45 ;  /* 0x0124002d9a007388 */ /* 0x0003e20000000800 */
[----:B------:R-:W3:Y:S01]  /*6470*/  MUFU.EX2 R238, R58 ;  /* 0x0000003a00ee7308 */ /* 0x000ee20000000800 */
[----:B------:R-:W-:Y:S01]  /*6480*/  LOP3.LUT R46, R123, 0xff, RZ, 0xc0, !PT ;  /* 0x000000ff7b2e7812 */ /* 0x000fe200078ec0ff */
[----:B----4-:R-:W-:Y:S01]  /*6490*/  @!P4 FADD.FTZ R232, -R232, -RZ ;  /* 0x800000ffe8e8c221 */ /* 0x010fe20000010100 */
[----:B------:R4:W-:Y:S01]  /*64a0*/  STS [R148+0x14000], R49 ;  /* 0x0140003194007388 */ /* 0x0009e20000000800 */
[----:B------:R-:W-:Y:S01]  /*64b0*/  F2FP.RELU.F16.F32.PACK_AB R48, R203, R202 ;  /* 0x000000cacb30723e */ /* 0x000fe200000008ff */
[----:B------:R-:W-:Y:S01]  /*64c0*/  @!P5 FADD.FTZ R246, -R246, -RZ ;  /* 0x800000fff6f6d221 */ /* 0x000fe20000010100 */
[----:B------:R-:W-:Y:S01]  /*64d0*/  F2FP.RELU.F16.F32.PACK_AB R50, R207, R206 ;  /* 0x000000cecf32723e */ /* 0x000fe200000008ff */
[----:B------:R-:W-:Y:S01]  /*64e0*/  STS [R148+0x14400], R55 ;  /* 0x0144003794007388 */ /* 0x000fe20000000800 */
[----:B------:R-:W-:Y:S02]  /*64f0*/  ISETP.LE.U32.AND P0, PT, R46, UR9, PT ;  /* 0x000000092e007c0c */ /* 0x000fe4000bf03070 */
[----:B------:R-:W4:Y:S01]  /*6500*/  MUFU.EX2 R243, R243 ;  /* 0x000000f300f37308 */ /* 0x000f220000000800 */
[----:B------:R-:W-:Y:S01]  /*6510*/  F2FP.RELU.F16.F32.PACK_AB R51, R209, R208 ;  /* 0x000000d0d133723e */ /* 0x000fe200000008ff */
[----:B------:R4:W-:Y:S01]  /*6520*/  STS [R154+0x14000], R57 ;  /* 0x014000399a007388 */ /* 0x0009e20000000800 */
[----:B------:R-:W-:Y:S02]  /*6530*/  F2FP.RELU.F16.F32.PACK_AB R52, R231, R230 ;  /* 0x000000e6e734723e */ /* 0x000fe400000008ff */
[----:B--2---:R-:W-:Y:S01]  /*6540*/  F2FP.RELU.F16.F32.PACK_AB R47, R213, R212 ;  /* 0x000000d4d52f723e */ /* 0x004fe200000008ff */
[----:B------:R2:W-:Y:S01]  /*6550*/  STS [R154+0x14400], R53 ;  /* 0x014400359a007388 */ /* 0x0005e20000000800 */
[----:B------:R-:W-:Y:S01]  /*6560*/  LOP3.LUT R46, R123, 0xffff, RZ, 0xc0, !PT ;  /* 0x0000ffff7b2e7812 */ /* 0x000fe200078ec0ff */
[----:B---3--:R-:W-:Y:S01]  /*6570*/  @!P6 FADD.FTZ R238, -R238, -RZ ;  /* 0x800000ffeeeee221 */ /* 0x008fe20000010100 */
[----:B------:R-:W-:Y:S01]  /*6580*/  ISETP.LE.U32.AND P6, PT, R44, UR9, PT ;  /* 0x000000092c007c0c */ /* 0x000fe2000bfc3070 */
[----:B------:R3:W-:Y:S01]  /*6590*/  STS [R153+0x12400], R48 ;  /* 0x0124003099007388 */ /* 0x0007e20000000800 */
[----:B------:R-:W-:Y:S01]  /*65a0*/  SHF.R.U32.HI R46, RZ, 0x8, R46 ;  /* 0x00000008ff2e7819 */ /* 0x000fe2000001162e */
[----:B------:R-:W-:Y:S01]  /*65b0*/  @!P0 FADD.FTZ R236, -R236, -RZ ;  /* 0x800000ffecec8221 */ /* 0x000fe20000010100 */
[----:B------:R-:W-:Y:S02]  /*65c0*/  F2FP.RELU.F16.F32.PACK_AB R44, R201, R198 ;  /* 0x000000c6c92c723e */ /* 0x000fe400000008ff */
[----:B------:R-:W-:Y:S02]  /*65d0*/  LOP3.LUT R46, R46, 0xffff, RZ, 0xc0, !PT ;  /* 0x0000ffff2e2e7812 */ /* 0x000fe400078ec0ff */
[----:B-1----:R-:W-:Y:S01]  /*65e0*/  F2FP.RELU.F16.F32.PACK_AB R45, R215, R214 ;  /* 0x000000d6d72d723e */ /* 0x002fe200000008ff */
[----:B------:R-:W-:Y:S01]  /*65f0*/  STS [R153+0x12000], R44 ;  /* 0x0120002c99007388 */ /* 0x000fe20000000800 */
[----:B------:R-:W-:Y:S01]  /*6600*/  ISETP.LE.U32.AND P4, PT, R46, UR9, PT ;  /* 0x000000092e007c0c */ /* 0x000fe2000bf83070 */
[----:B----4-:R-:W-:Y:S01]  /*6610*/  @!P2 FADD.FTZ R243, -R243, -RZ ;  /* 0x800000fff3f3a221 */ /* 0x010fe20000010100 */
[----:B------:R-:W-:Y:S01]  /*6620*/  F2FP.RELU.F16.F32.PACK_AB R46, R205, R204 ;  /* 0x000000cccd2e723e */ /* 0x000fe200000008ff */
[----:B------:R1:W-:Y:S01]  /*6630*/  STS [R160+0x12000], R47 ;  /* 0x0120002fa0007388 */ /* 0x0003e20000000800 */
[----:B------:R-:W-:Y:S01]  /*6640*/  ISETP.LE.U32.AND P1, PT, R239, UR9, PT ;  /* 0x00000009ef007c0c */ /* 0x000fe2000bf23070 */
[----:B------:R-:W-:Y:S01]  /*6650*/  @!P6 FADD.FTZ R245, -R245, -RZ ;  /* 0x800000fff5f5e221 */ /* 0x000fe20000010100 */
[----:B------:R-:W4:Y:S01]  /*6660*/  MUFU.EX2 R239, R64 ;  /* 0x0000004000ef7308 */ /* 0x000f220000000800 */
[----:B------:R1:W-:Y:S01]  /*6670*/  STS [R160+0x12400], R45 ;  /* 0x0124002da0007388 */ /* 0x0003e20000000800 */
[----:B------:R-:W-:Y:S02]  /*6680*/  F2FP.RELU.F16.F32.PACK_AB R49, R211, R210 ;  /* 0x000000d2d331723e */ /* 0x000fe400000008ff */
[----:B------:R-:W-:Y:S01]  /*6690*/  F2FP.RELU.F16.F32.PACK_AB R57, R219, R218 ;  /* 0x000000dadb39723e */ /* 0x000fe200000008ff */
[----:B------:R1:W-:Y:S01]  /*66a0*/  STS [R153+0x14000], R46 ;  /* 0x0140002e99007388 */ /* 0x0003e20000000800 */
[----:B--2---:R-:W-:Y:S01]  /*66b0*/  F2FP.RELU.F16.F32.PACK_AB R53, R217, R216 ;  /* 0x000000d8d935723e */ /* 0x004fe200000008ff */
[----:B------:R-:W-:Y:S01]  /*66c0*/  @!P4 FADD.FTZ R237, -R237, -RZ ;  /* 0x800000ffededc221 */ /* 0x000fe20000010100 */
[----:B------:R-:W-:Y:S01]  /*66d0*/  SHF.R.U32.HI R123, RZ, 0x18, R123 ;  /* 0x00000018ff7b7819 */ /* 0x000fe2000001167b */
[----:B------:R-:W-:Y:S01]  /*66e0*/  STS [R153+0x14400], R50 ;  /* 0x0144003299007388 */ /* 0x000fe20000000800 */
[----:B------:R-:W-:Y:S02]  /*66f0*/  F2FP.RELU.F16.F32.PACK_AB R54, R229, R228 ;  /* 0x000000e4e536723e */ /* 0x000fe400000008ff */
[----:B------:R-:W-:Y:S01]  /*6700*/  ISETP.LE.U32.AND P4, PT, R123, UR9, PT ;  /* 0x000000097b007c0c */ /* 0x000fe2000bf83070 */
[----:B------:R2:W-:Y:S01]  /*6710*/  STS [R160+0x14000], R51 ;  /* 0x01400033a0007388 */ /* 0x0005e20000000800 */
[----:B------:R-:W-:Y:S02]  /*6720*/  F2FP.RELU.F16.F32.PACK_AB R55, R221, R220 ;  /* 0x000000dcdd37723e */ /* 0x000fe400000008ff */
[----:B------:R-:W-:Y:S01]  /*6730*/  ISETP.LE.U32.AND P0, PT, R127, UR9, PT ;  /* 0x000000097f007c0c */ /* 0x000fe2000bf03070 */
[----:B------:R-:W-:Y:S01]  /*6740*/  STS [R160+0x14400], R49 ;  /* 0x01440031a0007388 */ /* 0x000fe20000000800 */
[----:B----4-:R-:W-:Y:S01]  /*6750*/  @!P1 FADD.FTZ R239, -R239, -RZ ;  /* 0x800000ffefef9221 */ /* 0x010fe20000010100 */
[----:B------:R-:W-:Y:S02]  /*6760*/  ISETP.LE.U32.AND P1, PT, R241, UR9, PT ;  /* 0x00000009f1007c0c */ /* 0x000fe4000bf23070 */
[----:B------:R-:W-:Y:S01]  /*6770*/  STS [R152+0x12000], R53 ;  /* 0x0120003598007388 */ /* 0x000fe20000000800 */
[----:B------:R-:W4:Y:S01]  /*6780*/  MUFU.EX2 R241, R59 ;  /* 0x0000003b00f17308 */ /* 0x000f220000000800 */
[----:B---3--:R-:W-:Y:S02]  /*6790*/  F2FP.RELU.F16.F32.PACK_AB R48, R225, R224 ;  /* 0x000000e0e130723e */ /* 0x008fe400000008ff */
[----:B------:R3:W-:Y:S01]  /*67a0*/  STS [R152+0x12400], R57 ;  /* 0x0124003998007388 */ /* 0x0007e20000000800 */
[----:B-1----:R-:W-:Y:S02]  /*67b0*/  F2FP.RELU.F16.F32.PACK_AB R47, R233, R232 ;  /* 0x000000e8e92f723e */ /* 0x002fe400000008ff */
[----:B------:R-:W-:Y:S01]  /*67c0*/  F2FP.RELU.F16.F32.PACK_AB R45, R235, R234 ;  /* 0x000000eaeb2d723e */ /* 0x000fe200000008ff */
[----:B------:R1:W-:Y:S01]  /*67d0*/  STS [R157+0x12400], R52 ;  /* 0x012400349d007388 */ /* 0x0003e20000000800 */
[----:B------:R-:W-:Y:S01]  /*67e0*/  F2FP.RELU.F16.F32.PACK_AB R46, R227, R226 ;  /* 0x000000e2e32e723e */ /* 0x000fe200000008ff */
[----:B------:R-:W-:Y:S01]  /*67f0*/  @!P0 FADD.FTZ R247, -R247, -RZ ;  /* 0x800000fff7f78221 */ /* 0x000fe20000010100 */
[----:B------:R-:W-:Y:S01]  /*6800*/  F2FP.RELU.F16.F32.PACK_AB R44, R240, R239 ;  /* 0x000000eff02c723e */ /* 0x000fe200000008ff */
[----:B------:R-:W-:Y:S01]  /*6810*/  STS [R157+0x12000], R54 ;  /* 0x012000369d007388 */ /* 0x000fe20000000800 */
[----:B------:R-:W-:Y:S01]  /*6820*/  @!P1 FADD.FTZ R244, -R244, -RZ ;  /* 0x800000fff4f49221 */ /* 0x000fe20000010100 */
[----:B------:R-:W-:Y:S02]  /*6830*/  F2FP.RELU.F16.F32.PACK_AB R121, R237, R236 ;  /* 0x000000eced79723e */ /* 0x000fe400000008ff */
[----:B------:R-:W-:Y:S01]  /*6840*/  STS [R152+0x14000], R55 ;  /* 0x0140003798007388 */ /* 0x000fe20000000800 */
[----:B--2---:R-:W-:Y:S01]  /*6850*/  F2FP.RELU.F16.F32.PACK_AB R51, R223, R222 ;  /* 0x000000dedf33723e */ /* 0x004fe200000008ff */
[----:B----4-:R-:W-:Y:S01]  /*6860*/  @!P4 FADD.FTZ R241, -R241, -RZ ;  /* 0x800000fff1f1c221 */ /* 0x010fe20000010100 */
[----:B------:R-:W-:Y:S02]  /*6870*/  F2FP.RELU.F16.F32.PACK_AB R120, R243, R242 ;  /* 0x000000f2f378723e */ /* 0x000fe400000008ff */
[----:B------:R-:W-:Y:S01]  /*6880*/  F2FP.RELU.F16.F32.PACK_AB R58, R247, R244 ;  /* 0x000000f4f73a723e */ /* 0x000fe200000008ff */
[----:B------:R-:W-:Y:S01]  /*6890*/  STS [R152+0x14400], R51 ;  /* 0x0144003398007388 */ /* 0x000fe20000000800 */
[----:B------:R-:W-:Y:S02]  /*68a0*/  F2FP.RELU.F16.F32.PACK_AB R59, R241, R238 ;  /* 0x000000eef13b723e */ /* 0x000fe400000008ff */
[----:B------:R-:W-:Y:S01]  /*68b0*/  FSETP.GE.FTZ.AND P4, PT, R186, RZ, PT ;  /* 0x000000ffba00720b */ /* 0x000fe20003f96000 */
[----:B------:R-:W-:Y:S01]  /*68c0*/  STS [R157+0x14000], R48 ;  /* 0x014000309d007388 */ /* 0x000fe20000000800 */
[----:B------:R-:W-:Y:S01]  /*68d0*/  FSETP.GE.FTZ.AND P1, PT, R198, RZ, PT ;  /* 0x000000ffc600720b */ /* 0x000fe20003f36000 */
[----:B---3--:R-:W-:Y:S02]  /*68e0*/  IMAD.U32 R57, RZ, RZ, UR4 ;  /* 0x00000004ff397e24 */ /* 0x008fe4000f8e00ff */
[----:B------:R-:W-:Y:S01]  /*68f0*/  STS [R157+0x14400], R46 ;  /* 0x0144002e9d007388 */ /* 0x000fe20000000800 */
[----:B------:R-:W-:Y:S02]  /*6900*/  FSETP.GE.FTZ.AND P0, PT, R185, RZ, PT ;  /* 0x000000ffb900720b */ /* 0x000fe40003f16000 */
[----:B-1----:R-:W-:Y:S01]  /*6910*/  F2FP.RELU.F16.F32.PACK_AB R52, R246, R245 ;  /* 0x000000f5f634723e */ /* 0x002fe200000008ff */
[----:B------:R-:W-:Y:S01]  /*6920*/  STS [R156+0x12000], R47 ;  /* 0x0120002f9c007388 */ /* 0x000fe20000000800 */
[----:B------:R-:W-:Y:S02]  /*6930*/  IADD3 R57, R0, 0x4000, R57 ;  /* 0x0000400000397810 */ /* 0x000fe40007ffe039 */
[----:B------:R-:W-:Y:S01]  /*6940*/  FSETP.GE.FTZ.AND P2, PT, R200, RZ, PT ;  /* 0x000000ffc800720b */ /* 0x000fe20003f56000 */
[----:B------:R-:W-:Y:S01]  /*6950*/  STS [R156+0x12400], R45 ;  /* 0x0124002d9c007388 */ /* 0x000fe20000000800 */
[----:B------:R-:W-:Y:S01]  /*6960*/  FSETP.GE.FTZ.AND P3, PT, R199, RZ, PT ;  /* 0x000000ffc700720b */ /* 0x000fe20003f76000 */
[----:B------:R-:W-:Y:S02]  /*6970*/  IMAD.IADD R56, R57, 0x1, R136 ;  /* 0x0000000139387824 */ /* 0x000fe400078e0288 */
[----:B------:R-:W-:Y:S04]  /*6980*/  STS [R155+0x12000], R44 ;  /* 0x0120002c9b007388 */ /* 0x000fe80000000800 */
[----:B------:R-:W-:Y:S04]  /*6990*/  STS [R155+0x12400], R52 ;  /* 0x012400349b007388 */ /* 0x000fe80000000800 */
[----:B------:R-:W-:Y:S04]  /*69a0*/  STS [R156+0x14000], R121 ;  /* 0x014000799c007388 */ /* 0x000fe80000000800 */
[----:B------:R-:W-:Y:S04]  /*69b0*/  STS [R156+0x14400], R59 ;  /* 0x0144003b9c007388 */ /* 0x000fe80000000800 */
[----:B------:R-:W-:Y:S04]  /*69c0*/  STS [R155+0x14000], R120 ;  /* 0x014000789b007388 */ /* 0x000fe80000000800 */
[----:B------:R-:W-:Y:S04]  /*69d0*/  STS [R155+0x14400], R58 ;  /* 0x0144003a9b007388 */ /* 0x000fe80000000800 */
[----:B------:R-:W-:Y:S08]  /*69e0*/  LDSM.16.M88.4 R64, [R0+UR4+0x4000] ;  /* 0x004000040040783b */ /* 0x000ff00008000200 */
[----:B------:R-:W1:Y:S08]  /*69f0*/  LDSM.16.M88.4 R44, [R138+UR4+0x8000] ;  /* 0x008000048a2c783b */ /* 0x000e700008000200 */
[----:B------:R-:W2:Y:S08]  /*6a00*/  LDSM.16.M88.4 R60, [R0+UR4+0x5000] ;  /* 0x00500004003c783b */ /* 0x000eb00008000200 */
[----:B------:R-:W3:Y:S08]  /*6a10*/  LDSM.16.M88.4 R48, [R138+UR4+0x8400] ;  /* 0x008400048a30783b */ /* 0x000ef00008000200 */
[----:B------:R-:W4:Y:S08]  /*6a20*/  LDSM.16.M88.4 R52, [R138+UR4+0x8800] ;  /* 0x008800048a34783b */ /* 0x000f300008000200 */
[----:B------:R-:W4:Y:S01]  /*6a30*/  LDSM.16.M88.4 R100, [R138+UR4+0x8c00] ;  /* 0x008c00048a64783b */ /* 0x000f220008000200 */
[-C--:B-1----:R-:W-:Y:S07]  /*6a40*/  HMMA.16816.F32 R4, R64, R44.reuse, RZ ;  /* 0x0000002c4004723c */ /* 0x082fee00000018ff */
[----:B------:R-:W-:Y:S01]  /*6a50*/  LDSM.16.M88.4 R104, [R56] ;  /* 0x000000003868783b */ /* 0x000fe20000000200 */
[C---:B--2---:R-:W-:Y:S07]  /*6a60*/  HMMA.16816.F32 R8, R60.reuse, R44, RZ ;  /* 0x0000002c3c08723c */ /* 0x044fee00000018ff */
[----:B------:R1:W-:Y:S01]  /*6a70*/  LDSM.16.M88.4 R112, [R56+0x1000] ;  /* 0x001000003870783b */ /* 0x0003e20000000200 */
[-C--:B------:R-:W-:Y:S07]  /*6a80*/  HMMA.16816.F32 R12, R60, R46.reuse, RZ ;  /* 0x0000002e3c0c723c */ /* 0x080fee00000018ff */
[----:B------:R-:W2:Y:S01]  /*6a90*/  LDSM.16.M88.4 R108, [R137+0x2000] ;  /* 0x00200000896c783b */ /* 0x000ea20000000200 */
[C---:B------:R-:W-:Y:S07]  /*6aa0*/  HMMA.16816.F32 R16, R64.reuse, R46, RZ ;  /* 0x0000002e4010723c */ /* 0x040fee00000018ff */
[----:B------:R-:W2:Y:S01]  /*6ab0*/  LDSM.16.M88.4 R116, [R137+0x2400] ;  /* 0x002400008974783b */ /* 0x000ea20000000200 */
[-C--:B---3--:R-:W-:Y:S06]  /*6ac0*/  HMMA.16816.F32 R20, R64, R48.reuse, RZ ;  /* 0x000000304014723c */ /* 0x088fec00000018ff */
[C---:B------:R-:W-:Y:S01]  /*6ad0*/  HMMA.16816.F32 R24, R60.reuse, R48, RZ ;  /* 0x000000303c18723c */ /* 0x040fe200000018ff */
[----:B------:R-:W3:Y:S05]  /*6ae0*/  LDSM.16.M88.4 R120, [R137+0x2800] ;  /* 0x002800008978783b */ /* 0x000eea0000000200 */
[-C--:B------:R-:W-:Y:S03]  /*6af0*/  HMMA.16816.F32 R28, R60, R50.reuse, RZ ;  /* 0x000000323c1c723c */ /* 0x080fe600000018ff */
[----:B------:R-:W3:Y:S03]  /*6b00*/  LDSM.16.M88.4 R124, [R137+0x2c00] ;  /* 0x002c0000897c783b */ /* 0x000ee60000000200 */
[C---:B------:R-:W-:Y:S06]  /*6b10*/  HMMA.16816.F32 R32, R64.reuse, R50, RZ ;  /* 0x000000324020723c */ /* 0x040fec00000018ff */
[-C--:B----4-:R-:W-:Y:S06]  /*6b20*/  HMMA.16816.F32 R36, R64, R52.reuse, RZ ;  /* 0x000000344024723c */ /* 0x090fec00000018ff */
[C---:B------:R-:W-:Y:S06]  /*6b30*/  HMMA.16816.F32 R40, R60.reuse, R52, RZ ;  /* 0x000000343c28723c */ /* 0x040fec00000018ff */
[-C--:B------:R-:W-:Y:S06]  /*6b40*/  HMMA.16816.F32 R44, R60, R54.reuse, RZ ;  /* 0x000000363c2c723c */ /* 0x080fec00000018ff */
[C---:B------:R-:W-:Y:S06]  /*6b50*/  HMMA.16816.F32 R48, R64.reuse, R54, RZ ;  /* 0x000000364030723c */ /* 0x040fec00000018ff */
[-C--:B------:R-:W-:Y:S06]  /*6b60*/  HMMA.16816.F32 R52, R64, R100.reuse, RZ ;  /* 0x000000644034723c */ /* 0x080fec00000018ff */
[C---:B-1----:R-:W-:Y:S06]  /*6b70*/  HMMA.16816.F32 R56, R60.reuse, R100, RZ ;  /* 0x000000643c38723c */ /* 0x042fec00000018ff */
[-C--:B------:R-:W-:Y:S06]  /*6b80*/  HMMA.16816.F32 R60, R60, R102.reuse, RZ ;  /* 0x000000663c3c723c */ /* 0x080fec00000018ff */
[----:B------:R-:W-:Y:S06]  /*6b90*/  HMMA.16816.F32 R64, R64, R102, RZ ;  /* 0x000000664040723c */ /* 0x000fec00000018ff */
[-C--:B--2---:R-:W-:Y:S06]  /*6ba0*/  HMMA.16816.F32 R4, R104, R108.reuse, R4 ;  /* 0x0000006c6804723c */ /* 0x084fec0000001804 */
[C---:B------:R-:W-:Y:S06]  /*6bb0*/  HMMA.16816.F32 R8, R112.reuse, R108, R8 ;  /* 0x0000006c7008723c */ /* 0x040fec0000001808 */
[-C--:B------:R-:W-:Y:S06]  /*6bc0*/  HMMA.16816.F32 R12, R112, R110.reuse, R12 ;  /* 0x0000006e700c723c */ /* 0x080fec000000180c */
[C---:B------:R-:W-:Y:S06]  /*6bd0*/  HMMA.16816.F32 R16, R104.reuse, R110, R16 ;  /* 0x0000006e6810723c */ /* 0x040fec0000001810 */
[-C--:B------:R-:W-:Y:S06]  /*6be0*/  HMMA.16816.F32 R20, R104, R116.reuse, R20 ;  /* 0x000000746814723c */ /* 0x080fec0000001814 */
[C---:B------:R-:W-:Y:S06]  /*6bf0*/  HMMA.16816.F32 R24, R112.reuse, R116, R24 ;  /* 0x000000747018723c */ /* 0x040fec0000001818 */
[-C--:B------:R-:W-:Y:S06]  /*6c00*/  HMMA.16816.F32 R28, R112, R118.reuse, R28 ;  /* 0x00000076701c723c */ /* 0x080fec000000181c */
[C---:B------:R-:W-:Y:S05]  /*6c10*/  HMMA.16816.F32 R32, R104.reuse, R118, R32 ;  /* 0x000000766820723c */ /* 0x040fea0000001820 */
[C---:B------:R-:W-:Y:S01]  /*6c20*/  FADD.FTZ R252, -R183.reuse, R17 ;  /* 0x00000011b7fc7221 */ /* 0x040fe20000010100 */
[-C--:B---3--:R-:W-:Y:S05]  /*6c30*/  HMMA.16816.F32 R36, R104, R120.reuse, R36 ;  /* 0x000000786824723c */ /* 0x088fea0000001824 */
[C---:B------:R-:W-:Y:S01]  /*6c40*/  FADD.FTZ R248, -R183.reuse, R20 ;  /* 0x00000014b7f87221 */ /* 0x040fe20000010100 */
[C---:B------:R-:W-:Y:S05]  /*6c50*/  HMMA.16816.F32 R40, R112.reuse, R120, R40 ;  /* 0x000000787028723c */ /* 0x040fea0000001828 */
[C---:B------:R-:W-:Y:S01]  /*6c60*/  FADD.FTZ R250, -R183.reuse, R16 ;  /* 0x00000010b7fa7221 */ /* 0x040fe20000010100 */
[-C--:B------:R-:W-:Y:S05]  /*6c70*/  HMMA.16816.F32 R44, R112, R122.reuse, R44 ;  /* 0x0000007a702c723c */ /* 0x080fea000000182c */
[-C--:B------:R-:W-:Y:S01]  /*6c80*/  FSEL R250, R250, R183.reuse, P3 ;  /* 0x000000b7fafa7208 */ /* 0x080fe20001800000 */
[C---:B------:R-:W-:Y:S04]  /*6c90*/  HMMA.16816.F32 R48, R104.reuse, R122, R48 ;  /* 0x0000007a6830723c */ /* 0x040fe80000001830 */
[----:B------:R-:W-:Y:S01]  /*6ca0*/  FSETP.GE.FTZ.AND P3, PT, R212, RZ, PT ;  /* 0x000000ffd400720b */ /* 0x000fe20003f76000 */
[C---:B------:R-:W-:Y:S01]  /*6cb0*/  FADD.FTZ R120, -R183.reuse, R4 ;  /* 0x00000004b7787221 */ /* 0x040fe20000010100 */
[-C--:B------:R-:W-:Y:S05]  /*6cc0*/  HMMA.16816.F32 R52, R104, R124.reuse, R52 ;  /* 0x0000007c6834723c */ /* 0x080fea0000001834 */
[-C--:B------:R-:W-:Y:S01]  /*6cd0*/  FSEL R123, R248, R183.reuse, P1 ;  /* 0x000000b7f87b7208 */ /* 0x080fe20000800000 */
[C---:B------:R-:W-:Y:S04]  /*6ce0*/  HMMA.16816.F32 R56, R112.reuse, R124, R56 ;  /* 0x0000007c7038723c */ /* 0x040fe80000001838 */
[----:B------:R-:W-:Y:S01]  /*6cf0*/  FSETP.GE.FTZ.AND P1, PT, R216, RZ, PT ;  /* 0x000000ffd800720b */ /* 0x000fe20003f36000 */
[----:B------:R-:W-:Y:S01]  /*6d00*/  FADD.FTZ R122, -R183, R5 ;  /* 0x00000005b77a7221 */ /* 0x000fe20000010100 */
[----:B------:R-:W-:Y:S01]  /*6d10*/  FSEL R120, R120, R183, P0 ;  /* 0x000000b778787208 */ /* 0x000fe20000000000 */
[-C--:B------:R-:W-:Y:S03]  /*6d20*/  HMMA.16816.F32 R60, R112, R126.reuse, R60 ;  /* 0x0000007e703c723c */ /* 0x080fe6000000183c */
[----:B------:R-:W-:Y:S01]  /*6d30*/  FSETP.GE.FTZ.AND P0, PT, R201, RZ, PT ;  /* 0x000000ffc900720b */ /* 0x000fe20003f16000 */
[----:B------:R-:W-:Y:S01]  /*6d40*/  FMUL.FTZ R123, R198, R123 ;  /* 0x0000007bc67b7220 */ /* 0x000fe20000410000 */
[-C--:B------:R-:W-:Y:S01]  /*6d50*/  FSEL R121, R122, R183.reuse, P4 ;  /* 0x000000b77a797208 */ /* 0x080fe20002000000 */
[----:B------:R-:W-:Y:S04]  /*6d60*/  HMMA.16816.F32 R64, R104, R126, R64 ;  /* 0x0000007e6840723c */ /* 0x000fe80000001840 */
[----:B------:R-:W-:Y:S01]  /*6d70*/  FSETP.GE.FTZ.AND P4, PT, R228, RZ, PT ;  /* 0x000000ffe400720b */ /* 0x000fe20003f96000 */
[C---:B------:R-:W-:Y:S01]  /*6d80*/  FADD.FTZ R122, -R183.reuse, R21 ;  /* 0x00000015b77a7221 */ /* 0x040fe20000010100 */
[-C--:B------:R-:W-:Y:S01]  /*6d90*/  FSEL R125, R252, R183.reuse, P2 ;  /* 0x000000b7fc7d7208 */ /* 0x080fe20001000000 */
[----:B------:R-:W-:Y:S01]  /*6da0*/  FADD.FTZ R198, -R183, R37 ;  /* 0x00000025b7c67221 */ /* 0x000fe20000010100 */
[----:B------:R-:W-:Y:S03]  /*6db0*/  FSETP.GE.FTZ.AND P2, PT, R213, RZ, PT ;  /* 0x000000ffd500720b */ /* 0x000fe60003f56000 */
[----:B------:R-:W-:Y:S01]  /*6dc0*/  FSEL R122, R122, R183, P0 ;  /* 0x000000b77a7a7208 */ /* 0x000fe20000000000 */
[----:B------:R-:W-:Y:S01]  /*6dd0*/  FMUL.FTZ R120, R185, R120 ;  /* 0x00000078b9787220 */ /* 0x000fe20000410000 */
[----:B------:R-:W-:Y:S01]  /*6de0*/  FSETP.GE.FTZ.AND P0, PT, R217, RZ, PT ;  /* 0x000000ffd900720b */ /* 0x000fe20003f16000 */
[----:B------:R-:W-:Y:S01]  /*6df0*/  FMUL.FTZ R121, R186, R121 ;  /* 0x00000079ba797220 */ /* 0x000fe20000410000 */
[C---:B------:R-:W-:Y:S01]  /*6e00*/  FADD.FTZ R186, -R183.reuse, R36 ;  /* 0x00000024b7ba7221 */ /* 0x040fe20000010100 */
[----:B------:R-:W-:Y:S01]  /*6e10*/  FADD.FTZ R126, -R183, R33 ;  /* 0x00000021b77e7221 */ /* 0x000fe20000010100 */
[----:B------:R-:W-:Y:S01]  /*6e20*/  FSEL R198, R198, R183, P0 ;  /* 0x000000b7c6c67208 */ /* 0x000fe20000000000 */
[----:B------:R-:W-:Y:S01]  /*6e30*/  FMUL.FTZ R200, R200, R125 ;  /* 0x0000007dc8c87220 */ /* 0x000fe20000410000 */
[----:B------:R-:W-:Y:S01]  /*6e40*/  F2FP.F16.F32.PACK_AB R121, R121, R120 ;  /* 0x000000787979723e */ /* 0x000fe200000000ff */
[C---:B------:R-:W-:Y:S01]  /*6e50*/  FADD.FTZ R120, -R183.reuse, R32 ;  /* 0x00000020b7787221 */ /* 0x040fe20000010100 */
[----:B------:R-:W-:Y:S01]  /*6e60*/  FSETP.GE.FTZ.AND P0, PT, R240, RZ, PT ;  /* 0x000000fff000720b */ /* 0x000fe20003f16000 */
[C---:B------:R-:W-:Y:S01]  /*6e70*/  FADD.FTZ R48, -R183.reuse, R48 ;  /* 0x00000030b7307221 */ /* 0x040fe20000010100 */
[-C--:B------:R-:W-:Y:S01]  /*6e80*/  FSEL R127, R186, R183.reuse, P1 ;  /* 0x000000b7ba7f7208 */ /* 0x080fe20000800000 */
[----:B------:R-:W-:Y:S01]  /*6e90*/  FADD.FTZ R186, -R183, R53 ;  /* 0x00000035b7ba7221 */ /* 0x000fe20000010100 */
[----:B------:R-:W-:Y:S01]  /*6ea0*/  FSETP.GE.FTZ.AND P1, PT, R233, RZ, PT ;  /* 0x000000ffe900720b */ /* 0x000fe20003f36000 */
[C---:B------:R-:W-:Y:S01]  /*6eb0*/  FADD.FTZ R52, -R183.reuse, R52 ;  /* 0x00000034b7347221 */ /* 0x040fe20000010100 */
[-C--:B------:R-:W-:Y:S01]  /*6ec0*/  FSEL R125, R120, R183.reuse, P3 ;  /* 0x000000b7787d7208 */ /* 0x080fe20001800000 */
[C---:B------:R-:W-:Y:S01]  /*6ed0*/  FADD.FTZ R120, -R183.reuse, R49 ;  /* 0x00000031b7787221 */ /* 0x040fe20000010100 */
        /* <DEDUP_REMOVED lines=8> */
[----:B------:R-:W-:Y:S01]  /*6f60*/  FSETP.GE.FTZ.AND P1, PT, R239, RZ, PT ;  /* 0x000000ffef00720b */ /* 0x000fe20003f36000 */
[----:B------:R-:W-:Y:S01]  /*6f70*/  FMUL.FTZ R126, R213, R126 ;  /* 0x0000007ed57e7220 */ /* 0x000fe20000410000 */
[----:B------:R-:W-:Y:S01]  /*6f80*/  FSEL R49, R48, R183, P4 ;  /* 0x000000b730317208 */ /* 0x000fe20002000000 */
[----:B------:R-:W-:Y:S01]  /*6f90*/  FMUL.FTZ R127, R216, R127 ;  /* 0x0000007fd87f7220 */ /* 0x000fe20000410000 */
[-C--:B------:R-:W-:Y:S01]  /*6fa0*/  FSEL R120, R120, R183.reuse, P3 ;  /* 0x000000b778787208 */ /* 0x080fe20001800000 */
[----:B------:R-:W-:Y:S01]  /*6fb0*/  FMUL.FTZ R198, R217, R198 ;  /* 0x000000c6d9c67220 */ /* 0x000fe20000410000 */
        /* <DEDUP_REMOVED lines=11> */
[----:B------:R-:W-:Y:S01]  /*7070*/  FADD.FTZ R49, -R182, R6 ;  /* 0x00000006b6317221 */ /* 0x000fe20000010100 */
[----:B------:R-:W-:Y:S01]  /*7080*/  F2FP.F16.F32.PACK_AB R199, R200, R199 ;  /* 0x000000c7c8c7723e */ /* 0x000fe200000000ff */
[----:B------:R-:W-:Y:S01]  /*7090*/  FADD.FTZ R65, -R182, R7 ;  /* 0x00000007b6417221 */ /* 0x000fe20000010100 */
[----:B------:R-:W-:Y:S01]  /*70a0*/  F2FP.F16.F32.PACK_AB R122, R122, R123 ;  /* 0x0000007b7a7a723e */ /* 0x000fe200000000ff */
[----:B------:R-:W-:Y:S01]  /*70b0*/  FMUL.FTZ R64, R239, R64 ;  /* 0x00000040ef407220 */ /* 0x000fe20000410000 */
[----:B------:R-:W-:Y:S01]  /*70c0*/  F2FP.F16.F32.PACK_AB R125, R126, R125 ;  /* 0x0000007d7e7d723e */ /* 0x000fe200000000ff */
[----:B------:R-:W-:Y:S01]  /*70d0*/  FMUL.FTZ R183, R240, R183 ;  /* 0x000000b7f0b77220 */ /* 0x000fe20000410000 */
[----:B------:R-:W-:Y:S02]  /*70e0*/  F2FP.F16.F32.PACK_AB R127, R198, R127 ;  /* 0x0000007fc67f723e */ /* 0x000fe400000000ff */
[----:B------:R-:W-:Y:S02]  /*70f0*/  F2FP.F16.F32.PACK_AB R53, R186, R53 ;  /* 0x00000035ba35723e */ /* 0x000fe400000000ff */
[-C--:B------:R-:W-:Y:S02]  /*7100*/  FSEL R49, R49, R182.reuse, P2 ;  /* 0x000000b631317208 */ /* 0x080fe40001000000 */
[----:B------:R-:W-:Y:S01]  /*7110*/  FSEL R48, R65, R182, P1 ;  /* 0x000000b641307208 */ /* 0x000fe20000800000 */
[----:B------:R-:W-:Y:S06]  /*7120*/  @!P0 BRA `(.L_x_449) ;  /* 0x00000000007c8947 */ /* 0x000fec0003800000 */
[----:B------:R-:W1:Y:S01]  /*7130*/  LDC R7, c[0x0][0x240] ;  /* 0x00009000ff077b82 */ /* 0x000e620000000800 */
[----:B------:R-:W-:Y:S01]  /*7140*/  ISETP.GE.AND P2, PT, R146, UR42, PT ;  /* 0x0000002a92007c0c */ /* 0x000fe2000bf46270 */
[----:B------:R-:W-:Y:S04]  /*7150*/  ULOP3.LUT UR5, UR10, 0x1, URZ, 0xc0, !UPT ;  /* 0x000000010a057892 */ /* 0x000fe8000f8ec03f */
[----:B------:R-:W-:Y:S04]  /*7160*/  UISETP.NE.U32.AND UP0, UPT, UR5, 0x1, UPT ;  /* 0x000000010500788c */ /* 0x000fe8000bf05070 */
[----:B------:R-:W-:Y:S04]  /*7170*/  USEL UR5, UR61, 0x2000, !UP0 ;  /* 0x000020003d057887 */ /* 0x000fe8000c000000 */
[----:B------:R-:W2:Y:S02]  /*7180*/  @!P2 LDC R5, c[0x0][0x244] ;  /* 0x00009100ff05ab82 */ /* 0x000ea40000000800 */
[----:B------:R-:W-:Y:S02]  /*7190*/  VIADD R171, R171, UR5 ;  /* 0x00000005abab7c36 */ /* 0x000fe40008000000 */
[----:B------:R-:W-:Y:S02]  /*71a0*/  VIADD R166, R166, UR5 ;  /* 0x00000005a6a67c36 */ /* 0x000fe40008000000 */
[----:B------:R-:W-:Y:S01]  /*71b0*/  VIADD R131, R131, UR5 ;  /* 0x0000000583837c36 */ /* 0x000fe20008000000 */
[----:B------:R3:W-:Y:S04]  /*71c0*/  @P2 STS [R171], RZ ;  /* 0x000000ffab002388 */ /* 0x0007e80000000800 */
[----:B------:R3:W-:Y:S04]  /*71d0*/  @P2 STS [R171+0x4], RZ ;  /* 0x000004ffab002388 */ /* 0x0007e80000000800 */
[----:B------:R3:W-:Y:S04]  /*71e0*/  @P2 STS [R171+0x8], RZ ;  /* 0x000008ffab002388 */ /* 0x0007e80000000800 */
[----:B------:R3:W-:Y:S01]  /*71f0*/  @P2 STS [R171+0xc], RZ ;  /* 0x00000cffab002388 */ /* 0x0007e20000000800 */
[----:B-1----:R-:W-:Y:S05]  /*7200*/  IMAD.U32 R17, R7, -0x80, RZ ;  /* 0xffffff8007117824 */ /* 0x002fea00078e00ff */
[C---:B------:R-:W-:Y:S04]  /*7210*/  LEA R176, P1, R17.reuse, R176, 0x1 ;  /* 0x000000b011b07211 */ /* 0x040fe800078208ff */
[----:B------:R-:W-:Y:S02]  /*7220*/  LEA.HI.X.SX32 R177, R17, R177, 0x1, P1 ;  /* 0x000000b111b17211 */ /* 0x000fe400008f0eff */
[C---:B------:R-:W-:Y:S03]  /*7230*/  @!P2 LEA R4, P1, R7.reuse, R176, 0x7 ;  /* 0x000000b00704a211 */ /* 0x040fe600078238ff */
        /* <DEDUP_REMOVED lines=14> */
.L_x_449:
[----:B------:R-:W-:Y:S01]  /*7320*/  STS [R148+0xa000], R121 ;  /* 0x00a0007994007388 */ /* 0x000fe20000000800 */
[C---:B------:R-:W-:Y:S01]  /*7330*/  FADD.FTZ R19, -R182.reuse, R19 ;  /* 0x00000013b6137221 */ /* 0x040fe20000010100 */
[----:B------:R-:W-:Y:S01]  /*7340*/  FSETP.GE.FTZ.AND P2, PT, R197, RZ, PT ;  /* 0x000000ffc500720b */ /* 0x000fe20003f56000 */
[----:B------:R-:W-:Y:S01]  /*7350*/  FADD.FTZ R7, -R182, R22 ;  /* 0x00000016b6077221 */ /* 0x000fe20000010100 */
[----:B------:R-:W-:Y:S01]  /*7360*/  FSETP.GE.FTZ.AND P1, PT, R202, RZ, PT ;  /* 0x000000ffca00720b */ /* 0x000fe20003f36000 */
[C---:B------:R-:W-:Y:S01]  /*7370*/  FADD.FTZ R23, -R182.reuse, R23 ;  /* 0x00000017b6177221 */ /* 0x040fe20000010100 */
[-C--:B---3--:R-:W-:Y:S01]  /*7380*/  FSEL R4, R19, R182.reuse, P2 ;  /* 0x000000b613047208 */ /* 0x088fe20001000000 */
[C---:B------:R-:W-:Y:S01]  /*7390*/  FADD.FTZ R17, -R182.reuse, R34 ;  /* 0x00000022b6117221 */ /* 0x040fe20000010100 */
[----:B------:R-:W-:Y:S01]  /*73a0*/  FSETP.GE.FTZ.AND P2, PT, R203, RZ, PT ;  /* 0x000000ffcb00720b */ /* 0x000fe20003f56000 */
[C---:B------:R-:W-:Y:S01]  /*73b0*/  FADD.FTZ R5, -R182.reuse, R18 ;  /* 0x00000012b6057221 */ /* 0x040fe20000010100 */
[-C--:B------:R-:W-:Y:S01]  /*73c0*/  FSEL R7, R7, R182.reuse, P1 ;  /* 0x000000b607077208 */ /* 0x080fe20000800000 */
[C---:B------:R-:W-:Y:S01]  /*73d0*/  FADD.FTZ R39, -R182.reuse, R39 ;  /* 0x00000027b6277221 */ /* 0x040fe20000010100 */
[----:B------:R-:W-:Y:S01]  /*73e0*/  FSEL R6, R23, R182, P2 ;  /* 0x000000b617067208 */ /* 0x000fe20001000000 */
[----:B------:R-:W-:Y:S01]  /*73f0*/  FADD.FTZ R35, -R182, R35 ;  /* 0x00000023b6237221 */ /* 0x000fe20000010100 */
[----:B------:R-:W-:Y:S01]  /*7400*/  FSETP.GE.FTZ.AND P1, PT, R214, RZ, PT ;  /* 0x000000ffd600720b */ /* 0x000fe20003f36000 */
[----:B------:R-:W-:Y:S01]  /*7410*/  FMUL.FTZ R7, R202, R7 ;  /* 0x00000007ca077220 */ /* 0x000fe20000410000 */
[----:B------:R-:W-:Y:S01]  /*7420*/  FSETP.GE.FTZ.AND P3, PT, R196, RZ, PT ;  /* 0x000000ffc400720b */ /* 0x000fe20003f76000 */
[----:B------:R-:W-:Y:S01]  /*7430*/  FMUL.FTZ R6, R203, R6 ;  /* 0x00000006cb067220 */ /* 0x000fe20000410000 */
[----:B------:R-:W-:Y:S01]  /*7440*/  FSEL R17, R17, R182, P1 ;  /* 0x000000b611117208 */ /* 0x000fe20000800000 */
        /* <DEDUP_REMOVED lines=8> */
[----:B------:R-:W-:Y:S01]  /*74d0*/  FMUL.FTZ R17, R214, R17 ;  /* 0x00000011d6117220 */ /* 0x000fe20000410000 */
[----:B------:R-:W-:Y:S01]  /*74e0*/  F2FP.F16.F32.PACK_AB R6, R6, R7 ;  /* 0x000000070606723e */ /* 0x000fe200000000ff */
[----:B------:R-:W-:Y:S01]  /*74f0*/  FADD.FTZ R7, -R182, R50 ;  /* 0x00000032b6077221 */ /* 0x000fe20000010100 */
[----:B------:R-:W-:Y:S01]  /*7500*/  FSETP.GE.FTZ.AND P1, PT, R246, RZ, PT ;  /* 0x000000fff600720b */ /* 0x000fe20003f36000 */
[C---:B------:R-:W-:Y:S01]  /*7510*/  FADD.FTZ R21, -R182.reuse, R54 ;  /* 0x00000036b6157221 */ /* 0x040fe20000010100 */
[----:B------:R-:W-:Y:S01]  /*7520*/  FSEL R16, R35, R182, P3 ;  /* 0x000000b623107208 */ /* 0x000fe20001800000 */
[----:B------:R-:W-:Y:S01]  /*7530*/  FADD.FTZ R55, -R182, R55 ;  /* 0x00000037b6377221 */ /* 0x000fe20000010100 */
[----:B------:R-:W-:Y:S01]  /*7540*/  FSETP.GE.FTZ.AND P6, PT, R230, RZ, PT ;  /* 0x000000ffe600720b */ /* 0x000fe20003fd6000 */
[----:B------:R-:W-:Y:S01]  /*7550*/  FADD.FTZ R23, -R182, R66 ;  /* 0x00000042b6177221 */ /* 0x000fe20000010100 */
[----:B------:R-:W-:Y:S01]  /*7560*/  FSETP.GE.FTZ.AND P5, PT, R231, RZ, PT ;  /* 0x000000ffe700720b */ /* 0x000fe20003fb6000 */
[----:B------:R-:W-:Y:S01]  /*7570*/  FMUL.FTZ R16, R215, R16 ;  /* 0x00000010d7107220 */ /* 0x000fe20000410000 */
[----:B------:R-:W-:Y:S01]  /*7580*/  FSETP.GE.FTZ.AND P2, PT, R218, RZ, PT ;  /* 0x000000ffda00720b */ /* 0x000fe20003f56000 */
[----:B------:R-:W-:Y:S01]  /*7590*/  FMUL.FTZ R49, R184, R49 ;  /* 0x00000031b8317220 */ /* 0x000fe20000410000 */
[----:B------:R-:W-:Y:S01]  /*75a0*/  F2FP.F16.F32.PACK_AB R5, R4, R5 ;  /* 0x000000050405723e */ /* 0x000fe200000000ff */
[----:B------:R-:W-:Y:S01]  /*75b0*/  FMUL.FTZ R48, R187, R48 ;  /* 0x00000030bb307220 */ /* 0x000fe20000410000 */
[-C--:B------:R-:W-:Y:S01]  /*75c0*/  FSEL R7, R7, R182.reuse, P6 ;  /* 0x000000b607077208 */ /* 0x080fe20003000000 */
[----:B-----5:R-:W-:Y:S01]  /*75d0*/  FADD.FTZ R8, -R181, R8 ;  /* 0x00000008b5087221 */ /* 0x020fe20000010100 */
[-C--:B------:R-:W-:Y:S01]  /*75e0*/  FSEL R4, R51, R182.reuse, P5 ;  /* 0x000000b633047208 */ /* 0x080fe20002800000 */
[----:B------:R-:W-:Y:S01]  /*75f0*/  FADD.FTZ R12, -R181, R12 ;  /* 0x0000000cb50c7221 */ /* 0x000fe20000010100 */
[----:B------:R-:W-:Y:S01]  /*7600*/  FSEL R19, R19, R182, P2 ;  /* 0x000000b613137208 */ /* 0x000fe20001000000 */
[----:B------:R-:W-:Y:S01]  /*7610*/  FMUL.FTZ R7, R230, R7 ;  /* 0x00000007e6077220 */ /* 0x000fe20000410000 */
[----:B------:R-:W-:Y:S01]  /*7620*/  FSETP.GE.FTZ.AND P4, PT, R234, RZ, PT ;  /* 0x000000ffea00720b */ /* 0x000fe20003f96000 */
[----:B------:R-:W-:Y:S01]  /*7630*/  FMUL.FTZ R4, R231, R4 ;  /* 0x00000004e7047220 */ /* 0x000fe20000410000 */
[----:B------:R-:W-:Y:S01]  /*7640*/  FSETP.GE.FTZ.AND P3, PT, R235, RZ, PT ;  /* 0x000000ffeb00720b */ /* 0x000fe20003f76000 */
[----:B------:R-:W-:Y:S01]  /*7650*/  FADD.FTZ R24, -R181, R24 ;  /* 0x00000018b5187221 */ /* 0x000fe20000010100 */
[----:B------:R-:W-:Y:S01]  /*7660*/  FSETP.GE.FTZ.AND P2, PT, R245, RZ, PT ;  /* 0x000000fff500720b */ /* 0x000fe20003f56000 */
[----:B------:R-:W-:Y:S01]  /*7670*/  FMUL.FTZ R19, R218, R19 ;  /* 0x00000013da137220 */ /* 0x000fe20000410000 */
[----:B------:R-:W-:Y:S01]  /*7680*/  F2FP.F16.F32.PACK_AB R17, R16, R17 ;  /* 0x000000111011723e */ /* 0x000fe200000000ff */
[----:B------:R-:W-:Y:S01]  /*7690*/  FMUL.FTZ R18, R219, R18 ;  /* 0x00000012db127220 */ /* 0x000fe20000410000 */
[-C--:B------:R-:W-:Y:S01]  /*76a0*/  FSEL R21, R21, R182.reuse, P4 ;  /* 0x000000b615157208 */ /* 0x080fe20002000000 */
[----:B------:R-:W-:Y:S01]  /*76b0*/  FADD.FTZ R28, -R181, R28 ;  /* 0x0000001cb51c7221 */ /* 0x000fe20000010100 */
[-C--:B------:R-:W-:Y:S01]  /*76c0*/  FSEL R16, R55, R182.reuse, P3 ;  /* 0x000000b637107208 */ /* 0x080fe20001800000 */
[----:B------:R-:W-:Y:S01]  /*76d0*/  FADD.FTZ R40, -R181, R40 ;  /* 0x00000028b5287221 */ /* 0x000fe20000010100 */
[----:B------:R-:W-:Y:S01]  /*76e0*/  FSEL R20, R23, R182, P2 ;  /* 0x000000b617147208 */ /* 0x000fe20001000000 */
[----:B------:R-:W-:Y:S01]  /*76f0*/  @P1 FADD.FTZ R182, -R182, R67 ;  /* 0x00000043b6b61221 */ /* 0x000fe20000010100 */
[----:B------:R-:W-:Y:S01]  /*7700*/  F2FP.F16.F32.PACK_AB R4, R4, R7 ;  /* 0x000000070404723e */ /* 0x000fe200000000ff */
[----:B------:R-:W-:Y:S01]  /*7710*/  FMUL.FTZ R21, R234, R21 ;  /* 0x00000015ea157220 */ /* 0x000fe20000410000 */
[----:B------:R-:W-:Y:S01]  /*7720*/  FSETP.GE.FTZ.AND P1, PT, R188, RZ, PT ;  /* 0x000000ffbc00720b */ /* 0x000fe20003f36000 */
[----:B------:R-:W-:Y:S01]  /*7730*/  FMUL.FTZ R20, R245, R20 ;  /* 0x00000014f5147220 */ /* 0x000fe20000410000 */
[----:B------:R-:W-:Y:S01]  /*7740*/  FMUL.FTZ R7, R246, R182 ;  /* 0x000000b6f6077220 */ /* 0x000fe20000410000 */
[----:B------:R-:W-:Y:S01]  /*7750*/  FMUL.FTZ R16, R235, R16 ;  /* 0x00000010eb107220 */ /* 0x000fe20000410000 */
[----:B------:R-:W-:Y:S01]  /*7760*/  F2FP.F16.F32.PACK_AB R49, R48, R49 ;  /* 0x000000313031723e */ /* 0x000fe200000000ff */
[----:B------:R-:W-:Y:S01]  /*7770*/  FADD.FTZ R11, -R180, R11 ;  /* 0x0000000bb40b7221 */ /* 0x000fe20000010100 */
[----:B------:R-:W-:Y:S01]  /*7780*/  FSETP.GE.FTZ.AND P3, PT, R189, RZ, PT ;  /* 0x000000ffbd00720b */ /* 0x000fe20003f76000 */
[----:B------:R-:W-:Y:S01]  /*7790*/  FADD.FTZ R44, -R181, R44 ;  /* 0x0000002cb52c7221 */ /* 0x000fe20000010100 */
[----:B------:R-:W-:Y:S01]  /*77a0*/  F2FP.F16.F32.PACK_AB R20, R7, R20 ;  /* 0x000000140714723e */ /* 0x000fe200000000ff */
[----:B------:R-:W-:Y:S01]  /*77b0*/  STS [R148+0xa400], R49 ;  /* 0x00a4003194007388 */ /* 0x000fe20000000800 */
[----:B------:R-:W-:Y:S01]  /*77c0*/  FSEL R7, R8, R181, P1 ;  /* 0x000000b508077208 */ /* 0x000fe20000800000 */
[C---:B------:R-:W-:Y:S01]  /*77d0*/  FADD.FTZ R8, -R181.reuse, R9 ;  /* 0x00000009b5087221 */ /* 0x040fe20000010100 */
[----:B------:R-:W-:Y:S01]  /*77e0*/  F2FP.F16.F32.PACK_AB R21, R16, R21 ;  /* 0x000000151015723e */ /* 0x000fe200000000ff */
[----:B------:R1:W-:Y:S01]  /*77f0*/  STS [R154+0xa400], R5 ;  /* 0x00a400059a007388 */ /* 0x0003e20000000800 */
[----:B------:R-:W-:Y:S01]  /*7800*/  FADD.FTZ R16, -R181, R13 ;  /* 0x0000000db5107221 */ /* 0x000fe20000010100 */
[----:B------:R-:W-:Y:S01]  /*7810*/  FSETP.GE.FTZ.AND P2, PT, R192, RZ, PT ;  /* 0x000000ffc000720b */ /* 0x000fe20003f56000 */
[----:B------:R-:W-:Y:S01]  /*7820*/  FMUL.FTZ R7, R188, R7 ;  /* 0x00000007bc077220 */ /* 0x000fe20000410000 */
[----:B------:R-:W-:Y:S01]  /*7830*/  STS [R154+0xa000], R199 ;  /* 0x00a000c79a007388 */ /* 0x000fe20000000800 */
        /* <DEDUP_REMOVED lines=12> */
[----:B------:R-:W-:Y:S01]  /*7900*/  F2FP.F16.F32.PACK_AB R7, R8, R7 ;  /* 0x000000070807723e */ /* 0x000fe200000000ff */
[C---:B------:R-:W-:Y:S01]  /*7910*/  FADD.FTZ R8, -R181.reuse, R25 ;  /* 0x00000019b5087221 */ /* 0x040fe20000010100 */
[----:B------:R-:W-:Y:S01]  /*7920*/  FSEL R13, R24, R181, P1 ;  /* 0x000000b5180d7208 */ /* 0x000fe20000800000 */
[C---:B------:R-:W-:Y:S01]  /*7930*/  FADD.FTZ R60, -R181.reuse, R60 ;  /* 0x0000003cb53c7221 */ /* 0x040fe20000010100 */
[----:B------:R-:W-:Y:S01]  /*7940*/  F2FP.F16.F32.PACK_AB R9, R16, R9 ;  /* 0x000000091009723e */ /* 0x000fe200000000ff */
[----:B------:R2:W-:Y:S01]  /*7950*/  STS [R148+0xc000], R7 ;  /* 0x00c0000794007388 */ /* 0x0005e20000000800 */
[----:B------:R-:W-:Y:S01]  /*7960*/  FADD.FTZ R16, -R181, R41 ;  /* 0x00000029b5107221 */ /* 0x000fe20000010100 */
[----:B------:R-:W-:Y:S01]  /*7970*/  FSETP.GE.FTZ.AND P1, PT, R221, RZ, PT ;  /* 0x000000ffdd00720b */ /* 0x000fe20003f36000 */
[----:B------:R-:W-:Y:S01]  /*7980*/  FMUL.FTZ R13, R204, R13 ;  /* 0x0000000dcc0d7220 */ /* 0x000fe20000410000 */
[-C--:B------:R-:W-:Y:S01]  /*7990*/  FSEL R8, R8, R181.reuse, P5 ;  /* 0x000000b508087208 */ /* 0x080fe20002800000 */
[----:B------:R-:W-:Y:S01]  /*79a0*/  FADD.FTZ R15, -R180, R15 ;  /* 0x0000000fb40f7221 */ /* 0x000fe20000010100 */
[----:B------:R-:W-:Y:S01]  /*79b0*/  FSEL R16, R16, R181, P1 ;  /* 0x000000b510107208 */ /* 0x000fe20000800000 */
[----:B------:R-:W-:Y:S01]  /*79c0*/  FADD.FTZ R27, -R180, R27 ;  /* 0x0000001bb41b7221 */ /* 0x000fe20000010100 */
[----:B------:R-:W-:Y:S01]  /*79d0*/  FSETP.GE.FTZ.AND P1, PT, R243, RZ, PT ;  /* 0x000000fff300720b */ /* 0x000fe20003f36000 */
[----:B------:R-:W-:Y:S01]  /*79e0*/  FMUL.FTZ R8, R205, R8 ;  /* 0x00000008cd087220 */ /* 0x000fe20000410000 */
[----:B------:R-:W-:Y:S01]  /*79f0*/  F2FP.F16.F32.PACK_AB R19, R18, R19 ;  /* 0x000000131213723e */ /* 0x000fe200000000ff */
[----:B------:R-:W-:Y:S01]  /*7a00*/  FADD.FTZ R18, -R181, R45 ;  /* 0x0000002db5127221 */ /* 0x000fe20000010100 */
[----:B------:R-:W-:Y:S01]  /*7a10*/  FSETP.GE.FTZ.AND P4, PT, R208, RZ, PT ;  /* 0x000000ffd000720b */ /* 0x000fe20003f96000 */
[C---:B------:R-:W-:Y:S01]  /*7a20*/  FADD.FTZ R31, -R180.reuse, R31 ;  /* 0x0000001fb41f7221 */ /* 0x040fe20000010100 */
[----:B------:R-:W-:Y:S01]  /*7a30*/  FSETP.GE.FTZ.AND P3, PT, R209, RZ, PT ;  /* 0x000000ffd100720b */ /* 0x000fe20003f76000 */
[----:B------:R-:W-:Y:S01]  /*7a40*/  FADD.FTZ R43, -R180, R43 ;  /* 0x0000002bb42b7221 */ /* 0x000fe20000010100 */
[----:B------:R-:W-:Y:S01]  /*7a50*/  FSETP.GE.FTZ.AND P2, PT, R220, RZ, PT ;  /* 0x000000ffdc00720b */ /* 0x000fe20003f56000 */
[----:B------:R-:W-:Y:S01]  /*7a60*/  FMUL.FTZ R16, R221, R16 ;  /* 0x00000010dd107220 */ /* 0x000fe20000410000 */
[----:B------:R-:W-:Y:S01]  /*7a70*/  FSETP.GE.FTZ.AND P6, PT, R224, RZ, PT ;  /* 0x000000ffe000720b */ /* 0x000fe20003fd6000 */
[C---:B------:R-:W-:Y:S01]  /*7a80*/  FADD.FTZ R47, -R180.reuse, R47 ;  /* 0x0000002fb42f7221 */ /* 0x040fe20000010100 */
[----:B------:R-:W-:Y:S01]  /*7a90*/  FSETP.GE.FTZ.AND P5, PT, R225, RZ, PT ;  /* 0x000000ffe100720b */ /* 0x000fe20003fb6000 */
[----:B------:R-:W-:Y:S01]  /*7aa0*/  FADD.FTZ R59, -R180, R59 ;  /* 0x0000003bb43b7221 */ /* 0x000fe20000010100 */
[----:B------:R-:W-:Y:S02]  /*7ab0*/  F2FP.F16.F32.PACK_AB R8, R8, R13 ;  /* 0x0000000d0808723e */ /* 0x000fe400000000ff */
[-C--:B-1----:R-:W-:Y:S01]  /*7ac0*/  FSEL R5, R28, R181.reuse, P4 ;  /* 0x000000b51c057208 */ /* 0x082fe20002000000 */
[----:B--2---:R-:W-:Y:S01]  /*7ad0*/  FADD.FTZ R7, -R180, R30 ;  /* 0x0000001eb4077221 */ /* 0x004fe20000010100 */
[-C--:B------:R-:W-:Y:S02]  /*7ae0*/  FSEL R12, R12, R181.reuse, P3 ;  /* 0x000000b50c0c7208 */ /* 0x080fe40001800000 */
[----:B------:R-:W-:Y:S01]  /*7af0*/  FSEL R23, R40, R181, P2 ;  /* 0x000000b528177208 */ /* 0x000fe20001000000 */
        /* <DEDUP_REMOVED lines=14> */
[----:B------:R-:W-:Y:S01]  /*7be0*/  F2FP.F16.F32.PACK_AB R18, R18, R13 ;  /* 0x0000000d1212723e */ /* 0x000fe200000000ff */
[----:B------:R-:W-:Y:S01]  /*7bf0*/  FADD.FTZ R13, -R180, R10 ;  /* 0x0000000ab40d7221 */ /* 0x000fe20000010100 */
[----:B------:R-:W-:Y:S01]  /*7c00*/  FSETP.GE.FTZ.AND P3, PT, R191, RZ, PT ;  /* 0x000000ffbf00720b */ /* 0x000fe20003f76000 */
[----:B------:R-:W-:Y:S01]  /*7c10*/  FMUL.FTZ R24, R243, R181 ;  /* 0x000000b5f3187220 */ /* 0x000fe20000410000 */
[----:B------:R-:W-:Y:S01]  /*7c20*/  FMUL.FTZ R29, R242, R29 ;  /* 0x0000001df21d7220 */ /* 0x000fe20000410000 */
[----:B------:R-:W-:Y:S01]  /*7c30*/  FSETP.GE.FTZ.AND P4, PT, R190, RZ, PT ;  /* 0x000000ffbe00720b */ /* 0x000fe20003f96000 */
[----:B------:R-:W-:Y:S01]  /*7c40*/  FMUL.FTZ R25, R236, R25 ;  /* 0x00000019ec197220 */ /* 0x000fe20000410000 */
[-C--:B------:R-:W-:Y:S01]  /*7c50*/  FSEL R10, R11, R180.reuse, P3 ;  /* 0x000000b40b0a7208 */ /* 0x080fe20001800000 */
[----:B------:R-:W-:Y:S01]  /*7c60*/  FADD.FTZ R11, -R180, R26 ;  /* 0x0000001ab40b7221 */ /* 0x000fe20000010100 */
[----:B------:R-:W-:Y:S01]  /*7c70*/  F2FP.F16.F32.PACK_AB R28, R24, R29 ;  /* 0x0000001d181c723e */ /* 0x000fe200000000ff */
[----:B------:R-:W-:Y:S01]  /*7c80*/  FADD.FTZ R29, -R180, R14 ;  /* 0x0000000eb41d7221 */ /* 0x000fe20000010100 */
[----:B------:R-:W-:Y:S01]  /*7c90*/  FSEL R13, R13, R180, P4 ;  /* 0x000000b40d0d7208 */ /* 0x000fe20002000000 */
[----:B------:R-:W-:Y:S01]  /*7ca0*/  FMUL.FTZ R10, R191, R10 ;  /* 0x0000000abf0a7220 */ /* 0x000fe20000410000 */
[----:B------:R-:W-:Y:S01]  /*7cb0*/  FSETP.GE.FTZ.AND P2, PT, R194, RZ, PT ;  /* 0x000000ffc200720b */ /* 0x000fe20003f56000 */
[----:B------:R-:W-:Y:S01]  /*7cc0*/  FMUL.FTZ R22, R237, R22 ;  /* 0x00000016ed167220 */ /* 0x000fe20000410000 */
[----:B------:R-:W-:Y:S01]  /*7cd0*/  FSETP.GE.FTZ.AND P1, PT, R195, RZ, PT ;  /* 0x000000ffc300720b */ /* 0x000fe20003f36000 */
[----:B------:R-:W-:Y:S01]  /*7ce0*/  FMUL.FTZ R13, R190, R13 ;  /* 0x0000000dbe0d7220 */ /* 0x000fe20000410000 */
[----:B------:R-:W-:Y:S02]  /*7cf0*/  F2FP.F16.F32.PACK_AB R5, R12, R5 ;  /* 0x000000050c05723e */ /* 0x000fe400000000ff */
[-C--:B------:R-:W-:Y:S02]  /*7d00*/  FSEL R29, R29, R180.reuse, P2 ;  /* 0x000000b41d1d7208 */ /* 0x080fe40001000000 */
[----:B------:R-:W-:Y:S01]  /*7d10*/  FSEL R12, R15, R180, P1 ;  /* 0x000000b40f0c7208 */ /* 0x000fe20000800000 */
[----:B------:R-:W-:Y:S01]  /*7d20*/  FADD.FTZ R15, -R180, R42 ;  /* 0x0000002ab40f7221 */ /* 0x000fe20000010100 */
[----:B------:R-:W-:Y:S01]  /*7d30*/  F2FP.F16.F32.PACK_AB R13, R10, R13 ;  /* 0x0000000d0a0d723e */ /* 0x000fe200000000ff */
[----:B------:R-:W-:Y:S01]  /*7d40*/  FMUL.FTZ R29, R194, R29 ;  /* 0x0000001dc21d7220 */ /* 0x000fe20000410000 */
[----:B------:R-:W-:Y:S01]  /*7d50*/  FSETP.GE.FTZ.AND P2, PT, R206, RZ, PT ;  /* 0x000000ffce00720b */ /* 0x000fe20003f56000 */
[----:B------:R-:W-:Y:S01]  /*7d60*/  FMUL.FTZ R12, R195, R12 ;  /* 0x0000000cc30c7220 */ /* 0x000fe20000410000 */
[----:B------:R-:W-:Y:S01]  /*7d70*/  FSETP.GE.FTZ.AND P1, PT, R207, RZ, PT ;  /* 0x000000ffcf00720b */ /* 0x000fe20003f36000 */
[----:B------:R-:W-:Y:S01]  /*7d80*/  STS [R148+0xc400], R13 ;  /* 0x00c4000d94007388 */ /* 0x000fe20000000800 */
[-C--:B------:R-:W-:Y:S02]  /*7d90*/  FSEL R11, R11, R180.reuse, P2 ;  /* 0x000000b40b0b7208 */ /* 0x080fe40001000000 */
[----:B------:R-:W-:Y:S01]  /*7da0*/  F2FP.F16.F32.PACK_AB R29, R12, R29 ;  /* 0x0000001d0c1d723e */ /* 0x000fe200000000ff */
[----:B------:R-:W-:Y:S01]  /*7db0*/  STS [R154+0xc000], R9 ;  /* 0x00c000099a007388 */ /* 0x000fe20000000800 */
[----:B------:R-:W-:Y:S01]  /*7dc0*/  FSEL R10, R27, R180, P1 ;  /* 0x000000b41b0a7208 */ /* 0x000fe20000800000 */
[----:B------:R-:W-:Y:S01]  /*7dd0*/  FMUL.FTZ R11, R206, R11 ;  /* 0x0000000bce0b7220 */ /* 0x000fe20000410000 */
[----:B------:R-:W-:Y:S01]  /*7de0*/  FSETP.GE.FTZ.AND P1, PT, R211, RZ, PT ;  /* 0x000000ffd300720b */ /* 0x000fe20003f36000 */
[----:B------:R-:W-:Y:S01]  /*7df0*/  STS [R154+0xc400], R29 ;  /* 0x00c4001d9a007388 */ /* 0x000fe20000000800 */
[----:B------:R-:W-:Y:S01]  /*7e00*/  FSETP.GE.FTZ.AND P2, PT, R210, RZ, PT ;  /* 0x000000ffd200720b */ /* 0x000fe20003f56000 */
[----:B------:R-:W-:Y:S01]  /*7e10*/  FMUL.FTZ R10, R207, R10 ;  /* 0x0000000acf0a7220 */ /* 0x000fe20000410000 */
[-C--:B------:R-:W-:Y:S01]  /*7e20*/  FSEL R12, R31, R180.reuse, P1 ;  /* 0x000000b41f0c7208 */ /* 0x080fe20000800000 */
[----:B------:R-:W-:Y:S01]  /*7e30*/  STS [R153+0xa000], R122 ;  /* 0x00a0007a99007388 */ /* 0x000fe20000000800 */
[----:B------:R-:W-:Y:S01]  /*7e40*/  FSEL R7, R7, R180, P2 ;  /* 0x000000b407077208 */ /* 0x000fe20001000000 */
[----:B------:R-:W-:Y:S01]  /*7e50*/  FADD.FTZ R27, -R180, R58 ;  /* 0x0000003ab41b7221 */ /* 0x000fe20000010100 */
[----:B------:R-:W-:Y:S01]  /*7e60*/  F2FP.F16.F32.PACK_AB R10, R10, R11 ;  /* 0x0000000b0a0a723e */ /* 0x000fe200000000ff */
[----:B------:R-:W-:Y:S01]  /*7e70*/  STS [R153+0xa400], R6 ;  /* 0x00a4000699007388 */ /* 0x000fe20000000800 */
[----:B------:R-:W-:Y:S01]  /*7e80*/  FMUL.FTZ R12, R211, R12 ;  /* 0x0000000cd30c7220 */ /* 0x000fe20000410000 */
[----:B------:R-:W-:Y:S01]  /*7e90*/  FMUL.FTZ R7, R210, R7 ;  /* 0x00000007d2077220 */ /* 0x000fe20000410000 */
[----:B------:R-:W-:Y:S01]  /*7ea0*/  F2FP.F16.F32.PACK_AB R23, R16, R23 ;  /* 0x000000171017723e */ /* 0x000fe200000000ff */
[----:B------:R-:W-:Y:S01]  /*7eb0*/  STS [R160+0xa000], R125 ;  /* 0x00a0007da0007388 */ /* 0x000fe20000000800 */
[----:B------:R-:W-:Y:S01]  /*7ec0*/  F2FP.F16.F32.PACK_AB R25, R22, R25 ;  /* 0x000000191619723e */ /* 0x000fe200000000ff */
[----:B------:R-:W-:Y:S01]  /*7ed0*/  FADD.FTZ R11, -R180, R46 ;  /* 0x0000002eb40b7221 */ /* 0x000fe20000010100 */
[----:B------:R-:W-:Y:S01]  /*7ee0*/  F2FP.F16.F32.PACK_AB R7, R12, R7 ;  /* 0x000000070c07723e */ /* 0x000fe200000000ff */
[----:B------:R-:W-:Y:S01]  /*7ef0*/  STS [R160+0xa400], R17 ;  /* 0x00a40011a0007388 */ /* 0x000fe20000000800 */
[----:B------:R-:W-:Y:S01]  /*7f00*/  FSETP.GE.FTZ.AND P2, PT, R222, RZ, PT ;  /* 0x000000ffde00720b */ /* 0x000fe20003f56000 */
[----:B------:R-:W-:Y:S01]  /*7f10*/  FADD.FTZ R31, -R180, R62 ;  /* 0x0000003eb41f7221 */ /* 0x000fe20000010100 */
[----:B------:R-:W-:Y:S01]  /*7f20*/  FSETP.GE.FTZ.AND P1, PT, R223, RZ, PT ;  /* 0x000000ffdf00720b */ /* 0x000fe20003f36000 */
[----:B------:R-:W-:Y:S01]  /*7f30*/  STS [R153+0xc000], R8 ;  /* 0x00c0000899007388 */ /* 0x000fe20000000800 */
[-C--:B------:R-:W-:Y:S02]  /*7f40*/  FSEL R15, R15, R180.reuse, P2 ;  /* 0x000000b40f0f7208 */ /* 0x080fe40001000000 */
        /* <DEDUP_REMOVED lines=8> */
[----:B------:R-:W-:Y:S01]  /*7fd0*/  FSEL R16, R47, R180, P5 ;  /* 0x000000b42f107208 */ /* 0x000fe20002800000 */
[----:B------:R-:W-:Y:S01]  /*7fe0*/  STS [R160+0xc400], R7 ;  /* 0x00c40007a0007388 */ /* 0x000fe20000000800 */
[----:B------:R-:W-:Y:S01]  /*7ff0*/  FSETP.GE.FTZ.AND P1, PT, R247, RZ, PT ;  /* 0x000000fff700720b */ /* 0x000fe20003f36000 */
[----:B------:R-:W-:Y:S01]  /*8000*/  FMUL.FTZ R11, R226, R11 ;  /* 0x0000000be20b7220 */ /* 0x000fe20000410000 */
[----:B------:R-:W-:Y:S01]  /*8010*/  F2FP.F16.F32.PACK_AB R15, R14, R15 ;  /* 0x0000000f0e0f723e */ /* 0x000fe200000000ff */
[----:B------:R-:W-:Y:S01]  /*8020*/  STS [R152+0xa000], R127 ;  /* 0x00a0007f98007388 */ /* 0x000fe20000000800 */
[----:B------:R-:W-:Y:S01]  /*8030*/  FMUL.FTZ R16, R227, R16 ;  /* 0x00000010e3107220 */ /* 0x000fe20000410000 */
[----:B------:R-:W-:Y:S02]  /*8040*/  FSETP.GE.FTZ.AND P4, PT, R238, RZ, PT ;  /* 0x000000ffee00720b */ /* 0x000fe40003f96000 */
[----:B------:R-:W-:Y:S01]  /*8050*/  STS [R152+0xa400], R19 ;  /* 0x00a4001398007388 */ /* 0x000fe20000000800 */
[----:B------:R-:W-:Y:S02]  /*8060*/  FSETP.GE.FTZ.AND P3, PT, R241, RZ, PT ;  /* 0x000000fff100720b */ /* 0x000fe40003f76000 */
[----:B------:R-:W-:Y:S01]  /*8070*/  F2FP.F16.F32.PACK_AB R16, R16, R11 ;  /* 0x0000000b1010723e */ /* 0x000fe200000000ff */
[----:B------:R-:W-:Y:S01]  /*8080*/  STS [R157+0xa000], R120 ;  /* 0x00a000789d007388 */ /* 0x000fe20000000800 */
[-C--:B------:R-:W-:Y:S02]  /*8090*/  FSEL R27, R27, R180.reuse, P4 ;  /* 0x000000b41b1b7208 */ /* 0x080fe40002000000 */
        /* <DEDUP_REMOVED lines=8> */
[----:B------:R-:W-:Y:S01]  /*8120*/  @P1 FADD.FTZ R180, -R180, R63 ;  /* 0x0000003fb4b41221 */ /* 0x000fe20000010100 */
[----:B------:R-:W-:Y:S01]  /*8130*/  STS [R152+0xc400], R15 ;  /* 0x00c4000f98007388 */ /* 0x000fe20000000800 */
[----:B------:R-:W-:Y:S01]  /*8140*/  LEA R52, R139, UR4, 0x1 ;  /* 0x000000048b347c11 */ /* 0x000fe2000f8e08ff */
[----:B------:R-:W-:Y:S01]  /*8150*/  FMUL.FTZ R31, R244, R31 ;  /* 0x0000001ff41f7220 */ /* 0x000fe20000410000 */
[----:B------:R-:W-:Y:S01]  /*8160*/  FMUL.FTZ R180, R247, R180 ;  /* 0x000000b4f7b47220 */ /* 0x000fe20000410000 */
[----:B------:R-:W-:Y:S01]  /*8170*/  STS [R157+0xc000], R18 ;  /* 0x00c000129d007388 */ /* 0x000fe20000000800 */
[----:B------:R-:W-:Y:S03]  /*8180*/  F2FP.F16.F32.PACK_AB R33, R22, R27 ;  /* 0x0000001b1621723e */ /* 0x000fe600000000ff */
[----:B------:R-:W-:Y:S01]  /*8190*/  STS [R157+0xc400], R16 ;  /* 0x00c400109d007388 */ /* 0x000fe20000000800 */
[----:B------:R-:W-:Y:S03]  /*81a0*/  F2FP.F16.F32.PACK_AB R180, R180, R31 ;  /* 0x0000001fb4b4723e */ /* 0x000fe600000000ff */
[----:B------:R1:W-:Y:S04]  /*81b0*/  STS [R156+0xa000], R53 ;  /* 0x00a000359c007388 */ /* 0x0003e80000000800 */
[----:B------:R-:W-:Y:S04]  /*81c0*/  STS [R156+0xa400], R21 ;  /* 0x00a400159c007388 */ /* 0x000fe80000000800 */
[----:B------:R-:W-:Y:S04]  /*81d0*/  STS [R155+0xa000], R64 ;  /* 0x00a000409b007388 */ /* 0x000fe80000000800 */
[----:B------:R-:W-:Y:S04]  /*81e0*/  STS [R155+0xa400], R20 ;  /* 0x00a400149b007388 */ /* 0x000fe80000000800 */
[----:B------:R-:W-:Y:S04]  /*81f0*/  STS [R156+0xc000], R25 ;  /* 0x00c000199c007388 */ /* 0x000fe80000000800 */
[----:B------:R-:W-:Y:S04]  /*8200*/  STS [R156+0xc400], R33 ;  /* 0x00c400219c007388 */ /* 0x000fe80000000800 */
[----:B------:R-:W-:Y:S01]  /*8210*/  STS [R155+0xc000], R28 ;  /* 0x00c0001c9b007388 */ /* 0x000fe20000000800 */
[----:B-1----:R-:W-:Y:S03]  /*8220*/  LEA R53, R144, UR4, 0x1 ;  /* 0x0000000490357c11 */ /* 0x002fe6000f8e08ff */
[----:B------:R-:W-:Y:S01]  /*8230*/  STS [R155+0xc400], R180 ;  /* 0x00c400b49b007388 */ /* 0x000fe20000000800 */
[----:B------:R-:W-:Y:S06]  /*8240*/  BAR.SYNC.DEFER_BLOCKING 0x0 ;  /* 0x0000000000007b1d */ /* 0x000fec0000010000 */
        /* <DEDUP_REMOVED lines=67> */
[----:B-1----:R-:W-:Y:S05]  /*8680*/  IMAD.U32 R9, R7, -0x80, RZ ;  /* 0xffffff8007097824 */ /* 0x002fea00078e00ff */
[C---:B------:R-:W-:Y:S04]  /*8690*/  LEA R174, P1, R9.reuse, R174, 0x1 ;  /* 0x000000ae09ae7211 */ /* 0x040fe800078208ff */
[----:B------:R-:W-:Y:S02]  /*86a0*/  LEA.HI.X.SX32 R175, R9, R175, 0x1, P1 ;  /* 0x000000af09af7211 */ /* 0x000fe400008f0eff */
[C---:B------:R-:W-:Y:S03]  /*86b0*/  @!P2 LEA R4, P1, R7.reuse, R174, 0x7 ;  /* 0x000000ae0704a211 */ /* 0x040fe600078238ff */
        /* <DEDUP_REMOVED lines=11> */
.L_x_450:
        /* <DEDUP_REMOVED lines=9> */
[----:B------:R-:W-:Y:S01]  /*8800*/  IMAD.U32 R57, RZ, RZ, UR32 ;  /* 0x00000020ff397e24 */ /* 0x000fe2000f8e00ff */
[----:B------:R-:W-:Y:S01]  /*8810*/  UISETP.NE.U32.AND UP0, UPT, UR5, 0x1, UPT ;  /* 0x000000010500788c */ /* 0x000fe2000bf05070 */
[----:B------:R-:W-:Y:S01]  /*8820*/  IMAD.U32 R109, RZ, RZ, UR37 ;  /* 0x00000025ff6d7e24 */ /* 0x000fe2000f8e00ff */
[----:B------:R-:W-:Y:S01]  /*8830*/  LDSM.16.M88.4 R24, [R133] ;  /* 0x000000008518783b */ /* 0x000fe20000000200 */
[----:B------:R-:W-:Y:S01]  /*8840*/  IMAD.U32 R105, RZ, RZ, UR36 ;  /* 0x00000024ff697e24 */ /* 0x000fe2000f8e00ff */
[----:B------:R-:W-:Y:S01]  /*8850*/  UISETP.GT.AND UP2, UPT, UR10, UR40, UPT ;  /* 0x000000280a00728c */ /* 0x000fe2000bf44270 */
[----:B------:R-:W-:Y:S01]  /*8860*/  IMAD.U32 R107, RZ, RZ, UR37 ;  /* 0x00000025ff6b7e24 */ /* 0x000fe2000f8e00ff */
[----:B------:R-:W3:Y:S01]  /*8870*/  LDSM.16.MT88.4 R28, [R52+0x6400] ;  /* 0x00640000341c783b */ /* 0x000ee20000004200 */
[----:B------:R-:W-:Y:S01]  /*8880*/  IMAD.U32 R101, RZ, RZ, UR35 ;  /* 0x00000023ff657e24 */ /* 0x000fe2000f8e00ff */
[----:B------:R-:W-:Y:S01]  /*8890*/  @UP3 UIADD3 UR6, UP1, UR16, -0x200, URZ ;  /* 0xfffffe0010063890 */ /* 0x000fe2000ff3e03f */
[----:B------:R-:W-:Y:S01]  /*88a0*/  IMAD.U32 R103, RZ, RZ, UR36 ;  /* 0x00000024ff677e24 */ /* 0x000fe2000f8e00ff */
[----:B------:R-:W4:Y:S01]  /*88b0*/  LDSM.16.M88.4 R32, [R129] ;  /* 0x000000008120783b */ /* 0x000f220000000200 */
[----:B------:R-:W-:Y:S01]  /*88c0*/  IMAD.U32 R65, RZ, RZ, UR34 ;  /* 0x00000022ff417e24 */ /* 0x000fe2000f8e00ff */
[----:B------:R-:W-:Y:S01]  /*88d0*/  @UP3 UIADD3.X UR5, UR17, -0x1, URZ, UP1, !UPT ;  /* 0xffffffff11053890 */ /* 0x000fe20008ffe43f */
[----:B------:R-:W-:Y:S01]  /*88e0*/  IMAD.U32 R67, RZ, RZ, UR35 ;  /* 0x00000023ff437e24 */ /* 0x000fe2000f8e00ff */
[----:B------:R-:W-:Y:S01]  /*88f0*/  LDSM.16.M88.4 R36, [R132] ;  /* 0x000000008424783b */ /* 0x000fe20000000200 */
[----:B------:R-:W-:Y:S01]  /*8900*/  IMAD.U32 R63, RZ, RZ, UR34 ;  /* 0x00000022ff3f7e24 */ /* 0x000fe2000f8e00ff */
[----:B------:R-:W-:Y:S01]  /*8910*/  UIADD3 UR10, UR10, -0x1, URZ ;  /* 0xffffffff0a0a7890 */ /* 0x000fe2000fffe03f */
[----:B------:R-:W-:Y:S01]  /*8920*/  IMAD.U32 R59, RZ, RZ, UR33 ;  /* 0x00000021ff3b7e24 */ /* 0x000fe2000f8e00ff */
[----:B------:R-:W4:Y:S01]  /*8930*/  LDSM.16.MT88.4 R40, [R52+0x6800] ;  /* 0x006800003428783b */ /* 0x000f220000004200 */
[----:B------:R-:W-:Y:S03]  /*8940*/  IMAD.U32 R55, RZ, RZ, UR32 ;  /* 0x00000020ff377e24 */ /* 0x000fe6000f8e00ff */
        /* <DEDUP_REMOVED lines=38> */
[----:B------:R-:W1:Y:S01]  /*8bb0*/  LDSM.16.M88.4 R32, [R128+0x6000] ;  /* 0x006000008020783b */ /* 0x000e620000000200 */
[----:B------:R-:W-:Y:S04]  /*8bc0*/  IMAD.U32 R41, RZ, RZ, UR29 ;  /* 0x0000001dff297e24 */ /* 0x000fe8000f8e00ff */
[----:B------:R-:W-:Y:S06]  /*8bd0*/  HMMA.16816.F32 R16, R36, R42, R16 ;  /* 0x0000002a2410723c */ /* 0x000fec0000001810 */
[-C--:B--2---:R-:W-:Y:S01]  /*8be0*/  HMMA.16816.F32 R4, R20, R48.reuse, R4 ;  /* 0x000000301404723c */ /* 0x084fe20000001804 */
[----:B------:R-:W-:Y:S04]  /*8bf0*/  IMAD.U32 R37, RZ, RZ, UR25 ;  /* 0x00000019ff257e24 */ /* 0x000fe8000f8e00ff */
[----:B------:R-:W-:Y:S01]  /*8c00*/  @P0 VIADD R36, R141, 0xffffff80 ;  /* 0xffffff808d240836 */ /* 0x000fe20000000000 */
[C---:B---3--:R-:W-:Y:S01]  /*8c10*/  HMMA.16816.F32 R8, R44.reuse, R48, R8 ;  /* 0x000000302c08723c */ /* 0x048fe20000001808 */
[----:B------:R-:W-:Y:S04]  /*8c20*/  IMAD.U32 R43, RZ, RZ, UR29 ;  /* 0x0000001dff2b7e24 */ /* 0x000fe8000f8e00ff */
[----:B------:R-:W-:Y:S01]  /*8c30*/  @P0 IMAD.WIDE R38, R36, R161, UR16 ;  /* 0x0000001024260e25 */ /* 0x000fe2000f8e02a1 */
[-C--:B------:R-:W-:Y:S01]  /*8c40*/  HMMA.16816.F32 R12, R44, R50.reuse, R12 ;  /* 0x000000322c0c723c */ /* 0x080fe2000000180c */
[----:B------:R-:W-:Y:S01]  /*8c50*/  @UP3 UMOV UR16, UR6 ;  /* 0x0000000600103c82 */ /* 0x000fe20008000000 */
[----:B------:R-:W-:Y:S02]  /*8c60*/  @UP3 UMOV UR17, UR5 ;  /* 0x0000000500113c82 */ /* 0x000fe40008000000 */
[----:B------:R-:W5:Y:S01]  /*8c70*/  @P0 LDG.E R169, desc[UR14][R38.64] ;  /* 0x0000000e26a90981 */ /* 0x000f62000c1e1900 */
[----:B------:R-:W-:Y:S01]  /*8c80*/  LEA R178, P1, R37, R178, 0x2 ;  /* 0x000000b225b27211 */ /* 0x000fe200078210ff */
[----:B------:R-:W-:Y:S01]  /*8c90*/  HMMA.16816.F32 R16, R20, R50, R16 ;  /* 0x000000321410723c */ /* 0x000fe20000001810 */
[----:B------:R-:W-:Y:S01]  /*8ca0*/  IMAD.U32 R47, RZ, RZ, UR30 ;  /* 0x0000001eff2f7e24 */ /* 0x000fe2000f8e00ff */
[----:B------:R-:W-:Y:S03]  /*8cb0*/  LDSM.16.MT88.4 R20, [R130] ;  /* 0x000000008214783b */ /* 0x000fe60000004200 */
[-C--:B------:R-:W-:Y:S01]  /*8cc0*/  LEA R56, P6, R113, R178.reuse, 0x2 ;  /* 0x000000b271387211 */ /* 0x080fe200078c10ff */
[-C--:B----4-:R-:W-:Y:S01]  /*8cd0*/  HMMA.16816.F32 R4, R24, R28.reuse, R4 ;  /* 0x0000001c1804723c */ /* 0x090fe20000001804 */
[----:B------:R-:W5:Y:S01]  /*8ce0*/  @P0 LDG.E R170, desc[UR14][R38.64+0x20] ;  /* 0x0000200e26aa0981 */ /* 0x000f62000c1e1900 */
[----:B------:R-:W-:Y:S03]  /*8cf0*/  IMAD.U32 R51, RZ, RZ, UR31 ;  /* 0x0000001fff337e24 */ /* 0x000fe6000f8e00ff */
[----:B------:R-:W5:Y:S01]  /*8d00*/  @P0 LDG.E R167, desc[UR14][R38.64+0x100] ;  /* 0x0001000e26a70981 */ /* 0x000f62000c1e1900 */
[C---:B-1----:R-:W-:Y:S01]  /*8d10*/  HMMA.16816.F32 R8, R32.reuse, R28, R8 ;  /* 0x0000001c2008723c */ /* 0x042fe20000001808 */
[----:B------:R-:W-:Y:S01]  /*8d20*/  IMAD.U32 R49, RZ, RZ, UR31 ;  /* 0x0000001fff317e24 */ /* 0x000fe2000f8e00ff */
[----:B------:R-:W-:Y:S01]  /*8d30*/  MOV R37, UR28 ;  /* 0x0000001c00257c02 */ /* 0x000fe20008000f00 */
[----:B------:R1:W5:Y:S02]  /*8d40*/  @P0 LDG.E R168, desc[UR14][R38.64+0x120] ;  /* 0x0001200e26a80981 */ /* 0x000364000c1e1900 */
[-C--:B------:R-:W-:Y:S01]  /*8d50*/  LEA R60, P0, R117, R178.reuse, 0x2 ;  /* 0x000000b2753c7211 */ /* 0x080fe200078010ff */
[-C--:B------:R-:W-:Y:S01]  /*8d60*/  HMMA.16816.F32 R12, R32, R30.reuse, R12 ;  /* 0x0000001e200c723c */ /* 0x080fe2000000180c */
[----:B------:R-:W-:Y:S04]  /*8d70*/  IMAD.U32 R29, RZ, RZ, UR25 ;  /* 0x00000019ff1d7e24 */ /* 0x000fe8000f8e00ff */
[-C--:B------:R-:W-:Y:S01]  /*8d80*/  LEA R50, P5, R109, R178.reuse, 0x2 ;  /* 0x000000b26d327211 */ /* 0x080fe200078a10ff */
[----:B------:R-:W-:Y:S01]  /*8d90*/  HMMA.16816.F32 R16, R24, R30, R16 ;  /* 0x0000001e1810723c */ /* 0x000fe20000001810 */
[----:B------:R-:W-:Y:S01]  /*8da0*/  MOV R35, UR27 ;  /* 0x0000001b00237c02 */ /* 0x000fe20008000f00 */
[----:B------:R-:W-:Y:S03]  /*8db0*/  IMAD.U32 R45, RZ, RZ, UR30 ;  /* 0x0000001eff2d7e24 */ /* 0x000fe6000f8e00ff */
[----:B------:R-:W-:Y:S01]  /*8dc0*/  LEA.HI.X.SX32 R179, R29, R179, 0x2, P1 ;  /* 0x000000b31db37211 */ /* 0x000fe200008f16ff */
[----:B------:R-:W-:Y:S01]  /*8dd0*/  IMAD.U32 R33, RZ, RZ, UR27 ;  /* 0x0000001bff217e24 */ /* 0x000fe2000f8e00ff */
[-C--:B------:R-:W-:Y:S01]  /*8de0*/  LEA R34, P1, R61, R178.reuse, 0x2 ;  /* 0x000000b23d227211 */ /* 0x080fe200078210ff */
[----:B------:R-:W-:Y:S02]  /*8df0*/  IMAD.U32 R31, RZ, RZ, UR26 ;  /* 0x0000001aff1f7e24 */ /* 0x000fe4000f8e00ff */
[----:B------:R-:W-:Y:S01]  /*8e00*/  REDG.E.ADD.F32.FTZ.RN.STRONG.GPU desc[UR14][R178.64], R4 ;  /* 0x00000004b20079a6 */ /* 0x000fe2000c10f38e */
[-C--:B------:R-:W-:Y:S01]  /*8e10*/  LEA.HI.X.SX32 R61, R115, R179.reuse, 0x2, P0 ;  /* 0x000000b3733d7211 */ /* 0x080fe200000f16ff */
[----:B------:R-:W-:Y:S01]  /*8e20*/  IMAD.U32 R27, RZ, RZ, UR24 ;  /* 0x00000018ff1b7e24 */ /* 0x000fe2000f8e00ff */
[-C--:B------:R-:W-:Y:S01]  /*8e30*/  LEA R30, P0, R57, R178.reuse, 0x2 ;  /* 0x000000b2391e7211 */ /* 0x080fe200078010ff */
[----:B------:R-:W-:Y:S01]  /*8e40*/  IMAD.U32 R29, RZ, RZ, UR26 ;  /* 0x0000001aff1d7e24 */ /* 0x000fe2000f8e00ff */
[-C--:B------:R-:W-:Y:S01]  /*8e50*/  LEA.HI.X.SX32 R57, R111, R179.reuse, 0x2, P6 ;  /* 0x000000b36f397211 */ /* 0x080fe200030f16ff */
[----:B------:R-:W-:Y:S01]  /*8e60*/  REDG.E.ADD.F32.FTZ.RN.STRONG.GPU desc[UR14][R60.64], R5 ;  /* 0x000000053c0079a6 */ /* 0x000fe2000c10f38e */
[-C--:B------:R-:W-:Y:S01]  /*8e70*/  LEA R48, P6, R51, R178.reuse, 0x2 ;  /* 0x000000b233307211 */ /* 0x080fe200078c10ff */
[----:B-1----:R-:W-:Y:S01]  /*8e80*/  IMAD.U32 R39, RZ, RZ, UR28 ;  /* 0x0000001cff277e24 */ /* 0x002fe2000f8e00ff */
[-C--:B------:R-:W-:Y:S01]  /*8e90*/  LEA R46, P4, R105, R178.reuse, 0x2 ;  /* 0x000000b2692e7211 */ /* 0x080fe200078810ff */
[----:B------:R-:W-:Y:S01]  /*8ea0*/  REDG.E.ADD.F32.FTZ.RN.STRONG.GPU desc[UR14][R56.64], R6 ;  /* 0x00000006380079a6 */ /* 0x000fe2000c10f38e */
[-C--:B------:R-:W-:Y:S01]  /*8eb0*/  LEA.HI.X.SX32 R51, R107, R179.reuse, 0x2, P5 ;  /* 0x000000b36b337211 */ /* 0x080fe200028f16ff */
[----:B------:R-:W-:Y:S01]  /*8ec0*/  IMAD.U32 R25, RZ, RZ, UR24 ;  /* 0x00000018ff197e24 */ /* 0x000fe2000f8e00ff */
[-C--:B------:R-:W-:Y:S02]  /*8ed0*/  LEA R44, P5, R47, R178.reuse, 0x2 ;  /* 0x000000b22f2c7211 */ /* 0x080fe400078a10ff */
[-C--:B------:R-:W-:Y:S01]  /*8ee0*/  LEA R42, P3, R101, R178.reuse, 0x2 ;  /* 0x000000b2652a7211 */ /* 0x080fe200078610ff */
[----:B------:R-:W-:Y:S01]  /*8ef0*/  REDG.E.ADD.F32.FTZ.RN.STRONG.GPU desc[UR14][R50.64], R7 ;  /* 0x00000007320079a6 */ /* 0x000fe2000c10f38e */
[-C--:B------:R-:W-:Y:S02]  /*8f00*/  LEA.HI.X.SX32 R47, R103, R179.reuse, 0x2, P4 ;  /* 0x000000b3672f7211 */ /* 0x080fe400020f16ff */
[-C--:B------:R-:W-:Y:S01]  /*8f10*/  LEA R40, P4, R43, R178.reuse, 0x2 ;  /* 0x000000b22b287211 */ /* 0x080fe200078810ff */
[----:B------:R-:W1:Y:S01]  /*8f20*/  LDSM.16.MT88.4 R4, [R135+0xa000] ;  /* 0x00a000008704783b */ /* 0x000e620000004200 */
        /* <DEDUP_REMOVED lines=13> */
[-C--:B------:R-:W-:Y:S01]  /*9000*/  LEA.HI.X.SX32 R45, R45, R179.reuse, 0x2, P5 ;  /* 0x000000b32d2d7211 */ /* 0x080fe200028f16ff */
[----:B------:R-:W-:Y:S01]  /*9010*/  REDG.E.ADD.F32.FTZ.RN.STRONG.GPU desc[UR14][R30.64], R16 ;  /* 0x000000101e0079a6 */ /* 0x000fe2000c10f38e */
[-C--:B------:R-:W-:Y:S02]  /*9020*/  LEA.HI.X.SX32 R41, R41, R179.reuse, 0x2, P4 ;  /* 0x000000b329297211 */ /* 0x080fe400020f16ff */
[-C--:B------:R-:W-:Y:S01]  /*9030*/  LEA.HI.X.SX32 R37, R37, R179.reuse, 0x2, P3 ;  /* 0x000000b325257211 */ /* 0x080fe200018f16ff */
[----:B------:R-:W-:Y:S01]  /*9040*/  REDG.E.ADD.F32.FTZ.RN.STRONG.GPU desc[UR14][R48.64], R17 ;  /* 0x00000011300079a6 */ /* 0x000fe2000c10f38e */
[-C--:B------:R-:W-:Y:S02]  /*9050*/  LEA.HI.X.SX32 R55, R33, R179.reuse, 0x2, P2 ;  /* 0x000000b321377211 */ /* 0x080fe400010f16ff */
[----:B------:R-:W-:Y:S01]  /*9060*/  LEA R62, P0, R27, R178, 0x2 ;  /* 0x000000b21b3e7211 */ /* 0x000fe200078010ff */
[----:B------:R-:W-:Y:S01]  /*9070*/  REDG.E.ADD.F32.FTZ.RN.STRONG.GPU desc[UR14][R44.64], R18 ;  /* 0x000000122c0079a6 */ /* 0x000fe2000c10f38e */
[-C--:B------:R-:W-:Y:S02]  /*9080*/  LEA.HI.X.SX32 R59, R29, R179.reuse, 0x2, P1 ;  /* 0x000000b31d3b7211 */ /* 0x080fe400008f16ff */
[----:B------:R-:W-:Y:S01]  /*9090*/  LEA.HI.X.SX32 R63, R25, R179, 0x2, P0 ;  /* 0x000000b3193f7211 */ /* 0x000fe200000f16ff */
[----:B------:R-:W-:Y:S01]  /*90a0*/  REDG.E.ADD.F32.FTZ.RN.STRONG.GPU desc[UR14][R40.64], R19 ;  /* 0x00000013280079a6 */ /* 0x000fe2000c10f38e */
[----:B------:R-:W-:Y:S01]  /*90b0*/  PLOP3.LUT P1, PT, PT, PT, UP0, 0x80, 0x0 ;  /* 0x000000000000781c */ /* 0x000fe20003f2f008 */
[----:B------:R-:W-:Y:S01]  /*90c0*/  @UP3 UIADD3 UR22, UP0, UR22, -0x200, URZ ;  /* 0xfffffe0016163890 */ /* 0x000fe2000ff1e03f */
[----:B------:R-:W-:Y:S01]  /*90d0*/  PLOP3.LUT P0, PT, PT, PT, UP2, 0x80, 0x0 ;  /* 0x000000000000781c */ /* 0x000fe20003f0f028 */
[----:B------:R-:W-:Y:S02]  /*90e0*/  REDG.E.ADD.F32.FTZ.RN.STRONG.GPU desc[UR14][R36.64], R12 ;  /* 0x0000000c240079a6 */ /* 0x000fe4000c10f38e */
[----:B------:R-:W-:Y:S01]  /*90f0*/  @UP3 UIADD3.X UR21, UR21, -0x1, URZ, UP0, !UPT ;  /* 0xffffffff15153890 */ /* 0x000fe200087fe43f */
[-C--:B-1----:R-:W-:Y:S01]  /*9100*/  HMMA.16816.F32 R84, R4, R20.reuse, R84 ;  /* 0x000000140454723c */ /* 0x082fe20000001854 */
[----:B------:R-:W-:Y:S04]  /*9110*/  REDG.E.ADD.F32.FTZ.RN.STRONG.GPU desc[UR14][R54.64], R13 ;  /* 0x0000000d360079a6 */ /* 0x000fe8000c10f38e */
[----:B------:R-:W-:Y:S04]  /*9120*/  REDG.E.ADD.F32.FTZ.RN.STRONG.GPU desc[UR14][R58.64], R14 ;  /* 0x0000000e3a0079a6 */ /* 0x000fe8000c10f38e */
[----:B------:R-:W-:Y:S04]  /*9130*/  REDG.E.ADD.F32.FTZ.RN.STRONG.GPU desc[UR14][R62.64], R15 ;  /* 0x0000000f3e0079a6 */ /* 0x000fe8000c10f38e */
[----:B------:R-:W1:Y:S04]  /*9140*/  LDSM.16.MT88.4 R8, [R135+0xe000] ;  /* 0x00e000008708783b */ /* 0x000e680000004200 */
[----:B------:R-:W-:Y:S04]  /*9150*/  LDSM.16.MT88.4 R24, [R135+0xa800] ;  /* 0x00a800008718783b */ /* 0x000fe80000004200 */
[----:B------:R-:W2:Y:S04]  /*9160*/  LDSM.16.MT88.4 R28, [R130+0x400] ;  /* 0x00040000821c783b */ /* 0x000ea80000004200 */
[----:B------:R-:W3:Y:S04]  /*9170*/  LDSM.16.MT88.4 R32, [R135+0xe800] ;  /* 0x00e800008720783b */ /* 0x000ee80000004200 */
[----:B------:R-:W-:Y:S04]  /*9180*/  LDSM.16.MT88.4 R12, [R130+0x800] ;  /* 0x00080000820c783b */ /* 0x000fe80000004200 */
[----:B------:R-:W-:Y:S01]  /*9190*/  LDSM.16.MT88.4 R16, [R135+0xb800] ;  /* 0x00b800008710783b */ /* 0x000fe20000004200 */
[C---:B-1----:R-:W-:Y:S06]  /*91a0*/  HMMA.16816.F32 R88, R8.reuse, R20, R88 ;  /* 0x000000140858723c */ /* 0x042fec0000001858 */
[-C--:B------:R-:W-:Y:S01]  /*91b0*/  HMMA.16816.F32 R92, R8, R22.reuse, R92 ;  /* 0x00000016085c723c */ /* 0x080fe2000000185c */
[----:B------:R-:W1:Y:S05]  /*91c0*/  LDSM.16.MT88.4 R8, [R135+0xb000] ;  /* 0x00b000008708783b */ /* 0x000e6a0000004200 */
[----:B------:R-:W-:Y:S01]  /*91d0*/  HMMA.16816.F32 R96, R4, R22, R96 ;  /* 0x000000160460723c */ /* 0x000fe20000001860 */
[----:B------:R-:W4:Y:S04]  /*91e0*/  LDSM.16.MT88.4 R4, [R135+0xf000] ;  /* 0x00f000008704783b */ /* 0x000f280000004200 */
[----:B------:R-:W4:Y:S01]  /*91f0*/  LDSM.16.MT88.4 R20, [R130+0xc00] ;  /* 0x000c00008214783b */ /* 0x000f220000004200 */
[-C--:B--2---:R-:W-:Y:S06]  /*9200*/  HMMA.16816.F32 R84, R24, R28.reuse, R84 ;  /* 0x0000001c1854723c */ /* 0x084fec0000001854 */
[C---:B---3--:R-:W-:Y:S06]  /*9210*/  HMMA.16816.F32 R88, R32.reuse, R28, R88 ;  /* 0x0000001c2058723c */ /* 0x048fec0000001858 */
[-C--:B------:R-:W-:Y:S06]  /*9220*/  HMMA.16816.F32 R92, R32, R30.reuse, R92 ;  /* 0x0000001e205c723c */ /* 0x080fec000000185c */
[----:B------:R-:W-:Y:S01]  /*9230*/  HMMA.16816.F32 R96, R24, R30, R96 ;  /* 0x0000001e1860723c */ /* 0x000fe20000001860 */
[----:B------:R-:W2:Y:S04]  /*9240*/  LDSM.16.MT88.4 R24, [R135+0xf800] ;  /* 0x00f800008718783b */ /* 0x000ea80000004200 */
[----:B------:R-:W-:Y:S01]  /*9250*/  LDSM.16.MT88.4 R28, [R130+0x1000] ;  /* 0x00100000821c783b */ /* 0x000fe20000004200 */
[-C--:B-1----:R-:W-:Y:S06]  /*9260*/  HMMA.16816.F32 R84, R8, R12.reuse, R84 ;  /* 0x0000000c0854723c */ /* 0x082fec0000001854 */
[C---:B----4-:R-:W-:Y:S06]  /*9270*/  HMMA.16816.F32 R88, R4.reuse, R12, R88 ;  /* 0x0000000c0458723c */ /* 0x050fec0000001858 */
[-C--:B------:R-:W-:Y:S01]  /*9280*/  HMMA.16816.F32 R92, R4, R14.reuse, R92 ;  /* 0x0000000e045c723c */ /* 0x080fe2000000185c */
[----:B------:R-:W1:Y:S05]  /*9290*/  LDSM.16.MT88.4 R4, [R135+0xc000] ;  /* 0x00c000008704783b */ /* 0x000e6a0000004200 */
[----:B------:R-:W-:Y:S01]  /*92a0*/  HMMA.16816.F32 R96, R8, R14, R96 ;  /* 0x0000000e0860723c */ /* 0x000fe20000001860 */
[----:B------:R-:W3:Y:S04]  /*92b0*/  LDSM.16.MT88.4 R8, [R135+0x10000] ;  /* 0x010000008708783b */ /* 0x000ee80000004200 */
[----:B------:R-:W-:Y:S01]  /*92c0*/  LDSM.16.MT88.4 R12, [R135+0xc800] ;  /* 0x00c80000870c783b */ /* 0x000fe20000004200 */
[-C--:B------:R-:W-:Y:S06]  /*92d0*/  HMMA.16816.F32 R84, R16, R20.reuse, R84 ;  /* 0x000000141054723c */ /* 0x080fec0000001854 */
[C---:B--2---:R-:W-:Y:S06]  /*92e0*/  HMMA.16816.F32 R88, R24.reuse, R20, R88 ;  /* 0x000000141858723c */ /* 0x044fec0000001858 */
[-C--:B------:R-:W-:Y:S01]  /*92f0*/  HMMA.16816.F32 R92, R24, R22.reuse, R92 ;  /* 0x00000016185c723c */ /* 0x080fe2000000185c */
[----:B------:R-:W2:Y:S05]  /*9300*/  LDSM.16.MT88.4 R24, [R130+0x1400] ;  /* 0x001400008218783b */ /* 0x000eaa0000004200 */
[----:B------:R-:W-:Y:S01]  /*9310*/  HMMA.16816.F32 R96, R16, R22, R96 ;  /* 0x000000161060723c */ /* 0x000fe20000001860 */
[----:B------:R-:W4:Y:S04]  /*9320*/  LDSM.16.MT88.4 R16, [R135+0x10800] ;  /* 0x010800008710783b */ /* 0x000f280000004200 */
[----:B------:R-:W-:Y:S01]  /*9330*/  LDSM.16.MT88.4 R20, [R130+0x1800] ;  /* 0x001800008214783b */ /* 0x000fe20000004200 */
[-C--:B-1----:R-:W-:Y:S06]  /*9340*/  HMMA.16816.F32 R84, R4, R28.reuse, R84 ;  /* 0x0000001c0454723c */ /* 0x082fec0000001854 */
[C---:B---3--:R-:W-:Y:S06]  /*9350*/  HMMA.16816.F32 R88, R8.reuse, R28, R88 ;  /* 0x0000001c0858723c */ /* 0x048fec0000001858 */
[-C--:B------:R-:W-:Y:S01]  /*9360*/  HMMA.16816.F32 R92, R8, R30.reuse, R92 ;  /* 0x0000001e085c723c */ /* 0x080fe2000000185c */
[----:B------:R-:W1:Y:S05]  /*9370*/  LDSM.16.MT88.4 R8, [R135+0xd000] ;  /* 0x00d000008708783b */ /* 0x000e6a0000004200 */
[----:B------:R-:W-:Y:S01]  /*9380*/  HMMA.16816.F32 R96, R4, R30, R96 ;  /* 0x0000001e0460723c */ /* 0x000fe20000001860 */
[----:B------:R-:W3:Y:S04]  /*9390*/  LDSM.16.MT88.4 R4, [R135+0x11000] ;  /* 0x011000008704783b */ /* 0x000ee80000004200 */
[----:B------:R-:W-:Y:S01]  /*93a0*/  LDSM.16.MT88.4 R28, [R130+0x1c00] ;  /* 0x001c0000821c783b */ /* 0x000fe20000004200 */
[-C--:B--2---:R-:W-:Y:S06]  /*93b0*/  HMMA.16816.F32 R84, R12, R24.reuse, R84 ;  /* 0x000000180c54723c */ /* 0x084fec0000001854 */
[C---:B----4-:R-:W-:Y:S06]  /*93c0*/  HMMA.16816.F32 R88, R16.reuse, R24, R88 ;  /* 0x000000181058723c */ /* 0x050fec0000001858 */
[-C--:B------:R-:W-:Y:S01]  /*93d0*/  HMMA.16816.F32 R92, R16, R26.reuse, R92 ;  /* 0x0000001a105c723c */ /* 0x080fe2000000185c */
[----:B------:R-:W2:Y:S05]  /*93e0*/  LDSM.16.MT88.4 R16, [R135+0xd800] ;  /* 0x00d800008710783b */ /* 0x000eaa0000004200 */
[----:B------:R-:W-:Y:S01]  /*93f0*/  HMMA.16816.F32 R96, R12, R26, R96 ;  /* 0x0000001a0c60723c */ /* 0x000fe20000001860 */
[----:B------:R-:W4:Y:S05]  /*9400*/  LDSM.16.MT88.4 R12, [R135+0x11800] ;  /* 0x01180000870c783b */ /* 0x000f2a0000004200 */
[-C--:B-1----:R-:W-:Y:S06]  /*9410*/  HMMA.16816.F32 R84, R8, R20.reuse, R84 ;  /* 0x000000140854723c */ /* 0x082fec0000001854 */
[C---:B---3--:R-:W-:Y:S06]  /*9420*/  HMMA.16816.F32 R88, R4.reuse, R20, R88 ;  /* 0x000000140458723c */ /* 0x048fec0000001858 */
[-C--:B------:R-:W-:Y:S06]  /*9430*/  HMMA.16816.F32 R92, R4, R22.reuse, R92 ;  /* 0x00000016045c723c */ /* 0x080fec000000185c */
[----:B------:R-:W-:Y:S05]  /*9440*/  HMMA.16816.F32 R96, R8, R22, R96 ;  /* 0x000000160860723c */ /* 0x000fea0000001860 */
[C---:B------:R-:W-:Y:S01]  /*9450*/  VIADD R4, R130.reuse, 0xffffe000 ;  /* 0xffffe00082047836 */ /* 0x040fe20000000000 */
[-C--:B--2---:R-:W-:Y:S05]  /*9460*/  HMMA.16816.F32 R84, R16, R28.reuse, R84 ;  /* 0x0000001c1054723c */ /* 0x084fea0000001854 */
        /* <DEDUP_REMOVED lines=50> */
[----:B------:R1:W-:Y:S01]  /*9790*/  STS [R159], R84 ;  /* 0x000000549f007388 */ /* 0x0003e20000000800 */
[----:B------:R-:W-:Y:S01]  /*97a0*/  F2FP.F16.F32.PACK_AB R90, R91, R90 ;  /* 0x0000005a5b5a723e */ /* 0x000fe200000000ff */
[----:B------:R-:W-:Y:S01]  /*97b0*/  @UP0 UIADD3 UR5, UR41, UR43, URZ ;  /* 0x0000002b29050290 */ /* 0x000fe2000fffe03f */
[----:B------:R-:W-:Y:S01]  /*97c0*/  F2FP.F16.F32.PACK_AB R93, R93, R92 ;  /* 0x0000005c5d5d723e */ /* 0x000fe200000000ff */
[----:B------:R1:W-:Y:S01]  /*97d0*/  STS [R159+0x200], R86 ;  /* 0x000200569f007388 */ /* 0x0003e20000000800 */
[----:B------:R-:W-:Y:S01]  /*97e0*/  F2FP.F16.F32.PACK_AB R95, R95, R94 ;  /* 0x0000005e5f5f723e */ /* 0x000fe200000000ff */
[----:B------:R-:W-:Y:S01]  /*97f0*/  @UP0 ULDC.64 UR6, c[0x0][0x450] ;  /* 0x0001140000060ab9 */ /* 0x000fe20000000a00 */
[----:B------:R-:W-:Y:S01]  /*9800*/  F2FP.F16.F32.PACK_AB R68, R69, R68 ;  /* 0x000000444544723e */ /* 0x000fe200000000ff */
[----:B------:R1:W-:Y:S01]  /*9810*/  STS [R158], R97 ;  /* 0x000000619e007388 */ /* 0x0003e20000000800 */
[----:B------:R-:W-:Y:S01]  /*9820*/  F2FP.F16.F32.PACK_AB R70, R71, R70 ;  /* 0x000000464746723e */ /* 0x000fe200000000ff */
[----:B------:R-:W-:Y:S01]  /*9830*/  @UP0 UIMAD.WIDE.U32 UR8, UR5, UR6, URZ ;  /* 0x00000006050802a5 */ /* 0x000fe2000f8e003f */
[----:B------:R-:W-:Y:S01]  /*9840*/  F2FP.F16.F32.PACK_AB R81, R81, R80 ;  /* 0x000000505151723e */ /* 0x000fe200000000ff */
[----:B------:R1:W-:Y:S01]  /*9850*/  STS [R158+0x200], R99 ;  /* 0x000200639e007388 */ /* 0x0003e20000000800 */
[----:B------:R-:W-:Y:S01]  /*9860*/  F2FP.F16.F32.PACK_AB R83, R83, R82 ;  /* 0x000000525353723e */ /* 0x000fe200000000ff */
[----:B------:R-:W-:Y:S01]  /*9870*/  @UP0 UIMAD UR5, UR5, UR7, URZ ;  /* 0x00000007050502a4 */ /* 0x000fe2000f8e023f */
[----:B------:R-:W-:Y:S01]  /*9880*/  F2FP.F16.F32.PACK_AB R72, R73, R72 ;  /* 0x000000484948723e */ /* 0x000fe200000000ff */
[----:B------:R1:W-:Y:S01]  /*9890*/  STS [R159+0x1000], R88 ;  /* 0x001000589f007388 */ /* 0x0003e20000000800 */
[----:B------:R-:W-:Y:S01]  /*98a0*/  F2FP.F16.F32.PACK_AB R74, R75, R74 ;  /* 0x0000004a4b4a723e */ /* 0x000fe200000000ff */
[----:B------:R-:W-:Y:S01]  /*98b0*/  @UP0 UIADD3 UR21, UR9, UR5, URZ ;  /* 0x0000000509150290 */ /* 0x000fe2000fffe03f */
[----:B------:R-:W-:Y:S01]  /*98c0*/  F2FP.F16.F32.PACK_AB R77, R77, R76 ;  /* 0x0000004c4d4d723e */ /* 0x000fe200000000ff */
[----:B------:R1:W-:Y:S01]  /*98d0*/  STS [R159+0x1200], R90 ;  /* 0x0012005a9f007388 */ /* 0x0003e20000000800 */
[----:B------:R-:W-:Y:S01]  /*98e0*/  F2FP.F16.F32.PACK_AB R79, R79, R78 ;  /* 0x0000004e4f4f723e */ /* 0x000fe200000000ff */
[----:B------:R-:W-:Y:S01]  /*98f0*/  @UP0 UMOV UR19, UR8 ;  /* 0x0000000800130c82 */ /* 0x000fe20008000000 */
[----:B------:R-:W-:Y:S01]  /*9900*/  PLOP3.LUT P0, PT, PT, PT, UP0, 0x80, 0x0 ;  /* 0x000000000000781c */ /* 0x000fe20003f0f008 */
        /* <DEDUP_REMOVED lines=8> */
[----:B------:R-:W2:Y:S03]  /*9990*/  S2R R0, SR_TID.X ;  /* 0x0000000000007919 */ /* 0x000ea60000002100 */
        /* <DEDUP_REMOVED lines=16> */
.L_x_452:
        /* <DEDUP_REMOVED lines=21> */
.L_x_453:
[----:B------:R-:W-:Y:S01]  /*9bf0*/  BAR.SYNC.DEFER_BLOCKING 0x0 ;  /* 0x0000000000007b1d */ /* 0x000fe20000010000 */
[----:B------:R-:W-:Y:S01]  /*9c00*/  USHF.R.S32.HI UR10, URZ, 0x1f, UR5 ;  /* 0x0000001f3f0a7899 */ /* 0x000fe20008011405 */
[----:B--2---:R-:W-:Y:S01]  /*9c10*/  SHF.R.S32.HI R5, RZ, 0x1f, R0 ;  /* 0x0000001fff057819 */ /* 0x004fe20000011400 */
        /* <DEDUP_REMOVED lines=17> */
[----:B------:R-:W-:Y:S01]  /*9d30*/  IADD3 R6, P0, R6, UR19, RZ ;  /* 0x0000001306067c10 */ /* 0x000fe2000ff1e0ff */
[----:B------:R-:W-:Y:S01]  /*9d40*/  IMAD.U32 R22, RZ, RZ, UR16 ;  /* 0x00000010ff167e24 */ /* 0x000fe2000f8e00ff */
[----:B------:R-:W-:Y:S01]  /*9d50*/  ISETP.GE.OR P1, PT, R0, UR12, P2 ;  /* 0x0000000c00007c0c */ /* 0x000fe20009726670 */
[----:B------:R2:W3:Y:S01]  /*9d60*/  LDS.128 R12, [R53+0x7000] ;  /* 0x00700000350c7984 */ /* 0x0004e20000000c00 */
[----:B------:R-:W-:Y:S01]  /*9d70*/  ISETP.GE.OR P2, PT, R16, UR12, P2 ;  /* 0x0000000c10007c0c */ /* 0x000fe20009746670 */
[----:B------:R-:W-:Y:S01]  /*9d80*/  UIMAD UR17, UR57, UR17, UR13 ;  /* 0x00000011391172a4 */ /* 0x000fe2000f8e020d */
[----:B------:R-:W-:Y:S01]  /*9d90*/  IADD3.X R7, R7, UR21, R4, P0, !PT ;  /* 0x0000001507077c10 */ /* 0x000fe200087fe404 */
[----:B------:R2:W4:Y:S01]  /*9da0*/  LDS.128 R8, [R53+0x9000] ;  /* 0x0090000035087984 */ /* 0x0005220000000c00 */
[----:B------:R-:W-:Y:S01]  /*9db0*/  SHF.R.S32.HI R0, RZ, 0x1f, R16 ;  /* 0x0000001fff007819 */ /* 0x000fe20000011410 */
[----:B------:R-:W-:-:S04]  /*9dc0*/  IMAD.WIDE.U32 R22, R22, UR57, R6 ;  /* 0x0000003916167c25 */ /* 0x000fc8000f8e0006 */
[----:B------:R-:W-:-:S04]  /*9dd0*/  VIADD R19, R23, UR17 ;  /* 0x0000001117137c36 */ /* 0x000fc80008000000 */
[----:B------:R-:W-:Y:S05]  /*9de0*/  @P2 BRA `(.L_x_455) ;  /* 0x0000000000282947 */ /* 0x000fea0003800000 */
[----:B------:R-:W1:Y:S01]  /*9df0*/  LDS.128 R4, [R53+0x6000] ;  /* 0x0060000035047984 */ /* 0x000e620000000c00 */
        /* <DEDUP_REMOVED lines=8> */
[----:B-1----:R1:W-:Y:S02]  /*9e80*/  STG.E.128 desc[UR14][R26.64], R4 ;  /* 0x000000041a007986 */ /* 0x0023e4000c101d0e */
.L_x_455:
[----:B------:R-:W-:Y:S05]  /*9e90*/  BSYNC B0 ;  /* 0x0000000000007941 */ /* 0x000fea0003800000 */
.L_x_454:
[----:B------:R-:W-:Y:S04]  /*9ea0*/  BSSY B0, `(.L_x_456) ;  /* 0x000000d000007945 */ /* 0x000fe80003800000 */
[----:B------:R-:W-:Y:S05]  /*9eb0*/  @P1 BRA `(.L_x_457) ;  /* 0x00000000002c1947 */ /* 0x000fea0003800000 */
[----:B-1----:R-:W-:Y:S01]  /*9ec0*/  IADD3 R5, P0, R16, 0x40, RZ ;  /* 0x0000004010057810 */ /* 0x002fe20007f1e0ff */
        /* <DEDUP_REMOVED lines=9> */
[----:B---3--:R1:W-:Y:S02]  /*9f60*/  STG.E.128 desc[UR14][R18.64], R12 ;  /* 0x0000000c12007986 */ /* 0x0083e4000c101d0e */
.L_x_457:
[----:B------:R-:W-:Y:S05]  /*9f70*/  BSYNC B0 ;  /* 0x0000000000007941 */ /* 0x000fea0003800000 */
.L_x_456:
[----:B-1----:R1:W1:Y:S01]  /*9f80*/  LDS.128 R4, [R53+0x8000] ;  /* 0x0080000035047984 */ /* 0x0022620000000c00 */
[----:B---3--:R-:W-:Y:S01]  /*9f90*/  IMAD.U32 R13, RZ, RZ, UR8 ;  /* 0x00000008ff0d7e24 */ /* 0x008fe2000f8e00ff */
        /* <DEDUP_REMOVED lines=24> */
.L_x_459:
[----:B------:R-:W-:Y:S05]  /*a120*/  BSYNC B0 ;  /* 0x0000000000007941 */ /* 0x000fea0003800000 */
.L_x_458:
[----:B------:R-:W-:Y:S05]  /*a130*/  @P1 BRA `(.L_x_432) ;  /* 0x00000000002c1947 */ /* 0x000fea0003800000 */
[----:B------:R-:W-:Y:S01]  /*a140*/  IADD3 R16, P0, R16, 0x40, RZ ;  /* 0x0000004010107810 */ /* 0x000fe20007f1e0ff */
[----:B------:R-:W-:Y:S01]  /*a150*/  ULDC.64 UR6, c[0x0][0x3f8] ;  /* 0x0000fe0000067ab9 */ /* 0x000fe20000000a00 */
[----:B------:R-:W-:Y:S02]  /*a160*/  MOV R12, R18 ;  /* 0x00000012000c7202 */ /* 0x000fe40000000f00 */
[----:B-1-3--:R-:W-:-:S03]  /*a170*/  IADD3.X R5, RZ, R0, RZ, P0, !PT ;  /* 0x00000000ff057210 */ /* 0x00afc600007fe4ff */
[----:B------:R-:W-:-:S04]  /*a180*/  IMAD.WIDE.U32 R6, R16, UR8, R12 ;  /* 0x0000000810067c25 */ /* 0x000fc8000f8e000c */
[----:B------:R-:W-:Y:S01]  /*a190*/  IMAD R5, R5, UR8, RZ ;  /* 0x0000000805057c24 */ /* 0x000fe2000f8e02ff */
[----:B------:R-:W-:-:S03]  /*a1a0*/  LEA R4, P0, R6, UR6, 0x1 ;  /* 0x0000000606047c11 */ /* 0x000fc6000f8008ff */
[----:B------:R-:W-:-:S05]  /*a1b0*/  IMAD R5, R16, UR9, R5 ;  /* 0x0000000910057c24 */ /* 0x000fca000f8e0205 */
[----:B------:R-:W-:-:S04]  /*a1c0*/  IADD3 R5, R5, R7, RZ ;  /* 0x0000000705057210 */ /* 0x000fc80007ffe0ff */
[----:B------:R-:W-:-:S05]  /*a1d0*/  LEA.HI.X R5, R6, UR7, R5, 0x1, P0 ;  /* 0x0000000706057c11 */ /* 0x000fca00080f0c05 */
[----:B----4-:R1:W-:Y:S02]  /*a1e0*/  STG.E.128 desc[UR14][R4.64], R8 ;  /* 0x0000000804007986 */ /* 0x0103e4000c101d0e */
.L_x_432:
[----:B------:R-:W-:Y:S05]  /*a1f0*/  BSYNC B1 ;  /* 0x0000000000017941 */ /* 0x000fea0003800000 */
.L_x_418:
        /* <DEDUP_REMOVED lines=11> */
.L_x_460:
[----:B------:R-:W-:Y:S05]  /*a2b0*/  EXIT ;  /* 0x000000000000794d */ /* 0x000fea0003800000 */
.L_x_462:
        /* <DEDUP_REMOVED lines=12> */
.L_x_704:


//--------------------- .text._ZN5flash44flash_bwd_dq_dk_dv_loop_seqk_parallel_kernelI23Flash_bwd_kernel_traitsILi32ELi128ELi128ELi8ELi4ELi4ELi4ELb0ELb0EN7cutlass6half_tE19Flash_kernel_traitsILi32ELi128ELi128ELi8ES3_EELb0ELb1ELb0ELb0ELb0ELb0ELb1EEEvNS_16Flash_bwd_paramsE --------------------------
	.section	.text._ZN5flash44flash_bwd_dq_dk_dv_loop_seqk_parallel_kernelI23Flash_bwd_kernel_traitsILi32ELi128ELi128ELi8ELi4ELi4ELi4ELb0ELb0EN7cutlass6half_tE19Flash_kernel_traitsILi32ELi128ELi128ELi8ES3_EELb0ELb1ELb0ELb0ELb0ELb0ELb1EEEvNS_16Flash_bwd_paramsE,"ax",@progbits
	.align	128
        .global         _ZN5flash44flash_bwd_dq_dk_dv_loop_seqk_parallel_kernelI23Flash_bwd_kernel_traitsILi32ELi128ELi128ELi8ELi4ELi4ELi4ELb0ELb0EN7cutlass6half_tE19Flash_kernel_traitsILi32ELi128ELi128ELi8ES3_EELb0ELb1ELb0ELb0ELb0ELb0ELb1EEEvNS_16Flash_bwd_paramsE
        .type           _ZN5flash44flash_bwd_dq_dk_dv_loop_seqk_parallel_kernelI23Flash_bwd_kernel_traitsILi32ELi128ELi128ELi8ELi4ELi4ELi4ELb0ELb0EN7cutlass6half_tE19Flash_kernel_traitsILi32ELi128ELi128ELi8ES3_EELb0ELb1ELb0ELb0ELb0ELb0ELb1EEEvNS_16Flash_bwd_paramsE,@function
        .size           _ZN5flash44flash_bwd_dq_dk_dv_loop_seqk_parallel_kernelI23Flash_bwd_kernel_traitsILi32ELi128ELi128ELi8ELi4ELi4ELi4ELb0ELb0EN7cutlass6half_tE19Flash_kernel_traitsILi32ELi128ELi128ELi8ES3_EELb0ELb1ELb0ELb0ELb0ELb0ELb1EEEvNS_16Flash_bwd_paramsE,(.L_x_705 - _ZN5flash44flash_bwd_dq_dk_dv_loop_seqk_parallel_kernelI23Flash_bwd_kernel_traitsILi32ELi128ELi128ELi8ELi4ELi4ELi4ELb0ELb0EN7cutlass6half_tE19Flash_kernel_traitsILi32ELi128ELi128ELi8ES3_EELb0ELb1ELb0ELb0ELb0ELb0ELb1EEEvNS_16Flash_bwd_paramsE)
        .other          _ZN5flash44flash_bwd_dq_dk_dv_loop_seqk_parallel_kernelI23Flash_bwd_kernel_traitsILi32ELi128ELi128ELi8ELi4ELi4ELi4ELb0ELb0EN7cutlass6half_tE19Flash_kernel_traitsILi32ELi128ELi128ELi8ES3_EELb0ELb1ELb0ELb0ELb0ELb0ELb1EEEvNS_16Flash_bwd_paramsE,@"STO_CUDA_ENTRY STV_DEFAULT"
_ZN5flash44flash_bwd_dq_dk_dv_loop_seqk_parallel_kernelI23Flash_bwd_kernel_traitsILi32ELi128ELi128ELi8ELi4ELi4ELi4ELb0ELb0EN7cutlass6half_tE19Flash_kernel_traitsILi32ELi128ELi128ELi8ES3_EELb0ELb1ELb0ELb0ELb0ELb0ELb1EEEvNS_16Flash_bwd_paramsE:
.text._ZN5flash44flash_bwd_dq_dk_dv_loop_seqk_parallel_kernelI23Flash_bwd_kernel_traitsILi32ELi128ELi128ELi8ELi4ELi4ELi4ELb0ELb0EN7cutlass6half_tE19Flash_kernel_traitsILi32ELi128ELi128ELi8ES3_EELb0ELb1ELb0ELb0ELb0ELb0ELb1EEEvNS_16Flash_bwd_paramsE:
        /* <DEDUP_REMOVED lines=12> */
[----:B------:R-:W2:Y:S01]  /*00c0*/  S2UR UR57, SR_CTAID.Z ;  /* 0x00000000003979c3 */ /* 0x000ea20000002700 */
[----:B------:R-:W-:Y:S01]  /*00d0*/  UMOV UR5, 0x400 ;  /* 0x0000040000057882 */ /* 0x000fe20000000000 */
[----:B------:R-:W-:Y:S01]  /*00e0*/  IMAD.MOV.U32 R211, RZ, RZ, -0x10 ;  /* 0xfffffff0ffd37424 */ /* 0x000fe200078e00ff */
[----:B------:R-:W-:Y:S01]  /*00f0*/  ULDC.64 UR8, c[0x0][0x208] ;  /* 0x0000820000087ab9 */ /* 0x000fe20000000a00 */
[----:B------:R-:W-:Y:S01]  /*0100*/  IMAD.MOV.U32 R123, RZ, RZ, 0x20 ;  /* 0x00000020ff7b7424 */ /* 0x000fe200078e00ff */
[----:B------:R-:W-:Y:S01]  /*0110*/  UMOV UR60, 0xffffe000 ;  /* 0xffffe000003c7882 */ /* 0x000fe20000000000 */
[----:B------:R-:W-:Y:S02]  /*0120*/  IMAD.MOV.U32 R120, RZ, RZ, 0x40 ;  /* 0x00000040ff787424 */ /* 0x000fe400078e00ff */
[----:B------:R-:W-:Y:S08]  /*0130*/  S2UR UR47, SR_CTAID.Y ;  /* 0x00000000002f79c3 */ /* 0x000ff00000002600 */
[----:B------:R-:W3:Y:S01]  /*0140*/  S2UR UR4, SR_CgaCtaId ;  /* 0x00000000000479c3 */ /* 0x000ee20000008800 */
[----:B--2---:R-:W-:Y:S01]  /*0150*/  USHF.R.S32.HI UR6, URZ, 0x1f, UR57 ;  /* 0x0000001f3f067899 */ /* 0x004fe20008011439 */
[----:B-1----:R-:W-:-:S04]  /*0160*/  SHF.R.S32.HI R10, RZ, 0x1f, R20 ;  /* 0x0000001fff0a7819 */ /* 0x002fc80000011414 */
[CC--:B------:R-:W-:Y:S02]  /*0170*/  LEA.HI R8, R10.reuse, R20.reuse, RZ, 0x5 ;  /* 0x000000140a087211 */ /* 0x0c0fe400078f28ff */
[-C--:B------:R-:W-:Y:S02]  /*0180*/  LEA.HI R11, R10, R20.reuse, RZ, 0x4 ;  /* 0x000000140a0b7211 */ /* 0x080fe400078f20ff */
[----:B------:R-:W-:Y:S01]  /*0190*/  LOP3.LUT R0, R8, 0xffffffe0, RZ, 0xc0, !PT ;  /* 0xffffffe008007812 */ /* 0x000fe200078ec0ff */
[----:B---3--:R-:W-:Y:S01]  /*01a0*/  ULEA UR4, UR4, UR5, 0x18 ;  /* 0x0000000504047291 */ /* 0x008fe2000f8ec03f */
[----:B------:R-:W-:Y:S01]  /*01b0*/  SHF.R.S32.HI R7, RZ, 0x4, R11 ;  /* 0x00000004ff077819 */ /* 0x000fe2000001140b */
[----:B------:R-:W-:Y:S01]  /*01c0*/  USHF.L.U32 UR5, UR47, 0x7, URZ ;  /* 0x000000072f057899 */ /* 0x000fe2000800063f */
        /* <DEDUP_REMOVED lines=110> */
[----:B------:R-:W-:Y:S01]  /*08b0*/  @P4 VIADD R210, R215, 0xffffffc0 ;  /* 0xffffffc0d7d24836 */ /* 0x000fe20000000000 */
        /* <DEDUP_REMOVED lines=16> */
[----:B------:R-:W-:Y:S01]  /*09c0*/  IMAD.IADD R8, R8, 0x1, R12 ;  /* 0x0000000108087824 */ /* 0x000fe200078e020c */
[----:B------:R-:W-:Y:S01]  /*09d0*/  SEL R120, R120, 0xffffffc0, !P2 ;  /* 0xffffffc078787807 */ /* 0x000fe20005000000 */
[----:B------:R-:W-:Y:S01]  /*09e0*/  IMAD R129, R129, 0x200, R0 ;  /* 0x0000020081817824 */ /* 0x000fe200078e0200 */
[----:B------:R-:W-:Y:S01]  /*09f0*/  LEA R116, R116, UR4, 0x1 ;  /* 0x0000000474747c11 */ /* 0x000fe2000f8e08ff */
[----:B------:R-:W-:Y:S01]  /*0a00*/  IMAD.IADD R119, R11, 0x1, R119 ;  /* 0x000000010b777824 */ /* 0x000fe200078e0277 */
[----:B------:R-:W-:Y:S01]  /*0a10*/  LOP3.LUT P0, RZ, R14, 0x2, RZ, 0xc0, !PT ;  /* 0x000000020eff7812 */ /* 0x000fe2000780c0ff */
[----:B------:R-:W-:-:S02]  /*0a20*/  IMAD.IADD R214, R216, 0x1, R212 ;  /* 0x00000001d8d67824 */ /* 0x000fc400078e02d4 */
[C---:B------:R-:W-:Y:S01]  /*0a30*/  IMAD.IADD R213, R212.reuse, 0x1, R210 ;  /* 0x00000001d4d57824 */ /* 0x040fe200078e02d2 */
        /* <DEDUP_REMOVED lines=11> */
[----:B------:R-:W-:Y:S01]  /*0af0*/  UIADD3 UR6, UR4, 0x6000, URZ ;  /* 0x0000600004067890 */ /* 0x000fe2000fffe03f */
[----:B------:R-:W-:Y:S01]  /*0b00*/  IMAD.U32 R0, RZ, RZ, UR5 ;  /* 0x00000005ff007e24 */ /* 0x000fe2000f8e00ff */
[----:B------:R-:W-:Y:S01]  /*0b10*/  USHF.R.S32.HI UR5, URZ, 0x1f, UR57 ;  /* 0x0000001f3f057899 */ /* 0x000fe20008011439 */
[----:B------:R-:W-:-:S03]  /*0b20*/  LEA R2, R3, UR4, 0x1 ;  /* 0x0000000403027c11 */ /* 0x000fc6000f8e08ff */
[----:B------:R-:W-:Y:S02]  /*0b30*/  LEA R4, R8, UR6, 0x1 ;  /* 0x0000000608047c11 */ /* 0x000fe4000f8e08ff */
[----:B------:R-:W-:Y:S01]  /*0b40*/  IMAD.U32 R0, RZ, RZ, UR5 ;  /* 0x00000005ff007e24 */ /* 0x000fe2000f8e00ff */
[----:B------:R-:W-:Y:S02]  /*0b50*/  UIADD3 UR5, UR4, 0xa000, URZ ;  /* 0x0000a00004057890 */ /* 0x000fe4000fffe03f */
[C---:B------:R-:W-:Y:S01]  /*0b60*/  VIADD R0, R4.reuse, 0x20 ;  /* 0x0000002004007836 */ /* 0x040fe20000000000 */
[----:B------:R1:W-:Y:S01]  /*0b70*/  STL [R1+0x48], R4 ;  /* 0x0000480401007387 */ /* 0x0003e20000100800 */
[----:B------:R-:W-:Y:S02]  /*0b80*/  @P3 VIADD R0, R4, 0xffffffe0 ;  /* 0xffffffe004003836 */ /* 0x000fe40000000000 */
[----:B------:R-:W-:-:S03]  /*0b90*/  LEA R119, R119, UR5, 0x1 ;  /* 0x0000000577777c11 */ /* 0x000fc6000f8e08ff */
[----:B------:R1:W-:Y:S02]  /*0ba0*/  STL [R1+0x4c], R0 ;  /* 0x00004c0001007387 */ /* 0x0003e40000100800 */
[C---:B------:R-:W-:Y:S02]  /*0bb0*/  VIADD R125, R119.reuse, 0x20 ;  /* 0x00000020777d7836 */ /* 0x040fe40000000000 */
[C---:B------:R-:W-:Y:S02]  /*0bc0*/  @P1 VIADD R125, R119.reuse, 0xffffffe0 ;  /* 0xffffffe0777d1836 */ /* 0x040fe40000000000 */
[----:B------:R-:W-:Y:S02]  /*0bd0*/  IMAD.IADD R121, R119, 0x1, R120 ;  /* 0x0000000177797824 */ /* 0x000fe400078e0278 */
[----:B------:R-:W-:Y:S02]  /*0be0*/  IMAD.IADD R120, R120, 0x1, R125 ;  /* 0x0000000178787824 */ /* 0x000fe400078e027d */
[----:B------:R-:W-:-:S02]  /*0bf0*/  VIADD R128, R125, 0x2000 ;  /* 0x000020007d807836 */ /* 0x000fc40000000000 */
[C---:B------:R-:W-:Y:S02]  /*0c00*/  VIADD R127, R125.reuse, 0x4000 ;  /* 0x000040007d7f7836 */ /* 0x040fe40000000000 */
[----:B------:R-:W-:-:S07]  /*0c10*/  VIADD R126, R125, 0x6000 ;  /* 0x000060007d7e7836 */ /* 0x000fce0000000000 */
.L_x_507:
        /* <DEDUP_REMOVED lines=67> */
.L_x_463:
        /* <DEDUP_REMOVED lines=21> */
[----:B------:R-:W-:Y:S01]  /*11a0*/  ULDC.U8 UR23, c[0x0][0x480] ;  /* 0x0001200000177ab9 */ /* 0x000fe20000000000 */
[----:B------:R-:W-:Y:S01]  /*11b0*/  ULDC.U8 UR22, c[0x0][0x3d8] ;  /* 0x0000f60000167ab9 */ /* 0x000fe20000000000 */
[----:B------:R-:W-:Y:S01]  /*11c0*/  UIMAD.WIDE.U32 UR14, UR11, UR30, URZ ;  /* 0x0000001e0b0e72a5 */ /* 0x000fe2000f8e003f */
[----:B-1----:R-:W-:Y:S01]  /*11d0*/  IABS R6, R7 ;  /* 0x0000000700067213 */ /* 0x002fe20000000000 */
[----:B------:R-:W-:Y:S01]  /*11e0*/  USHF.R.S32.HI UR44, URZ, 0x1f, UR59 ;  /* 0x0000001f3f2c7899 */ /* 0x000fe2000801143b */
[----:B------:R-:W-:Y:S01]  /*11f0*/  ISETP.NE.AND P3, PT, R7, RZ, PT ;  /* 0x000000ff0700720c */ /* 0x000fe20003f65270 */
[----:B------:R-:W-:Y:S01]  /*1200*/  UISETP.NE.AND UP4, UPT, UR23, URZ, UPT ;  /* 0x0000003f1700728c */ /* 0x000fe2000bf85270 */
[----:B------:R-:W1:Y:S01]  /*1210*/  I2F.RP R4, R6 ;  /* 0x0000000600047306 */ /* 0x000e620000209400 */
[----:B------:R-:W-:-:S02]  /*1220*/  UISETP.NE.AND UP3, UPT, UR22, URZ, UPT ;  /* 0x0000003f1600728c */ /* 0x000fc4000bf65270 */
[----:B------:R-:W-:Y:S02]  /*1230*/  USEL UR56, UR18, UR14, !UP1 ;  /* 0x0000000e12387287 */ /* 0x000fe4000c800000 */
[----:B--2---:R-:W-:Y:S01]  /*1240*/  UIMAD.WIDE.U32 UR26, UR5, UR12, URZ ;  /* 0x0000000c051a72a5 */ /* 0x004fe2000f8e003f */
[----:B------:R-:W-:Y:S01]  /*1250*/  @UP0 ULDC.64 UR22, c[0x0][0x248] ;  /* 0x0000920000160ab9 */ /* 0x000fe20000000a00 */
[----:B------:R-:W-:Y:S02]  /*1260*/  UIADD3 UR49, UR19, UR28, URZ ;  /* 0x0000001c13317290 */ /* 0x000fe4000fffe03f */
[----:B------:R-:W-:Y:S02]  /*1270*/  UIMAD UR50, UR5, UR13, UR27 ;  /* 0x0000000d053272a4 */ /* 0x000fe4000f8e021b */
[----:B------:R-:W-:Y:S01]  /*1280*/  @!UP1 UIMAD UR5, UR58, UR6, URZ ;  /* 0x000000063a0592a4 */ /* 0x000fe2000f8e023f */
[----:B------:R-:W-:Y:S01]  /*1290*/  @UP1 ULDC.64 UR12, c[0x0][0x420] ;  /* 0x00010800000c1ab9 */ /* 0x000fe20000000a00 */
[----:B-1----:R-:W1:Y:S02]  /*12a0*/  MUFU.RCP R4, R4 ;  /* 0x0000000400047308 */ /* 0x002e640000001000 */
[----:B------:R-:W-:-:S02]  /*12b0*/  @!UP1 UIMAD UR33, UR47, UR7, UR5 ;  /* 0x000000072f2192a4 */ /* 0x000fc4000f8e0205 */
[----:B------:R-:W-:Y:S02]  /*12c0*/  @UP0 UIADD3 UR5, UR36, UR39, URZ ;  /* 0x0000002724050290 */ /* 0x000fe4000fffe03f */
[----:B------:R-:W-:Y:S02]  /*12d0*/  @UP1 UIMAD.WIDE.U32 UR42, UR11, UR12, URZ ;  /* 0x0000000c0b2a12a5 */ /* 0x000fe4000f8e003f */
[----:B------:R-:W-:Y:S02]  /*12e0*/  UIADD3 UR16, UR38, 0x7f, URZ ;  /* 0x0000007f26107890 */ /* 0x000fe4000fffe03f */
[----:B------:R-:W-:Y:S02]  /*12f0*/  @UP0 UIMAD.WIDE.U32 UR18, UR5, UR22, URZ ;  /* 0x00000016051202a5 */ /* 0x000fe4000f8e003f */
[----:B------:R-:W-:Y:S02]  /*1300*/  @UP0 UIMAD UR28, UR5, UR23, URZ ;  /* 0x00000017051c02a4 */ /* 0x000fe4000f8e023f */
[----:B------:R-:W-:Y:S01]  /*1310*/  UIMAD UR5, UR44, UR47, URZ ;  /* 0x0000002f2c0572a4 */ /* 0x000fe2000f8e023f */
[----:B------:R-:W-:Y:S01]  /*1320*/  ULDC UR24, c[0x0][0x2dc] ;  /* 0x0000b70000187ab9 */ /* 0x000fe20000000800 */
[----:B------:R-:W-:Y:S01]  /*1330*/  ULDC UR61, c[0x0][0x270] ;  /* 0x00009c00003d7ab9 */ /* 0x000fe20000000800 */
[----:B-1----:R-:W-:Y:S01]  /*1340*/  VIADD R4, R4, 0xffffffe ;  /* 0x0ffffffe04047836 */ /* 0x002fe20000000000 */
[----:B------:R-:W-:-:S02]  /*1350*/  @UP1 UIMAD UR51, UR11, UR13, UR43 ;  /* 0x0000000d0b3312a4 */ /* 0x000fc4000f8e022b */
[----:B------:R-:W-:Y:S01]  /*1360*/  @!UP1 UIMAD.WIDE.U32 UR40, UR47, UR6, URZ ;  /* 0x000000062f2892a5 */ /* 0x000fe2000f8e003f */
[----:B------:R-:W1:Y:S01]  /*1370*/  F2I.FTZ.U32.TRUNC.NTZ R5, R4 ;  /* 0x0000000400057305 */ /* 0x000e62000021f000 */
[----:B------:R-:W-:Y:S02]  /*1380*/  USHF.R.S32.HI UR20, URZ, 0x1f, UR16 ;  /* 0x0000001f3f147899 */ /* 0x000fe40008011410 */
[----:B------:R-:W-:Y:S02]  /*1390*/  UIMAD.WIDE UR6, UR24, UR61, URZ ;  /* 0x0000003d180672a5 */ /* 0x000fe4000f8e023f */
[----:B------:R-:W-:Y:S02]  /*13a0*/  UIMAD.WIDE.U32 UR12, UR47, UR59, URZ ;  /* 0x0000003b2f0c72a5 */ /* 0x000fe4000f8e003f */
[----:B------:R-:W-:Y:S02]  /*13b0*/  UIMAD UR5, UR58, UR59, UR5 ;  /* 0x0000003b3a0572a4 */ /* 0x000fe4000f8e0205 */
[----:B------:R-:W-:-:S02]  /*13c0*/  UIMAD UR27, UR11, UR31, URZ ;  /* 0x0000001f0b1b72a4 */ /* 0x000fc4000f8e023f */
[----:B------:R-:W-:Y:S02]  /*13d0*/  ULEA.HI UR20, UR20, UR16, URZ, 0x7 ;  /* 0x0000001014147291 */ /* 0x000fe4000f8f383f */
[----:B------:R-:W-:Y:S01]  /*13e0*/  UIMAD UR16, UR7, UR12, URZ ;  /* 0x0000000c071072a4 */ /* 0x000fe2000f8e023f */
[--C-:B-1----:R-:W-:Y:S01]  /*13f0*/  IMAD.MOV R0, RZ, RZ, -R5.reuse ;  /* 0x000000ffff007224 */ /* 0x102fe200078e0a05 */
[----:B------:R-:W-:Y:S01]  /*1400*/  UIADD3 UR5, UR13, UR5, URZ ;  /* 0x000000050d057290 */ /* 0x000fe2000fffe03f */
[----:B------:R-:W-:Y:S01]  /*1410*/  IMAD.MOV.U32 R4, RZ, RZ, RZ ;  /* 0x000000ffff047224 */ /* 0x000fe200078e00ff */
[----:B------:R-:W-:Y:S01]  /*1420*/  @UP1 UIADD3 UR49, UR15, UR27, URZ ;  /* 0x0000001b0f311290 */ /* 0x000fe2000fffe03f */
[----:B------:R-:W-:Y:S01]  /*1430*/  IMAD R0, R0, R6, RZ ;  /* 0x0000000600007224 */ /* 0x000fe200078e02ff */
[----:B------:R-:W-:Y:S02]  /*1440*/  UIMAD.WIDE.U32 UR14, UR6, UR12, URZ ;  /* 0x0000000c060e72a5 */ /* 0x000fe4000f8e003f */
[----:B------:R-:W-:Y:S01]  /*1450*/  UIMAD UR5, UR6, UR5, UR16 ;  /* 0x00000005060572a4 */ /* 0x000fe2000f8e0210 */
[----:B------:R-:W-:Y:S01]  /*1460*/  IMAD.HI.U32 R0, R5, R0, R4 ;  /* 0x0000000005007227 */ /* 0x000fe200078e0004 */
[----:B------:R-:W-:-:S02]  /*1470*/  ULOP3.LUT UR16, UR20, 0xffffff80, URZ, 0xc0, !UPT ;  /* 0xffffff8014107892 */ /* 0x000fc4000f8ec03f */
[----:B------:R-:W-:Y:S02]  /*1480*/  UIADD3 UR46, UR15, UR5, URZ ;  /* 0x000000050f2e7290 */ /* 0x000fe4000fffe03f */
[----:B------:R-:W-:Y:S01]  /*1490*/  USHF.L.U64.HI UR17, UR47, 0x7, UR58 ;  /* 0x000000072f117899 */ /* 0x000fe2000801023a */
[----:B------:R-:W-:Y:S01]  /*14a0*/  IMAD.HI.U32 R0, R0, R3, RZ ;  /* 0x0000000300007227 */ /* 0x000fe200078e00ff */
[----:B------:R-:W-:Y:S02]  /*14b0*/  UIMAD.WIDE.U32 UR12, UR6, UR11, URZ ;  /* 0x0000000b060c72a5 */ /* 0x000fe4000f8e003f */
[----:B------:R-:W-:Y:S02]  /*14c0*/  UIMAD UR5, UR7, UR11, URZ ;  /* 0x0000000b070572a4 */ /* 0x000fe4000f8e023f */
[----:B------:R-:W-:Y:S01]  /*14d0*/  IADD3 R4, -R0, RZ, RZ ;  /* 0x000000ff00047210 */ /* 0x000fe20007ffe1ff */
[----:B------:R-:W-:Y:S02]  /*14e0*/  UIADD3 UR16, UR16, -0x80, URZ ;  /* 0xffffff8010107890 */ /* 0x000fe4000fffe03f */
[----:B------:R-:W-:-:S02]  /*14f0*/  USEL UR32, UR17, URZ, UP2 ;  /* 0x0000003f11207287 */ /* 0x000fc40009000000 */
[C---:B------:R-:W-:Y:S01]  /*1500*/  IMAD R3, R6.reuse, R4, R3 ;  /* 0x0000000406037224 */ /* 0x040fe200078e0203 */
[----:B------:R-:W-:Y:S02]  /*1510*/  @UP1 UIADD3 UR46, UR13, UR5, URZ ;  /* 0x000000050d2e1290 */ /* 0x000fe4000fffe03f */
[----:B------:R-:W-:Y:S02]  /*1520*/  USHF.R.S32.HI UR17, URZ, 0x1f, UR16 ;  /* 0x0000001f3f117899 */ /* 0x000fe40008011410 */
[----:B------:R-:W-:Y:S01]  /*1530*/  ISETP.GT.U32.AND P1, PT, R6, R3, PT ;  /* 0x000000030600720c */ /* 0x000fe20003f24070 */
[----:B------:R-:W-:Y:S02]  /*1540*/  UIADD3 UR5, UP2, UR16, UR29, URZ ;  /* 0x0000001d10057290 */ /* 0x000fe4000ff5e03f */
[----:B------:R-:W-:Y:S02]  /*1550*/  USEL UR55, UR14, UR12, !UP1 ;  /* 0x0000000c0e377287 */ /* 0x000fe4000c800000 */
[----:B------:R-:W-:-:S02]  /*1560*/  UIADD3.X UR14, UR17, UR32, URZ, UP2, !UPT ;  /* 0x00000020110e7290 */ /* 0x000fc400097fe43f */
[----:B------:R-:W-:Y:S02]  /*1570*/  UIMAD UR7, UR7, UR5, URZ ;  /* 0x00000005070772a4 */ /* 0x000fe4000f8e023f */
[----:B------:R-:W-:Y:S01]  /*1580*/  @UP0 UIADD3 UR21, UR36, UR39, URZ ;  /* 0x0000002724150290 */ /* 0x000fe2000fffe03f */
[----:B------:R-:W-:Y:S01]  /*1590*/  ULDC UR15, c[0x0][0x2c4] ;  /* 0x0000b100000f7ab9 */ /* 0x000fe20000000800 */
[----:B------:R-:W-:Y:S02]  /*15a0*/  UIMAD UR48, UR57, UR24, URZ ;  /* 0x00000018393072a4 */ /* 0x000fe4000f8e023f */
        /* <DEDUP_REMOVED lines=8> */
[----:B------:R-:W-:-:S02]  /*1630*/  @UP0 UIMAD.WIDE.U32 UR12, UR21, UR24, URZ ;  /* 0x00000018150c02a5 */ /* 0x000fc4000f8e003f */
[----:B------:R-:W-:Y:S01]  /*1640*/  @!UP1 UIADD3 UR51, UR41, UR33, URZ ;  /* 0x0000002129339290 */ /* 0x000fe2000fffe03f */
[----:B------:R-:W-:Y:S01]  /*1650*/  ISETP.GE.AND P2, PT, R3, RZ, PT ;  /* 0x000000ff0300720c */ /* 0x000fe20003f46270 */
[----:B------:R-:W-:Y:S02]  /*1660*/  UIMAD.WIDE.U32 UR32, UR6, UR5, URZ ;  /* 0x00000005062072a5 */ /* 0x000fe4000f8e003f */
[----:B------:R-:W-:Y:S02]  /*1670*/  @UP3 USEL UR7, UR7, UR11, !UP1 ;  /* 0x0000000b07073287 */ /* 0x000fe4000c800000 */
[----:B------:R-:W-:Y:S02]  /*1680*/  @UP0 UIMAD UR21, UR21, UR25, URZ ;  /* 0x00000019151502a4 */ /* 0x000fe4000f8e023f */
[----:B------:R-:W-:Y:S01]  /*1690*/  @P0 IADD3 R0, R0, 0x1, RZ ;  /* 0x0000000100000810 */ /* 0x000fe20007ffe0ff */
[----:B------:R-:W-:Y:S01]  /*16a0*/  @!UP3 UIMAD UR6, UR47, UR61, UR57 ;  /* 0x0000003d2f06b2a4 */ /* 0x000fe2000f8e0239 */
[----:B------:R-:W-:Y:S01]  /*16b0*/  PLOP3.LUT P0, PT, PT, PT, UP3, 0x80, 0x0 ;  /* 0x000000000000781c */ /* 0x000fe20003f0f038 */
[----:B------:R-:W-:Y:S01]  /*16c0*/  @UP3 ULDC UR5, c[0x0][0x2e4] ;  /* 0x0000b90000053ab9 */ /* 0x000fe20000000800 */
[----:B------:R-:W-:Y:S01]  /*16d0*/  USEL UR54, UR26, URZ, UP4 ;  /* 0x0000003f1a367287 */ /* 0x000fe2000a000000 */
[----:B------:R-:W-:Y:S01]  /*16e0*/  IMAD.MOV.U32 R10, RZ, RZ, R0 ;  /* 0x000000ffff0a7224 */ /* 0x000fe200078e0000 */
[----:B------:R-:W-:-:S02]  /*16f0*/  @UP3 UIMAD UR44, UR57, UR5, UR7 ;  /* 0x00000005392c32a4 */ /* 0x000fc4000f8e0207 */
[----:B------:R-:W-:Y:S02]  /*1700*/  USEL UR52, UR50, URZ, UP4 ;  /* 0x0000003f32347287 */ /* 0x000fe4000a000000 */
[----:B------:R-:W-:Y:S01]  /*1710*/  @UP0 UIADD3 UR27, UR19, UR28, URZ ;  /* 0x0000001c131b0290 */ /* 0x000fe2000fffe03f */
[----:B------:R-:W-:Y:S01]  /*1720*/  @!P2 IADD3 R10, -R10, RZ, RZ ;  /* 0x000000ff0a0aa210 */ /* 0x000fe20007ffe1ff */
[----:B------:R-:W-:Y:S01]  /*1730*/  USHF.R.S32.HI UR37, URZ, 0x1f, UR34 ;  /* 0x0000001f3f257899 */ /* 0x000fe20008011422 */
[----:B------:R-:W-:Y:S01]  /*1740*/  @!P3 LOP3.LUT R10, RZ, R7, RZ, 0x33, !PT ;  /* 0x00000007ff0ab212 */ /* 0x000fe200078e33ff */
[----:B------:R-:W-:Y:S02]  /*1750*/  USHF.R.S32.HI UR53, URZ, 0x1f, UR48 ;  /* 0x0000001f3f357899 */ /* 0x000fe40008011430 */
[----:B------:R-:W-:Y:S02]  /*1760*/  USHF.R.S32.HI UR45, URZ, 0x7, UR20 ;  /* 0x000000073f2d7899 */ /* 0x000fe40008011414 */
[----:B------:R-:W-:-:S02]  /*1770*/  @UP0 UIADD3 UR29, UR13, UR21, URZ ;  /* 0x000000150d1d0290 */ /* 0x000fc4000fffe03f */
[----:B------:R-:W-:Y:S02]  /*1780*/  @!UP3 UIMAD UR44, UR6, UR15, URZ ;  /* 0x0000000f062cb2a4 */ /* 0x000fe4000f8e023f */
[----:B------:R-:W-:Y:S01]  /*1790*/  UIADD3 UR50, UR33, UR14, URZ ;  /* 0x0000000e21327290 */ /* 0x000fe2000fffe03f */
        /* <DEDUP_REMOVED lines=15> */
.L_x_465:
        /* <DEDUP_REMOVED lines=13> */
.L_x_466:
        /* <DEDUP_REMOVED lines=11> */
.L_x_467:
[----:B------:R-:W-:-:S04]  /*1a10*/  UIMAD UR5, UR47, UR61, UR57 ;  /* 0x0000003d2f0572a4 */ /* 0x000fc8000f8e0239 */
[----:B------:R-:W-:-:S12]  /*1a20*/  UIMAD UR5, UR5, UR59, URZ ;  /* 0x0000003b050572a4 */ /* 0x000fd8000f8e023f */
.L_x_468:
[----:B------:R-:W2:Y:S01]  /*1a30*/  LDL.64 R6, [R1+0x10] ;  /* 0x0000100001067983 */ /* 0x000ea20000100a00 */
[----:B------:R-:W1:Y:S01]  /*1a40*/  LDC.64 R8, c[0x0][0x420] ;  /* 0x00010800ff087b82 */ /* 0x000e620000000a00 */
[----:B------:R-:W-:Y:S02]  /*1a50*/  ULDC UR7, c[0x0][0x2dc] ;  /* 0x0000b70000077ab9 */ /* 0x000fe40000000800 */
[----:B------:R3:W2:Y:S01]  /*1a60*/  LDL.64 R22, [R1+0x10] ;  /* 0x0000100001167983 */ /* 0x0006a20000100a00 */
[----:B------:R-:W-:Y:S01]  /*1a70*/  UIMAD UR19, UR7, UR61, URZ ;  /* 0x0000003d071372a4 */ /* 0x000fe2000f8e023f */
[----:B------:R-:W-:Y:S01]  /*1a80*/  BSSY B1, `(.L_x_464) ;  /* 0x0000864000017945 */ /* 0x000fe20003800000 */
[----:B------:R-:W-:Y:S01]  /*1a90*/  UIADD3 UR33, UR16, UR5, URZ ;  /* 0x0000000510217290 */ /* 0x000fe2000fffe03f */
[----:B------:R-:W4:Y:S01]  /*1aa0*/  S2R R4, SR_TID.X ;  /* 0x0000000000047919 */ /* 0x000f220000002100 */
        /* <DEDUP_REMOVED lines=10> */
[----:B-1----:R-:W-:-:S03]  /*1b50*/  IMAD R12, R8, UR17, RZ ;  /* 0x00000011080c7c24 */ /* 0x002fc6000f8e02ff */
[----:B------:R-:W-:Y:S01]  /*1b60*/  UIMAD UR13, UR57, UR13, UR11 ;  /* 0x0000000d390d72a4 */ /* 0x000fe2000f8e020b */
        /* <DEDUP_REMOVED lines=24> */
[----:B------:R-:W-:Y:S01]  /*1cf0*/  USHF.R.S32.HI UR17, URZ, 0x7, UR17 ;  /* 0x000000073f117899 */ /* 0x000fe20008011411 */
[----:B------:R-:W-:Y:S01]  /*1d00*/  STL [R1+0x14], R23 ;  /* 0x0000141701007387 */ /* 0x000fe20000100800 */
[----:B------:R-:W-:Y:S01]  /*1d10*/  UIADD3.X UR6, UR52, UR6, UR46, UP2, UP1 ;  /* 0x0000000634067290 */ /* 0x000fe200097e242e */
[C---:B------:R-:W-:Y:S01]  /*1d20*/  IADD3 R0, P0, R11.reuse, UR7, RZ ;  /* 0x000000070b007c10 */ /* 0x040fe2000ff1e0ff */
[----:B------:R-:W-:Y:S01]  /*1d30*/  UIMAD UR7, UR40, UR14, URZ ;  /* 0x0000000e280772a4 */ /* 0x000fe2000f8e023f */
[----:B------:R-:W-:Y:S01]  /*1d40*/  IADD3 R6, P2, R6, UR56, RZ ;  /* 0x0000003806067c10 */ /* 0x000fe2000ff5e0ff */
[----:B------:R-:W-:Y:S01]  /*1d50*/  IMAD.WIDE.U32 R4, R8, UR16, R4 ;  /* 0x0000001008047c25 */ /* 0x000fe2000f8e0004 */
[----:B------:R-:W-:Y:S01]  /*1d60*/  UISETP.LT.AND UP1, UPT, URZ, UR17, UPT ;  /* 0x000000113f00728c */ /* 0x000fe2000bf21270 */
[----:B------:R-:W-:Y:S01]  /*1d70*/  LEA.HI.X.SX32 R11, R11, UR6, 0x1, P0 ;  /* 0x000000060b0b7c11 */ /* 0x000fe200080f0eff */
[----:B------:R-:W-:Y:S01]  /*1d80*/  UIMAD UR11, UR57, UR15, UR7 ;  /* 0x0000000f390b72a4 */ /* 0x000fe2000f8e0207 */
[C---:B------:R-:W-:Y:S01]  /*1d90*/  LEA R14, P0, R0.reuse, UR20, 0x2 ;  /* 0x00000014000e7c11 */ /* 0x040fe2000f8010ff */
[----:B------:R-:W-:Y:S01]  /*1da0*/  IMAD.IADD R5, R5, 0x1, R12 ;  /* 0x0000000105057824 */ /* 0x000fe200078e020c */
[----:B------:R-:W-:Y:S01]  /*1db0*/  IADD3.X R7, R7, UR49, R13, P2, !PT ;  /* 0x0000003107077c10 */ /* 0x000fe200097fe40d */
[----:B------:R-:W-:Y:S01]  /*1dc0*/  USEL UR17, URZ, UR17, !UP1 ;  /* 0x000000113f117287 */ /* 0x000fe2000c800000 */
[----:B------:R-:W-:Y:S01]  /*1dd0*/  LEA.HI.X R0, R0, UR21, R11, 0x2, P0 ;  /* 0x0000001500007c11 */ /* 0x000fe200080f140b */
[----:B------:R-:W-:Y:S01]  /*1de0*/  IMAD.U32 R11, RZ, RZ, UR14 ;  /* 0x0000000eff0b7e24 */ /* 0x000fe2000f8e00ff */
[----:B------:R-:W-:Y:S01]  /*1df0*/  STL [R1+0x4], R14 ;  /* 0x0000040e01007387 */ /* 0x000fe20000100800 */
[----:B------:R-:W-:Y:S01]  /*1e00*/  ULDC.64 UR6, c[0x0][0x210] ;  /* 0x0000840000067ab9 */ /* 0x000fe20000000a00 */
[----:B------:R-:W-:Y:S01]  /*1e10*/  UISETP.GT.AND UP1, UPT, UR45, UR17, UPT ;  /* 0x000000112d00728c */ /* 0x000fe2000bf24270 */
[----:B------:R-:W-:Y:S01]  /*1e20*/  IMAD.WIDE.U32 R6, R11, UR57, R6 ;  /* 0x000000390b067c25 */ /* 0x000fe2000f8e0006 */
[----:B------:R1:W-:Y:S01]  /*1e30*/  STL [R1], R0 ;  /* 0x0000000001007387 */ /* 0x0003e20000100800 */
[----:B------:R-:W-:-:S02]  /*1e40*/  UIADD3 UR14, UR16, UR44, URZ ;  /* 0x0000002c100e7290 */ /* 0x000fc4000fffe03f */
[----:B------:R-:W-:Y:S01]  /*1e50*/  VIADD R7, R7, UR11 ;  /* 0x0000000b07077c36 */ /* 0x000fe20008000000 */
[C---:B------:R-:W-:Y:S01]  /*1e60*/  LEA R230, P0, R6.reuse, UR6, 0x1 ;  /* 0x0000000606e67c11 */ /* 0x040fe2000f8008ff */
[----:B------:R-:W-:Y:S01]  /*1e70*/  ULDC.64 UR40, c[0x0][0x2b0] ;  /* 0x0000ac0000287ab9 */ /* 0x000fe20000000a00 */
[----:B------:R-:W-:Y:S01]  /*1e80*/  ULDC.64 UR20, c[0x0][0x478] ;  /* 0x00011e0000147ab9 */ /* 0x000fe20000000a00 */
[----:B------:R-:W-:Y:S01]  /*1e90*/  UIMAD.WIDE UR14, UR14, 0x4, UR40 ;  /* 0x000000040e0e78a5 */ /* 0x000fe2000f8e0228 */
[----:B------:R-:W-:Y:S01]  /*1ea0*/  LEA.HI.X R231, R6, UR7, R7, 0x1, P0 ;  /* 0x0000000706e77c11 */ /* 0x000fe200080f0c07 */
[----:B------:R-:W-:Y:S01]  /*1eb0*/  UIMAD.WIDE UR20, UR33, 0x4, UR20 ;  /* 0x00000004211478a5 */ /* 0x000fe2000f8e0214 */
[----:B------:R-:W-:Y:S01]  /*1ec0*/  PLOP3.LUT P0, PT, PT, PT, UP1, 0x80, 0x0 ;  /* 0x000000000000781c */ /* 0x000fe20003f0f018 */
[----:B------:R-:W-:Y:S01]  /*1ed0*/  UIADD3 UR7, UR45, -0x1, URZ ;  /* 0xffffffff2d077890 */ /* 0x000fe2000fffe03f */
[----:B-1----:R-:W-:-:S04]  /*1ee0*/  IMAD.U32 R0, RZ, RZ, UR12 ;  /* 0x0000000cff007e24 */ /* 0x002fc8000f8e00ff */
[----:B------:R-:W-:-:S04]  /*1ef0*/  IMAD.WIDE.U32 R4, R0, UR57, R4 ;  /* 0x0000003900047c25 */ /* 0x000fc8000f8e0004 */
[----:B------:R-:W-:Y:S01]  /*1f00*/  VIADD R5, R5, UR13 ;  /* 0x0000000d05057c36 */ /* 0x000fe20008000000 */
[----:B------:R-:W-:Y:S01]  /*1f10*/  ULDC.64 UR12, c[0x0][0x3e0] ;  /* 0x0000f800000c7ab9 */ /* 0x000fe20000000a00 */
[-C--:B------:R-:W-:Y:S02]  /*1f20*/  IMAD R0, R20, R8.reuse, RZ ;  /* 0x0000000814007224 */ /* 0x080fe400078e02ff */
[----:B------:R-:W-:-:S04]  /*1f30*/  IMAD.WIDE.U32 R4, R3, R8, R4 ;  /* 0x0000000803047225 */ /* 0x000fc800078e0004 */
[----:B------:R-:W-:Y:S01]  /*1f40*/  IMAD R0, R3, R9, R0 ;  /* 0x0000000903007224 */ /* 0x000fe200078e0200 */
[----:B------:R-:W-:Y:S01]  /*1f50*/  LEA R228, P2, R4, UR12, 0x1 ;  /* 0x0000000c04e47c11 */ /* 0x000fe2000f8408ff */
[----:B------:R-:W-:Y:S01]  /*1f60*/  UMOV UR12, UR15 ;  /* 0x0000000f000c7c82 */ /* 0x000fe20008000000 */
[----:B------:R-:W-:Y:S01]  /*1f70*/  UMOV UR15, UR20 ;  /* 0x00000014000f7c82 */ /* 0x000fe20008000000 */
[----:B------:R-:W-:-:S05]  /*1f80*/  IMAD.IADD R0, R5, 0x1, R0 ;  /* 0x0000000105007824 */ /* 0x000fca00078e0200 */
[----:B------:R-:W-:Y:S01]  /*1f90*/  LEA.HI.X R229, R4, UR13, R0, 0x1, P2 ;  /* 0x0000000d04e57c11 */ /* 0x000fe200090f0c00 */
        /* <DEDUP_REMOVED lines=22> */
.L_x_470:
        /* <DEDUP_REMOVED lines=19> */
.L_x_471:
        /* <DEDUP_REMOVED lines=32> */
.L_x_473:
[----:B------:R-:W-:Y:S05]  /*2430*/  BSYNC B0 ;  /* 0x0000000000007941 */ /* 0x000fea0003800000 */
.L_x_472:
        /* <DEDUP_REMOVED lines=14> */
.L_x_475:
[----:B------:R-:W-:Y:S05]  /*2520*/  BSYNC B0 ;  /* 0x0000000000007941 */ /* 0x000fea0003800000 */
.L_x_474:
        /* <DEDUP_REMOVED lines=26> */
.L_x_477:
[----:B------:R-:W-:Y:S05]  /*26d0*/  BSYNC B0 ;  /* 0x0000000000007941 */ /* 0x000fea0003800000 */
.L_x_476:
        /* <DEDUP_REMOVED lines=14> */
.L_x_469:
[----:B------:R-:W2:Y:S01]  /*27c0*/  LDL R5, [R1+0x3c] ;  /* 0x00003c0001057983 */ /* 0x000ea20000100800 */
[----:B------:R-:W-:Y:S01]  /*27d0*/  PLOP3.LUT P1, PT, PT, PT, UP4, 0x80, 0x0 ;  /* 0x000000000000781c */ /* 0x000fe20003f2f048 */
[----:B------:R-:W-:Y:S01]  /*27e0*/  UIMAD UR5, UR7, -0x80, UR38 ;  /* 0xffffff80070578a4 */ /* 0x000fe2000f8e0226 */
[----:B------:R-:W-:Y:S01]  /*27f0*/  VIADD R19, R3, 0x40 ;  /* 0x0000004003137836 */ /* 0x000fe20000000000 */
[----:B------:R-:W-:Y:S01]  /*2800*/  ULEA.HI UR6, UR7, UR7, URZ, 0x1 ;  /* 0x0000000707067291 */ /* 0x000fe2000f8f083f */
[----:B------:R-:W-:Y:S01]  /*2810*/  BSSY B0, `(.L_x_479) ;  /* 0x000001a000007945 */ /* 0x000fe20003800000 */
[----:B------:R-:W-:-:S08]  /*2820*/  IMAD.U32 R6, RZ, RZ, UR22 ;  /* 0x00000016ff067e24 */ /* 0x000fd0000f8e00ff */
[----:B------:R-:W-:Y:S01]  /*2830*/  @P1 BAR.SYNC.DEFER_BLOCKING 0x0 ;  /* 0x0000000000001b1d */ /* 0x000fe20000010000 */
[----:B------:R-:W-:Y:S01]  /*2840*/  ISETP.GE.AND P3, PT, R3, UR5, PT ;  /* 0x0000000503007c0c */ /* 0x000fe2000bf66270 */
[----:B------:R-:W-:Y:S01]  /*2850*/  ULOP3.LUT UR6, UR6, 0xfffffffe, URZ, 0xc0, !UPT ;  /* 0xfffffffe06067892 */ /* 0x000fe2000f8ec03f */
[----:B------:R-:W-:-:S03]  /*2860*/  ISETP.GE.AND P2, PT, R19, UR5, PT ;  /* 0x0000000513007c0c */ /* 0x000fc6000bf46270 */
[----:B------:R-:W-:-:S04]  /*2870*/  UIADD3 UR6, UR7, -UR6, URZ ;  /* 0x8000000607067290 */ /* 0x000fc8000fffe03f */
[----:B------:R-:W-:-:S06]  /*2880*/  UISETP.NE.AND UP0, UPT, UR6, 0x1, UPT ;  /* 0x000000010600788c */ /* 0x000fcc000bf05270 */
[----:B------:R-:W-:Y:S02]  /*2890*/  PLOP3.LUT P0, PT, PT, PT, UP0, 0x80, 0x0 ;  /* 0x000000000000781c */ /* 0x000fe40003f0f008 */
        /* <DEDUP_REMOVED lines=17> */
.L_x_480:
[----:B------:R-:W-:Y:S05]  /*29b0*/  BSYNC B0 ;  /* 0x0000000000007941 */ /* 0x000fea0003800000 */
.L_x_479:
        /* <DEDUP_REMOVED lines=14> */
.L_x_482:
[----:B------:R-:W-:Y:S05]  /*2aa0*/  BSYNC B0 ;  /* 0x0000000000007941 */ /* 0x000fea0003800000 */
.L_x_481:
        /* <DEDUP_REMOVED lines=17> */
.L_x_484:
[----:B------:R-:W-:Y:S05]  /*2bc0*/  BSYNC B0 ;  /* 0x0000000000007941 */ /* 0x000fea0003800000 */
.L_x_483:
        /* <DEDUP_REMOVED lines=21> */
.L_x_486:
[----:B------:R-:W-:Y:S05]  /*2d20*/  BSYNC B0 ;  /* 0x0000000000007941 */ /* 0x000fea0003800000 */
.L_x_485:
[----:B------:R-:W1:Y:S01]  /*2d30*/  LDL R21, [R1+0x44] ;  /* 0x0000440001157983 */ /* 0x000e620000100800 */
[----:B------:R-:W-:Y:S01]  /*2d40*/  UIMAD UR6, UR37, UR22, URZ ;  /* 0x00000016250672a4 */ /* 0x000fe2000f8e023f */
[----:B------:R-:W-:Y:S01]  /*2d50*/  IMAD.WIDE.U32 R6, R6, UR34, R22 ;  /* 0x0000002206067c25 */ /* 0x000fe2000f8e0016 */
[----:B------:R-:W-:Y:S01]  /*2d60*/  ULDC.64 UR20, c[0x0][0x260] ;  /* 0x0000980000147ab9 */ /* 0x000fe20000000a00 */
[----:B------:R-:W-:Y:S01]  /*2d70*/  BSSY B0, `(.L_x_487) ;  /* 0x0000032000007945 */ /* 0x000fe20003800000 */
[----:B------:R-:W-:Y:S01]  /*2d80*/  UIMAD UR11, UR34, UR23, UR6 ;  /* 0x00000017220b72a4 */ /* 0x000fe2000f8e0206 */
[----:B------:R-:W-:Y:S01]  /*2d90*/  IMAD R11, R16, UR20, RZ ;  /* 0x00000014100b7c24 */ /* 0x000fe2000f8e02ff */
[----:B------:R-:W-:Y:S01]  /*2da0*/  UIMAD UR6, UR35, -0x80, UR10 ;  /* 0xffffff80230678a4 */ /* 0x000fe2000f8e020a */
[----:B------:R-:W-:Y:S02]  /*2db0*/  IADD3 R6, P1, R6, UR26, RZ ;  /* 0x0000001a06067c10 */ /* 0x000fe4000ff3e0ff */
[----:B------:R-:W-:-:S02]  /*2dc0*/  IMAD R11, R10, UR21, R11 ;  /* 0x000000150a0b7c24 */ /* 0x000fc4000f8e020b */
[----:B------:R-:W-:Y:S01]  /*2dd0*/  IMAD.U32 R9, RZ, RZ, UR11 ;  /* 0x0000000bff097e24 */ /* 0x000fe2000f8e00ff */
[----:B------:R-:W-:-:S04]  /*2de0*/  ISETP.GE.AND P3, PT, R3, UR6, PT ;  /* 0x0000000603007c0c */ /* 0x000fc8000bf66270 */
[----:B------:R-:W-:-:S03]  /*2df0*/  IADD3.X R7, R7, UR27, R9, P1, !PT ;  /* 0x0000001b07077c10 */ /* 0x000fc60008ffe409 */
[----:B------:R-:W-:-:S06]  /*2e00*/  IMAD.WIDE.U32 R6, R10, UR20, R6 ;  /* 0x000000140a067c25 */ /* 0x000fcc000f8e0006 */
[----:B------:R1:W-:Y:S01]  /*2e10*/  @P3 STS [R0+0x6000], RZ ;  /* 0x006000ff00003388 */ /* 0x0003e20000000800 */
[----:B------:R-:W-:-:S03]  /*2e20*/  IMAD.IADD R11, R7, 0x1, R11 ;  /* 0x00000001070b7824 */ /* 0x000fc600078e020b */
[----:B------:R1:W-:Y:S04]  /*2e30*/  @P3 STS [R0+0x6004], RZ ;  /* 0x006004ff00003388 */ /* 0x0003e80000000800 */
[----:B------:R1:W-:Y:S02]  /*2e40*/  @P3 STS.64 [R0+0x6008], RZ ;  /* 0x006008ff00003388 */ /* 0x0003e40000000a00 */
[C---:B-1----:R-:W-:Y:S01]  /*2e50*/  VIADD R4, R21.reuse, 0x48 ;  /* 0x0000004815047836 */ /* 0x042fe20000000000 */
[----:B------:R-:W-:Y:S01]  /*2e60*/  SHF.R.S32.HI R18, RZ, 0x1f, R21 ;  /* 0x0000001fff127819 */ /* 0x000fe20000011415 */
[C---:B------:R-:W-:Y:S02]  /*2e70*/  VIADD R8, R21.reuse, 0x8 ;  /* 0x0000000815087836 */ /* 0x040fe40000000000 */
[----:B------:R-:W-:Y:S01]  /*2e80*/  VIADD R5, R21, 0x40 ;  /* 0x0000004015057836 */ /* 0x000fe20000000000 */
[----:B------:R-:W-:-:S02]  /*2e90*/  ISETP.GE.AND P4, PT, R4, UR5, PT ;  /* 0x0000000504007c0c */ /* 0x000fc4000bf86270 */
[----:B------:R-:W-:Y:S01]  /*2ea0*/  ISETP.GE.AND P6, PT, R8, UR5, PT ;  /* 0x0000000508007c0c */ /* 0x000fe2000bfc6270 */
[----:B------:R-:W-:Y:S01]  /*2eb0*/  IMAD.SHL.U32 R8, R21, 0x4, RZ ;  /* 0x0000000415087824 */ /* 0x000fe200078e00ff */
[----:B------:R-:W-:Y:S02]  /*2ec0*/  ISETP.GE.AND P5, PT, R5, UR5, PT ;  /* 0x0000000505007c0c */ /* 0x000fe4000bfa6270 */
[----:B------:R-:W-:-:S07]  /*2ed0*/  SHF.R.S32.HI R5, RZ, 0x1f, R4 ;  /* 0x0000001fff057819 */ /* 0x000fce0000011404 */
[----:B------:R-:W-:-:S04]  /*2ee0*/  @!P4 LEA R14, P1, R4, UR13, 0x2 ;  /* 0x0000000d040ecc11 */ /* 0x000fc8000f8210ff */
[----:B------:R-:W-:Y:S02]  /*2ef0*/  @!P4 LEA.HI.X R15, R4, UR12, R5, 0x2, P1 ;  /* 0x0000000c040fcc11 */ /* 0x000fe400088f1405 */
[----:B------:R-:W-:Y:S02]  /*2f00*/  IADD3 R4, P1, R8, UR13, RZ ;  /* 0x0000000d08047c10 */ /* 0x000fe4000ff3e0ff */
[----:B------:R-:W-:-:S04]  /*2f10*/  SHF.L.U64.HI R5, R21, 0x2, R18 ;  /* 0x0000000215057819 */ /* 0x000fc80000010212 */
[----:B------:R-:W-:Y:S02]  /*2f20*/  IADD3.X R5, R5, UR12, RZ, P1, !PT ;  /* 0x0000000c05057c10 */ /* 0x000fe40008ffe4ff */
[----:B------:R-:W-:-:S04]  /*2f30*/  ISETP.GE.AND P1, PT, R21, UR5, PT ;  /* 0x0000000515007c0c */ /* 0x000fc8000bf26270 */
[----:B------:R-:W-:Y:S01]  /*2f40*/  P2R R17, PR, RZ, 0x2 ;  /* 0x00000002ff117803 */ /* 0x000fe20000000000 */
[----:B------:R-:W-:Y:S08]  /*2f50*/  @P3 BRA `(.L_x_488) ;  /* 0x00000000004c3947 */ /* 0x000ff00003800000 */
        /* <DEDUP_REMOVED lines=19> */
.L_x_488:
[----:B------:R-:W-:Y:S05]  /*3090*/  BSYNC B0 ;  /* 0x0000000000007941 */ /* 0x000fea0003800000 */
.L_x_487:
        /* <DEDUP_REMOVED lines=12> */
[----:B-1----:R-:W-:Y:S02]  /*3160*/  IMAD R12, R8, UR22, RZ ;  /* 0x00000016080c7c24 */ /* 0x002fe4000f8e02ff */
        /* <DEDUP_REMOVED lines=10> */
.L_x_490:
[----:B------:R-:W-:Y:S05]  /*3210*/  BSYNC B0 ;  /* 0x0000000000007941 */ /* 0x000fea0003800000 */
.L_x_489:
[----:B------:R-:W-:Y:S01]  /*3220*/  UIMAD UR5, UR37, UR24, URZ ;  /* 0x00000018250572a4 */ /* 0x000fe2000f8e023f */
[----:B-1----:R-:W-:Y:S01]  /*3230*/  MOV R6, UR24 ;  /* 0x0000001800067c02 */ /* 0x002fe20008000f00 */
[----:B------:R1:W-:Y:S01]  /*3240*/  @P3 STS [R0+0x8000], RZ ;  /* 0x008000ff00003388 */ /* 0x0003e20000000800 */
[----:B------:R-:W-:Y:S01]  /*3250*/  ULDC.64 UR20, c[0x0][0x268] ;  /* 0x00009a0000147ab9 */ /* 0x000fe20000000a00 */
[----:B------:R-:W-:Y:S01]  /*3260*/  UIMAD UR5, UR34, UR25, UR5 ;  /* 0x00000019220572a4 */ /* 0x000fe2000f8e0205 */
[----:B------:R-:W-:Y:S01]  /*3270*/  BSSY B0, `(.L_x_491) ;  /* 0x000001f000007945 */ /* 0x000fe20003800000 */
[----:B------:R1:W-:Y:S01]  /*3280*/  @P3 STS [R0+0x8004], RZ ;  /* 0x008004ff00003388 */ /* 0x0003e20000000800 */
[----:B------:R-:W-:-:S03]  /*3290*/  IMAD.WIDE.U32 R6, R6, UR34, R22 ;  /* 0x0000002206067c25 */ /* 0x000fc6000f8e0016 */
[----:B------:R1:W-:Y:S01]  /*32a0*/  @P3 STS.64 [R0+0x8008], RZ ;  /* 0x008008ff00003388 */ /* 0x0003e20000000a00 */
[----:B------:R-:W-:Y:S02]  /*32b0*/  MOV R8, UR5 ;  /* 0x0000000500087c02 */ /* 0x000fe40008000f00 */
[----:B------:R-:W-:-:S04]  /*32c0*/  IADD3 R6, P1, R6, UR28, RZ ;  /* 0x0000001c06067c10 */ /* 0x000fc8000ff3e0ff */
[----:B------:R-:W-:Y:S01]  /*32d0*/  IADD3.X R7, R7, UR29, R8, P1, !PT ;  /* 0x0000001d07077c10 */ /* 0x000fe20008ffe408 */
[----:B------:R-:W-:-:S04]  /*32e0*/  IMAD R8, R16, UR20, RZ ;  /* 0x0000001410087c24 */ /* 0x000fc8000f8e02ff */
        /* <DEDUP_REMOVED lines=23> */
.L_x_492:
[----:B------:R-:W-:Y:S05]  /*3460*/  BSYNC B0 ;  /* 0x0000000000007941 */ /* 0x000fea0003800000 */
.L_x_491:
        /* <DEDUP_REMOVED lines=22> */
.L_x_494:
[----:B------:R-:W-:Y:S05]  /*35d0*/  BSYNC B0 ;  /* 0x0000000000007941 */ /* 0x000fea0003800000 */
.L_x_493:
[----:B------:R-:W-:Y:S01]  /*35e0*/  IMAD.MOV.U32 R3, RZ, RZ, 0x7f800000 ;  /* 0x7f800000ff037424 */ /* 0x000fe200078e00ff */
[----:B------:R-:W-:Y:S01]  /*35f0*/  ISETP.NE.AND P1, PT, R17, RZ, PT ;  /* 0x000000ff1100720c */ /* 0x000fe20003f25270 */
[----:B-1234-:R-:W-:Y:S01]  /*3600*/  IMAD.MOV.U32 R0, RZ, RZ, 0x7f800000 ;  /* 0x7f800000ff007424 */ /* 0x01efe200078e00ff */
[----:B------:R-:W0:Y:S01]  /*3610*/  LDGDEPBAR ;  /* 0x00000000000079af */ /* 0x000e220000000000 */
[----:B------:R-:W-:Y:S01]  /*3620*/  IMAD.MOV.U32 R7, RZ, RZ, 0x7f800000 ;  /* 0x7f800000ff077424 */ /* 0x000fe200078e00ff */
[----:B------:R-:W-:Y:S01]  /*3630*/  ULDC UR37, c[0x0][0x2d0] ;  /* 0x0000b40000257ab9 */ /* 0x000fe20000000800 */
        /* <DEDUP_REMOVED lines=13> */
[----:B------:R-:W-:Y:S02]  /*3710*/  SEL R118, R118, R129, !P0 ;  /* 0x0000008176767207 */ /* 0x000fe40004000000 */
        /* <DEDUP_REMOVED lines=10> */
[----:B------:R-:W-:Y:S01]  /*37c0*/  CS2R R68, SRZ ;  /* 0x0000000000447805 */ /* 0x000fe2000001ff00 */
[----:B------:R-:W-:Y:S02]  /*37d0*/  USHF.L.U32 UR33, UR19, 0x3, URZ ;  /* 0x0000000313217899 */ /* 0x000fe4000800063f */
[----:B------:R-:W-:Y:S02]  /*37e0*/  USHF.L.U32 UR32, UR19, 0x4, URZ ;  /* 0x0000000413207899 */ /* 0x000fe4000800063f */
[----:B------:R-:W-:-:S02]  /*37f0*/  UIMAD UR31, UR19, 0x18, URZ ;  /* 0x00000018131f78a4 */ /* 0x000fc4000f8e023f */
[----:B------:R-:W-:Y:S02]  /*3800*/  USHF.L.U32 UR30, UR19, 0x5, URZ ;  /* 0x00000005131e7899 */ /* 0x000fe4000800063f */
[----:B------:R-:W-:Y:S02]  /*3810*/  UIMAD UR29, UR19, 0x28, URZ ;  /* 0x00000028131d78a4 */ /* 0x000fe4000f8e023f */
[----:B------:R-:W-:Y:S01]  /*3820*/  UIMAD UR28, UR19, 0x30, URZ ;  /* 0x00000030131c78a4 */ /* 0x000fe2000f8e023f */
[----:B-1----:R-:W-:Y:S01]  /*3830*/  SHF.L.U64.HI R5, R21, 0x2, R18 ;  /* 0x0000000215057819 */ /* 0x002fe20000010212 */
[----:B------:R-:W-:Y:S01]  /*3840*/  VIADD R4, R124, 0x1000 ;  /* 0x000010007c047836 */ /* 0x000fe20000000000 */
[----:B------:R-:W-:Y:S01]  /*3850*/  LEA R118, R118, UR4, 0x1 ;  /* 0x0000000476767c11 */ /* 0x000fe2000f8e08ff */
        /* <DEDUP_REMOVED lines=8> */
[----:B------:R-:W-:Y:S02]  /*38e0*/  UIADD3 UR18, -UR18, URZ, URZ ;  /* 0x0000003f12127290 */ /* 0x000fe4000fffe13f */
[----:B------:R-:W-:Y:S02]  /*38f0*/  UIMAD UR19, UR19, 0x78, URZ ;  /* 0x00000078131378a4 */ /* 0x000fe4000f8e023f */
[----:B------:R-:W-:Y:S01]  /*3900*/  UIADD3 UR34, UR34, -UR10, URZ ;  /* 0x8000000a22227290 */ /* 0x000fe2000fffe03f */
[----:B------:R-:W-:Y:S01]  /*3910*/  ULDC UR5, c[0x0][0x39c] ;  /* 0x0000e70000057ab9 */ /* 0x000fe20000000800 */
[----:B------:R-:W-:Y:S01]  /*3920*/  ULDC UR6, c[0x0][0x2ec] ;  /* 0x0000bb0000067ab9 */ /* 0x000fe20000000800 */
[----:B--2---:R1:W-:Y:S04]  /*3930*/  STL [R1+0x18], R3 ;  /* 0x0000180301007387 */ /* 0x0043e80000100800 */
[----:B---3--:R2:W-:Y:S01]  /*3940*/  STL [R1+0x1c], R0 ;  /* 0x00001c0001007387 */ /* 0x0085e20000100800 */
[----:B-1----:R-:W-:-:S02]  /*3950*/  VIADD R3, R21, 0x1 ;  /* 0x0000000115037836 */ /* 0x002fc40000000000 */
[----:B--2---:R-:W-:-:S05]  /*3960*/  IMAD.U32 R0, RZ, RZ, UR38 ;  /* 0x00000026ff007e24 */ /* 0x004fca000f8e00ff */
[----:B------:R-:W-:Y:S01]  /*3970*/  IADD3 R0, R3, UR10, -R0 ;  /* 0x0000000a03007c10 */ /* 0x000fe2000fffe800 */
[----:B------:R-:W-:-:S04]  /*3980*/  IMAD.SHL.U32 R3, R21, 0x4, RZ ;  /* 0x0000000415037824 */ /* 0x000fc800078e00ff */
[----:B------:R1:W-:Y:S04]  /*3990*/  STL [R1+0x38], R0 ;  /* 0x0000380001007387 */ /* 0x0003e80000100800 */
[----:B------:R2:W-:Y:S04]  /*39a0*/  STL [R1+0x34], R3 ;  /* 0x0000340301007387 */ /* 0x0005e80000100800 */
[----:B----4-:R-:W-:Y:S04]  /*39b0*/  STL [R1+0x20], R7 ;  /* 0x0000200701007387 */ /* 0x010fe80000100800 */
[----:B-----5:R-:W-:Y:S01]  /*39c0*/  STL [R1+0x24], R6 ;  /* 0x0000240601007387 */ /* 0x020fe20000100800 */
[----:B-1----:R-:W-:-:S05]  /*39d0*/  VIADD R0, R21, 0xffffff80 ;  /* 0xffffff8015007836 */ /* 0x002fca0000000000 */
[----:B--2---:R-:W-:-:S04]  /*39e0*/  SHF.R.S32.HI R3, RZ, 0x1f, R0 ;  /* 0x0000001fff037819 */ /* 0x004fc80000011400 */
[C---:B------:R-:W-:Y:S01]  /*39f0*/  SHF.L.U64.HI R3, R0.reuse, 0x2, R3 ;  /* 0x0000000200037819 */ /* 0x040fe20000010203 */
[----:B------:R-:W-:Y:S01]  /*3a00*/  IMAD.SHL.U32 R0, R0, 0x4, RZ ;  /* 0x0000000400007824 */ /* 0x000fe200078e00ff */
[----:B------:R-:W-:Y:S04]  /*3a10*/  STL [R1+0x30], R5 ;  /* 0x0000300501007387 */ /* 0x000fe80000100800 */
[----:B------:R1:W-:Y:S04]  /*3a20*/  STL [R1+0x2c], R3 ;  /* 0x00002c0301007387 */ /* 0x0003e80000100800 */
[----:B------:R2:W-:Y:S04]  /*3a30*/  STL [R1+0x28], R0 ;  /* 0x0000280001007387 */ /* 0x0005e80000100800 */
[----:B------:R2:W-:Y:S01]  /*3a40*/  STL [R1+0x8], R145 ;  /* 0x0000089101007387 */ /* 0x0005e20000100800 */
[----:B-1----:R-:W-:-:S04]  /*3a50*/  SEL R3, R4, R124, !P0 ;  /* 0x0000007c04037207 */ /* 0x002fc80004000000 */
[----:B------:R-:W-:-:S07]  /*3a60*/  LEA R3, R3, UR4, 0x1 ;  /* 0x0000000403037c11 */ /* 0x000fce000f8e08ff */
.L_x_497:
[----:B------:R-:W0:Y:S01]  /*3a70*/  LDGDEPBAR ;  /* 0x00000000000079af */ /* 0x000e220000000000 */
[----:B------:R-:W-:Y:S01]  /*3a80*/  IADD3 R112, R123, R118, RZ ;  /* 0x000000767b707210 */ /* 0x000fe20007ffe0ff */
[----:B------:R-:W-:Y:S01]  /*3a90*/  USHF.L.U32 UR11, UR7, 0x7, URZ ;  /* 0x00000007070b7899 */ /* 0x000fe2000800063f */
[----:B--2---:R-:W-:Y:S05]  /*3aa0*/  MOV R0, UR35 ;  /* 0x0000002300007c02 */ /* 0x004fea0008000f00 */
[----:B------:R-:W2:Y:S01]  /*3ab0*/  LDL R133, [R1+0x38] ;  /* 0x0000380001857983 */ /* 0x000ea20000100800 */
[----:B------:R-:W-:Y:S02]  /*3ac0*/  USHF.L.U32 UR16, UR35, 0x7, URZ ;  /* 0x0000000723107899 */ /* 0x000fe4000800063f */
[----:B------:R-:W-:Y:S01]  /*3ad0*/  UISETP.GE.AND UP0, UPT, UR11, UR34, UPT ;  /* 0x000000220b00728c */ /* 0x000fe2000bf06270 */
[----:B------:R-:W3:Y:S01]  /*3ae0*/  LDL R132, [R1+0x40] ;  /* 0x0000400001847983 */ /* 0x000ee20000100800 */
[----:B------:R-:W-:Y:S02]  /*3af0*/  UIADD3 UR16, UR16, 0x80, URZ ;  /* 0x0000008010107890 */ /* 0x000fe4000fffe03f */
        /* <DEDUP_REMOVED lines=25> */
[----:B---3--:R-:W-:Y:S02]  /*3c90*/  @!P0 LEA R0, R0, R132, 0x7 ;  /* 0x0000008400008211 */ /* 0x008fe400078e38ff */
        /* <DEDUP_REMOVED lines=28> */
[-C--:B------:R-:W-:Y:S01]  /*3e60*/  HMMA.16816.F32 R12, R112, R110.reuse, R12 ;  /* 0x0000006e700c723c */ /* 0x080fe2000000180c */
[----:B------:R-:W-:Y:S04]  /*3e70*/  MOV R108, UR4 ;  /* 0x00000004006c7c02 */ /* 0x000fe80008000f00 */
[----:B------:R-:W-:Y:S01]  /*3e80*/  IADD3 R108, R122, 0x4000, R108 ;  /* 0x000040007a6c7810 */ /* 0x000fe20007ffe06c */
[C---:B------:R-:W-:Y:S05]  /*3e90*/  HMMA.16816.F32 R16, R104.reuse, R110, R16 ;  /* 0x0000006e6810723c */ /* 0x040fea0000001810 */
[----:B------:R-:W-:Y:S01]  /*3ea0*/  IADD3 R108, R108, R123, RZ ;  /* 0x0000007b6c6c7210 */ /* 0x000fe20007ffe0ff */
        /* <DEDUP_REMOVED lines=19> */
[----:B------:R2:W-:Y:S10]  /*3fe0*/  MUFU.TANH R74, R16 ;  /* 0x00000010004a7308 */ /* 0x0005f40000002400 */
[----:B------:R3:W-:Y:S10]  /*3ff0*/  MUFU.TANH R252, R17 ;  /* 0x0000001100fc7308 */ /* 0x0007f40000002400 */
[----:B------:R4:W1:Y:S01]  /*4000*/  MUFU.TANH R68, R7 ;  /* 0x0000000700447308 */ /* 0x0008620000002400 */
[----:B--2---:R-:W2:Y:S09]  /*4010*/  LDL R16, [R1+0x18] ;  /* 0x0000180001107983 */ /* 0x004eb20000100800 */
[----:B------:R1:W-:Y:S01]  /*4020*/  MUFU.TANH R203, R10 ;  /* 0x0000000a00cb7308 */ /* 0x0003e20000002400 */
[----:B---3--:R-:W3:Y:S09]  /*4030*/  LDL R17, [R1+0x1c] ;  /* 0x00001c0001117983 */ /* 0x008ef20000100800 */
[----:B------:R1:W-:Y:S01]  /*4040*/  MUFU.TANH R200, R15 ;  /* 0x0000000f00c87308 */ /* 0x0003e20000002400 */
[----:B----4-:R-:W4:Y:S09]  /*4050*/  LDSM.16.M88.4 R4, [R117+0x6400] ;  /* 0x006400007504783b */ /* 0x010f320000000200 */
[----:B------:R4:W-:Y:S01]  /*4060*/  MUFU.TANH R182, R13 ;  /* 0x0000000d00b67308 */ /* 0x0009e20000002400 */
[----:B-1----:R-:W-:Y:S09]  /*4070*/  @!P0 VIADD R10, R133, UR11 ;  /* 0x0000000b850a8c36 */ /* 0x002ff20008000000 */
[----:B------:R1:W-:Y:S01]  /*4080*/  MUFU.TANH R183, R12 ;  /* 0x0000000c00b77308 */ /* 0x0003e20000002400 */
[----:B------:R-:W-:Y:S04]  /*4090*/  @!P0 VIMNMX R15, R10, UR10, PT ;  /* 0x0000000a0a0f8c48 */ /* 0x000fe8000bfe0100 */
[----:B------:R-:W-:Y:S05]  /*40a0*/  @!P0 ISETP.GE.AND P3, PT, R0, R15, PT ;  /* 0x0000000f0000820c */ /* 0x000fea0003f66270 */
[----:B------:R1:W1:Y:S01]  /*40b0*/  MUFU.TANH R201, R14 ;  /* 0x0000000e00c97308 */ /* 0x0002620000002400 */
[----:B----4-:R-:W-:Y:S05]  /*40c0*/  FMUL.FTZ R13, R131, 1.4426950216293334961 ;  /* 0x3fb8aa3b830d7820 */ /* 0x010fea0000410000 */
[----:B------:R-:W-:Y:S04]  /*40d0*/  FSEL R13, R13, RZ, P2 ;  /* 0x000000ff0d0d7208 */ /* 0x000fe80001000000 */
[----:B------:R4:W-:Y:S01]  /*40e0*/  MUFU.TANH R185, R9 ;  /* 0x0000000900b97308 */ /* 0x0009e20000002400 */
[----:B-1----:R-:W-:Y:S01]  /*40f0*/  FMUL.FTZ R12, R130, 1.4426950216293334961 ;  /* 0x3fb8aa3b820c7820 */ /* 0x002fe20000410000 */
[----:B------:R-:W-:Y:S04]  /*4100*/  IMAD.MOV.U32 R130, RZ, RZ, 0x8 ;  /* 0x00000008ff827424 */ /* 0x000fe800078e00ff */
[----:B------:R-:W-:Y:S04]  /*4110*/  FSEL R12, R12, RZ, P1 ;  /* 0x000000ff0c0c7208 */ /* 0x000fe80000800000 */
[----:B------:R1:W1:Y:S01]  /*4120*/  MUFU.TANH R187, R8 ;  /* 0x0000000800bb7308 */ /* 0x0002620000002400 */
[-C--:B------:R-:W-:Y:S03]  /*4130*/  HMMA.16816.F32 R20, R104, R4.reuse, R20 ;  /* 0x000000046814723c */ /* 0x080fe60000001814 */
[----:B------:R-:W-:Y:S03]  /*4140*/  @!P0 VIADDMNMX R14, R10, R130, UR10, PT ;  /* 0x0000000a0a0e8e46 */ /* 0x000fe6000b800182 */
[C---:B------:R-:W-:Y:S03]  /*4150*/  HMMA.16816.F32 R24, R112.reuse, R4, R24 ;  /* 0x000000047018723c */ /* 0x040fe60000001818 */
[----:B------:R1:W3:Y:S01]  /*4160*/  MUFU.TANH R202, R11 ;  /* 0x0000000b00ca7308 */ /* 0x0002e20000002400 */
[----:B------:R-:W-:Y:S02]  /*4170*/  @!P0 ISETP.GE.AND P1, PT, R0, R14, PT ;  /* 0x0000000e0000820c */ /* 0x000fe40003f26270 */
[----:B----4-:R-:W-:Y:S01]  /*4180*/  MOV R9, R81 ;  /* 0x0000005100097202 */ /* 0x010fe20000000f00 */
[-C--:B------:R-:W-:Y:S06]  /*4190*/  HMMA.16816.F32 R28, R112, R6.reuse, R28 ;  /* 0x00000006701c723c */ /* 0x080fec000000181c */
[----:B------:R4:W3:Y:S01]  /*41a0*/  MUFU.TANH R157, R18 ;  /* 0x00000012009d7308 */ /* 0x0008e20000002400 */
[----:B------:R-:W-:Y:S04]  /*41b0*/  MOV R5, R82 ;  /* 0x0000005200057202 */ /* 0x000fe80000000f00 */
[----:B------:R-:W-:Y:S01]  /*41c0*/  @!P0 FSEL R5, R82, -INF , !P3 ;  /* 0xff80000052058808 */ /* 0x000fe20005800000 */
[C---:B------:R-:W-:Y:S04]  /*41d0*/  HMMA.16816.F32 R32, R104.reuse, R6, R32 ;  /* 0x000000066820723c */ /* 0x040fe80000001820 */
[----:B------:R-:W3:Y:S01]  /*41e0*/  MUFU.TANH R156, R19 ;  /* 0x00000013009c7308 */ /* 0x000ee20000002400 */
[----:B------:R-:W-:Y:S01]  /*41f0*/  FFMA.FTZ R5, R5, UR6, -R13 ;  /* 0x0000000605057c23 */ /* 0x000fe2000801080d */
[----:B------:R-:W-:Y:S01]  /*4200*/  FMUL.FTZ R21, R21, UR5 ;  /* 0x0000000515157c20 */ /* 0x000fe20008410000 */
[----:B-1----:R-:W-:Y:S01]  /*4210*/  MOV R8, R68 ;  /* 0x0000004400087202 */ /* 0x002fe20000000f00 */
[----:B------:R-:W-:Y:S03]  /*4220*/  FMUL.FTZ R22, R22, UR5 ;  /* 0x0000000516167c20 */ /* 0x000fe60008410000 */
[----:B------:R-:W-:Y:S03]  /*4230*/  FMUL.FTZ R20, R20, UR5 ;  /* 0x0000000514147c20 */ /* 0x000fe60008410000 */
[----:B------:R1:W3:Y:S01]  /*4240*/  MUFU.TANH R250, R21 ;  /* 0x0000001500fa7308 */ /* 0x0002e20000002400 */
[----:B------:R-:W-:Y:S01]  /*4250*/  @!P0 IADD3 R4, R0, 0x1, RZ ;  /* 0x0000000100048810 */ /* 0x000fe20007ffe0ff */
[----:B------:R-:W-:Y:S01]  /*4260*/  FMUL.FTZ R23, R23, UR5 ;  /* 0x0000000517177c20 */ /* 0x000fe20008410000 */
[----:B------:R-:W-:Y:S01]  /*4270*/  MOV R11, 0x40 ;  /* 0x00000040000b7802 */ /* 0x000fe20000000f00 */
[----:B------:R-:W-:Y:S01]  /*4280*/  FMUL.FTZ R24, R24, UR5 ;  /* 0x0000000518187c20 */ /* 0x000fe20008410000 */
[----:B------:R-:W-:Y:S01]  /*4290*/  @!P0 ISETP.GE.AND P2, PT, R4, R15, PT ;  /* 0x0000000f0400820c */ /* 0x000fe20003f46270 */
[----:B------:R-:W-:Y:S01]  /*42a0*/  FMUL.FTZ R25, R25, UR5 ;  /* 0x0000000519197c20 */ /* 0x000fe20008410000 */
[----:B------:R-:W-:Y:S03]  /*42b0*/  @!P0 VIADDMNMX R11, R10, R11, UR10, PT ;  /* 0x0000000a0a0b8e46 */ /* 0x000fe6000b80010b */
[----:B------:R1:W-:Y:S01]  /*42c0*/  MUFU.EX2 R80, R5 ;  /* 0x0000000500507308 */ /* 0x0003e20000000800 */
[----:B------:R-:W-:Y:S01]  /*42d0*/  @!P0 FSEL R9, R81, -INF , !P2 ;  /* 0xff80000051098808 */ /* 0x000fe20005000000 */
[----:B----4-:R-:W-:Y:S01]  /*42e0*/  IMAD.MOV.U32 R18, RZ, RZ, R201 ;  /* 0x000000ffff127224 */ /* 0x010fe200078e00c9 */
[----:B------:R-:W-:Y:S01]  /*42f0*/  @!P0 ISETP.GE.AND P2, PT, R4, R14, PT ;  /* 0x0000000e0400820c */ /* 0x000fe20003f46270 */
[----:B------:R-:W-:Y:S01]  /*4300*/  FMUL.FTZ R26, R26, UR5 ;  /* 0x000000051a1a7c20 */ /* 0x000fe20008410000 */
[-C--:B------:R-:W-:Y:S01]  /*4310*/  @!P0 ISETP.GE.AND P4, PT, R4, R11.reuse, PT ;  /* 0x0000000b0400820c */ /* 0x080fe20003f86270 */
[----:B------:R-:W-:Y:S01]  /*4320*/  FFMA.FTZ R9, R9, UR6, -R13 ;  /* 0x0000000609097c23 */ /* 0x000fe2000801080d */
[----:B------:R-:W-:Y:S03]  /*4330*/  @!P0 FSEL R8, R68, -INF , !P2 ;  /* 0xff80000044088808 */ /* 0x000fe60005000000 */
[----:B------:R4:W-:Y:S01]  /*4340*/  MUFU.TANH R153, R22 ;  /* 0x0000001600997308 */ /* 0x0009e20000002400 */
[----:B-1----:R-:W3:Y:S01]  /*4350*/  LDL R21, [R1+0x30] ;  /* 0x0000300001157983 */ /* 0x002ee20000100800 */
[----:B------:R-:W-:Y:S01]  /*4360*/  FMUL.FTZ R32, R32, UR5 ;  /* 0x0000000520207c20 */ /* 0x000fe20008410000 */
[----:B------:R-:W-:Y:S01]  /*4370*/  FMUL.FTZ R34, R34, UR5 ;  /* 0x0000000522227c20 */ /* 0x000fe20008410000 */
[----:B------:R-:W-:Y:S01]  /*4380*/  FMUL.FTZ R33, R33, UR5 ;  /* 0x0000000521217c20 */ /* 0x000fe20008410000 */
[----:B------:R-:W-:Y:S01]  /*4390*/  FMUL.FTZ R35, R35, UR5 ;  /* 0x0000000523237c20 */ /* 0x000fe20008410000 */
[----:B------:R-:W-:Y:S01]  /*43a0*/  FMUL.FTZ R27, R27, UR5 ;  /* 0x000000051b1b7c20 */ /* 0x000fe20008410000 */
[----:B------:R-:W-:Y:S03]  /*43b0*/  FMUL.FTZ R30, R30, UR5 ;  /* 0x000000051e1e7c20 */ /* 0x000fe60008410000 */
[----:B------:R-:W-:Y:S01]  /*43c0*/  MUFU.EX2 R79, R9 ;  /* 0x00000009004f7308 */ /* 0x000fe20000000800 */
[----:B------:R-:W-:Y:S01]  /*43d0*/  IMAD.MOV.U32 R5, RZ, RZ, R69 ;  /* 0x000000ffff057224 */ /* 0x000fe200078e0045 */
[----:B------:R-:W-:Y:S01]  /*43e0*/  @!P0 FSEL R5, R69, -INF , !P1 ;  /* 0xff80000045058808 */ /* 0x000fe20004800000 */
[----:B------:R-:W-:Y:S01]  /*43f0*/  FMUL.FTZ R28, R28, UR5 ;  /* 0x000000051c1c7c20 */ /* 0x000fe20008410000 */
[----:B------:R-:W-:Y:S01]  /*4400*/  @!P0 ISETP.GE.AND P1, PT, R0, R11, PT ;  /* 0x0000000b0000820c */ /* 0x000fe20003f26270 */
[----:B------:R-:W-:Y:S01]  /*4410*/  FMUL.FTZ R29, R29, UR5 ;  /* 0x000000051d1d7c20 */ /* 0x000fe20008410000 */
[----:B------:R-:W-:Y:S01]  /*4420*/  MOV R19, R200 ;  /* 0x000000c800137202 */ /* 0x000fe20000000f00 */
[--C-:B------:R-:W-:Y:S03]  /*4430*/  FFMA.FTZ R5, R5, UR6, -R12.reuse ;  /* 0x0000000605057c23 */ /* 0x100fe6000801080c */
[----:B------:R-:W-:Y:S01]  /*4440*/  MUFU.TANH R251, R20 ;  /* 0x0000001400fb7308 */ /* 0x000fe20000002400 */
[----:B----4-:R-:W4:Y:S01]  /*4450*/  LDL R22, [R1+0x34] ;  /* 0x0000340001167983 */ /* 0x010f220000100800 */
[----:B------:R-:W-:Y:S08]  /*4460*/  FMUL.FTZ R31, R31, UR5 ;  /* 0x000000051f1f7c20 */ /* 0x000ff00008410000 */
        /* <DEDUP_REMOVED lines=13> */
[----:B------:R-:W1:Y:S10]  /*4540*/  MUFU.TANH R191, R31 ;  /* 0x0000001f00bf7308 */ /* 0x000e740000002400 */
[----:B------:R-:W-:Y:S10]  /*4550*/  MUFU.TANH R245, R32 ;  /* 0x0000002000f57308 */ /* 0x000ff40000002400 */
[----:B------:R-:W4:Y:S10]  /*4560*/  MUFU.TANH R149, R34 ;  /* 0x0000002200957308 */ /* 0x000f340000002400 */
[----:B------:R-:W4:Y:S10]  /*4570*/  MUFU.TANH R244, R33 ;  /* 0x0000002100f47308 */ /* 0x000f340000002400 */
[----:B------:R-:W4:Y:S01]  /*4580*/  MUFU.TANH R148, R35 ;  /* 0x0000002300947308 */ /* 0x000f220000002400 */
[C---:B--2---:R-:W-:Y:S01]  /*4590*/  FSETP.NEU.FTZ.AND P2, PT, R16.reuse, -INF , PT ;  /* 0xff8000001000780b */ /* 0x044fe20003f5d000 */
[----:B------:R-:W-:Y:S01]  /*45a0*/  FMUL.FTZ R9, R16, 1.4426950216293334961 ;  /* 0x3fb8aa3b10097820 */ /* 0x000fe20000410000 */
[----:B------:R-:W-:Y:S04]  /*45b0*/  IMAD.MOV.U32 R16, RZ, RZ, 0x48 ;  /* 0x00000048ff107424 */ /* 0x000fe800078e00ff */
[----:B------:R-:W-:Y:S02]  /*45c0*/  FSEL R9, R9, RZ, P2 ;  /* 0x000000ff09097208 */ /* 0x000fe40001000000 */
[----:B------:R-:W-:Y:S01]  /*45d0*/  @!P0 VIADDMNMX R10, R10, R16, UR10, PT ;  /* 0x0000000a0a0a8e46 */ /* 0x000fe2000b800110 */
[C---:B---3--:R-:W-:Y:S01]  /*45e0*/  FMUL.FTZ R8, R17.reuse, 1.4426950216293334961 ;  /* 0x3fb8aa3b11087820 */ /* 0x048fe20000410000 */
        /* <DEDUP_REMOVED lines=15> */
[----:B--2---:R-:W-:Y:S01]  /*46e0*/  IMAD.MOV.U32 R4, RZ, RZ, R203 ;  /* 0x000000ffff047224 */ /* 0x004fe200078e00cb */
[----:B------:R-:W-:Y:S02]  /*46f0*/  @!P0 FSEL R4, R203, -INF , !P3 ;  /* 0xff800000cb048808 */ /* 0x000fe40005800000 */
[----:B------:R-:W-:Y:S02]  /*4700*/  @!P0 FSEL R18, R201, -INF , !P2 ;  /* 0xff800000c9128808 */ /* 0x000fe40005000000 */
[----:B------:R-:W-:Y:S01]  /*4710*/  @!P0 ISETP.GE.AND P2, PT, R17, R14, PT ;  /* 0x0000000e1100820c */ /* 0x000fe20003f46270 */
[--C-:B------:R-:W-:Y:S02]  /*4720*/  FFMA.FTZ R4, R4, UR6, -R8.reuse ;  /* 0x0000000604047c23 */ /* 0x100fe40008010808 */
[--C-:B------:R-:W-:Y:S02]  /*4730*/  FFMA.FTZ R18, R18, UR6, -R8.reuse ;  /* 0x0000000612127c23 */ /* 0x100fe40008010808 */
[----:B------:R2:W-:Y:S01]  /*4740*/  MUFU.EX2 R235, R4 ;  /* 0x0000000400eb7308 */ /* 0x0005e20000000800 */
[----:B---3--:R-:W-:Y:S09]  /*4750*/  @!P0 IADD3 R16, R0, 0x9, RZ ;  /* 0x0000000900108810 */ /* 0x008ff20007ffe0ff */
[----:B------:R-:W-:Y:S01]  /*4760*/  MUFU.EX2 R233, R18 ;  /* 0x0000001200e97308 */ /* 0x000fe20000000800 */
[--C-:B--2---:R-:W-:Y:S01]  /*4770*/  FFMA.FTZ R4, R5, UR6, -R8.reuse ;  /* 0x0000000605047c23 */ /* 0x104fe20008010808 */
[----:B------:R-:W-:Y:S01]  /*4780*/  IMAD.MOV.U32 R5, RZ, RZ, R183 ;  /* 0x000000ffff057224 */ /* 0x000fe200078e00b7 */
[----:B------:R-:W-:Y:S07]  /*4790*/  @!P0 FSEL R5, R183, -INF , !P1 ;  /* 0xff800000b7058808 */ /* 0x000fee0004800000 */
[----:B------:R2:W-:Y:S01]  /*47a0*/  MUFU.EX2 R234, R4 ;  /* 0x0000000400ea7308 */ /* 0x0005e20000000800 */
[----:B------:R-:W-:Y:S01]  /*47b0*/  @!P0 ISETP.GE.AND P1, PT, R16, R11, PT ;  /* 0x0000000b1000820c */ /* 0x000fe20003f26270 */
[--C-:B------:R-:W-:Y:S08]  /*47c0*/  FFMA.FTZ R5, R5, UR6, -R9.reuse ;  /* 0x0000000605057c23 */ /* 0x100ff00008010809 */
[----:B------:R3:W-:Y:S01]  /*47d0*/  MUFU.EX2 R219, R5 ;  /* 0x0000000500db7308 */ /* 0x0007e20000000800 */
[----:B--2---:R-:W-:Y:S02]  /*47e0*/  MOV R4, R182 ;  /* 0x000000b600047202 */ /* 0x004fe40000000f00 */
[----:B------:R-:W-:Y:S02]  /*47f0*/  @!P0 FSEL R4, R182, -INF , !P1 ;  /* 0xff800000b6048808 */ /* 0x000fe40004800000 */
[----:B------:R-:W-:Y:S03]  /*4800*/  @!P0 ISETP.GE.AND P1, PT, R16, R10, PT ;  /* 0x0000000a1000820c */ /* 0x000fe60003f26270 */
[----:B------:R-:W-:Y:S01]  /*4810*/  FFMA.FTZ R20, R4, UR6, -R9 ;  /* 0x0000000604147c23 */ /* 0x000fe20008010809 */
[----:B------:R-:W-:Y:S01]  /*4820*/  @!P0 FSEL R19, R200, -INF , !P1 ;  /* 0xff800000c8138808 */ /* 0x000fe20004800000 */
[----:B---3--:R-:W2:Y:S01]  /*4830*/  LDSM.16.M88.4 R4, [R117+0x6800] ;  /* 0x006800007504783b */ /* 0x008ea20000000200 */
[----:B------:R-:W-:Y:S01]  /*4840*/  @!P0 ISETP.GE.AND P1, PT, R17, R15, PT ;  /* 0x0000000f1100820c */ /* 0x000fe20003f26270 */
[----:B------:R-:W-:Y:S01]  /*4850*/  MUFU.EX2 R218, R20 ;  /* 0x0000001400da7308 */ /* 0x000fe20000000800 */
[----:B------:R-:W-:Y:S01]  /*4860*/  MOV R17, R157 ;  /* 0x0000009d00117202 */ /* 0x000fe20000000f00 */
[----:B------:R-:W-:Y:S01]  /*4870*/  FFMA.FTZ R18, R19, UR6, -R8 ;  /* 0x0000000613127c23 */ /* 0x000fe20008010808 */
[----:B------:R-:W-:Y:S01]  /*4880*/  @!P0 FSEL R17, R157, -INF , !P2 ;  /* 0xff8000009d118808 */ /* 0x000fe20005000000 */
[----:B------:R-:W-:Y:S06]  /*4890*/  IMAD.MOV.U32 R19, RZ, RZ, R252 ;  /* 0x000000ffff137224 */ /* 0x000fec00078e00fc */
[----:B------:R3:W-:Y:S01]  /*48a0*/  MUFU.EX2 R232, R18 ;  /* 0x0000001200e87308 */ /* 0x0007e20000000800 */
[--C-:B------:R-:W-:Y:S09]  /*48b0*/  FFMA.FTZ R17, R17, UR6, -R12.reuse ;  /* 0x0000000611117c23 */ /* 0x100ff2000801080c */
[----:B------:R1:W-:Y:S01]  /*48c0*/  MUFU.EX2 R190, R17 ;  /* 0x0000001100be7308 */ /* 0x0003e20000000800 */
[----:B---3--:R-:W-:Y:S02]  /*48d0*/  MOV R18, R74 ;  /* 0x0000004a00127202 */ /* 0x008fe40000000f00 */
        /* <DEDUP_REMOVED lines=8> */
[-C--:B--2---:R-:W-:Y:S03]  /*4960*/  HMMA.16816.F32 R36, R104, R4.reuse, R36 ;  /* 0x000000046824723c */ /* 0x084fe60000001824 */
        /* <DEDUP_REMOVED lines=8> */
[C---:B------:R-:W-:Y:S07]  /*49f0*/  HMMA.16816.F32 R48, R104.reuse, R6, R48 ;  /* 0x000000066830723c */ /* 0x040fee0000001830 */
[----:B------:R1:W-:Y:S01]  /*4a00*/  MUFU.EX2 R77, R18 ;  /* 0x00000012004d7308 */ /* 0x0003e20000000800 */
[----:B------:R-:W-:Y:S03]  /*4a10*/  IMAD.MOV.U32 R4, RZ, RZ, R250 ;  /* 0x000000ffff047224 */ /* 0x000fe600078e00fa */
[----:B------:R-:W-:Y:S01]  /*4a20*/  FMUL.FTZ R36, R36, UR5 ;  /* 0x0000000524247c20 */ /* 0x000fe20008410000 */
[----:B------:R-:W-:Y:S02]  /*4a30*/  IMAD.MOV.U32 R19, RZ, RZ, R191 ;  /* 0x000000ffff137224 */ /* 0x000fe400078e00bf */
[----:B------:R-:W-:Y:S01]  /*4a40*/  FMUL.FTZ R37, R37, UR5 ;  /* 0x0000000525257c20 */ /* 0x000fe20008410000 */
[----:B------:R-:W-:Y:S02]  /*4a50*/  FMUL.FTZ R38, R38, UR5 ;  /* 0x0000000526267c20 */ /* 0x000fe40008410000 */
[----:B------:R-:W-:Y:S01]  /*4a60*/  MUFU.TANH R243, R36 ;  /* 0x0000002400f37308 */ /* 0x000fe20000002400 */
[----:B--2---:R-:W-:Y:S01]  /*4a70*/  @!P0 IADD3 R16, R0, 0x11, RZ ;  /* 0x0000001100108810 */ /* 0x004fe20007ffe0ff */
[----:B------:R-:W-:Y:S01]  /*4a80*/  FMUL.FTZ R39, R39, UR5 ;  /* 0x0000000527277c20 */ /* 0x000fe20008410000 */
[----:B------:R-:W-:Y:S01]  /*4a90*/  FMUL.FTZ R40, R40, UR5 ;  /* 0x0000000528287c20 */ /* 0x000fe20008410000 */
[----:B------:R-:W-:Y:S01]  /*4aa0*/  FMUL.FTZ R42, R42, UR5 ;  /* 0x000000052a2a7c20 */ /* 0x000fe20008410000 */
[----:B------:R-:W-:Y:S01]  /*4ab0*/  FMUL.FTZ R41, R41, UR5 ;  /* 0x0000000529297c20 */ /* 0x000fe20008410000 */
[----:B------:R-:W-:Y:S01]  /*4ac0*/  FMUL.FTZ R43, R43, UR5 ;  /* 0x000000052b2b7c20 */ /* 0x000fe20008410000 */
[----:B------:R-:W-:Y:S03]  /*4ad0*/  FMUL.FTZ R44, R44, UR5 ;  /* 0x000000052c2c7c20 */ /* 0x000fe60008410000 */
[----:B------:R-:W2:Y:S01]  /*4ae0*/  MUFU.TANH R242, R37 ;  /* 0x0000002500f27308 */ /* 0x000ea20000002400 */
        /* <DEDUP_REMOVED lines=13> */
[----:B------:R-:W-:Y:S01]  /*4bc0*/  FMUL.FTZ R47, R47, UR5 ;  /* 0x000000052f2f7c20 */ /* 0x000fe20008410000 */
[----:B------:R-:W-:Y:S03]  /*4bd0*/  FFMA.FTZ R4, R4, UR6, -R13 ;  /* 0x0000000604047c23 */ /* 0x000fe6000801080d */
[----:B------:R1:W-:Y:S01]  /*4be0*/  MUFU.EX2 R76, R5 ;  /* 0x00000005004c7308 */ /* 0x0003e20000000800 */
[----:B------:R-:W-:Y:S02]  /*4bf0*/  MOV R18, R152 ;  /* 0x0000009800127202 */ /* 0x000fe40000000f00 */
[----:B------:R-:W-:Y:S02]  /*4c00*/  @!P0 FSEL R18, R152, -INF , !P1 ;  /* 0xff80000098128808 */ /* 0x000fe40004800000 */
[----:B------:R-:W-:Y:S05]  /*4c10*/  @!P0 ISETP.GE.AND P1, PT, R17, R11, PT ;  /* 0x0000000b1100820c */ /* 0x000fea0003f26270 */
[----:B------:R3:W-:Y:S10]  /*4c20*/  MUFU.EX2 R75, R4 ;  /* 0x00000004004b7308 */ /* 0x0007f40000000800 */
[----:B------:R-:W-:Y:S01]  /*4c30*/  MUFU.TANH R143, R39 ;  /* 0x00000027008f7308 */ /* 0x000fe20000002400 */
[----:B-1----:R-:W-:Y:S02]  /*4c40*/  MOV R5, R153 ;  /* 0x0000009900057202 */ /* 0x002fe40000000f00 */
[----:B------:R-:W-:Y:S02]  /*4c50*/  @!P0 FSEL R5, R153, -INF , !P2 ;  /* 0xff80000099058808 */ /* 0x000fe40005000000 */
[-C--:B------:R-:W-:Y:S02]  /*4c60*/  @!P0 ISETP.GE.AND P2, PT, R17, R10.reuse, PT ;  /* 0x0000000a1100820c */ /* 0x080fe40003f46270 */
[----:B------:R-:W-:Y:S03]  /*4c70*/  @!P0 IADD3 R17, R0, 0x18, RZ ;  /* 0x0000001800118810 */ /* 0x000fe60007ffe0ff */
[----:B------:R-:W-:Y:S01]  /*4c80*/  MUFU.TANH R160, R40 ;  /* 0x0000002800a07308 */ /* 0x000fe20000002400 */
[----:B---3--:R-:W-:Y:S01]  /*4c90*/  FFMA.FTZ R4, R5, UR6, -R12 ;  /* 0x0000000605047c23 */ /* 0x008fe2000801080c */
[----:B------:R-:W-:Y:S02]  /*4ca0*/  MOV R5, R195 ;  /* 0x000000c300057202 */ /* 0x000fe40000000f00 */
[----:B------:R-:W-:Y:S02]  /*4cb0*/  @!P0 FSEL R5, R195, -INF , !P2 ;  /* 0xff800000c3058808 */ /* 0x000fe40005000000 */
[----:B------:R-:W-:Y:S04]  /*4cc0*/  @!P0 ISETP.GE.AND P2, PT, R17, R10, PT ;  /* 0x0000000a1100820c */ /* 0x000fe80003f46270 */
[----:B------:R1:W-:Y:S01]  /*4cd0*/  MUFU.EX2 R181, R4 ;  /* 0x0000000400b57308 */ /* 0x0003e20000000800 */
[----:B------:R-:W-:Y:S09]  /*4ce0*/  FFMA.FTZ R5, R5, UR6, -R8 ;  /* 0x0000000605057c23 */ /* 0x000ff20008010808 */
[----:B------:R3:W-:Y:S10]  /*4cf0*/  MUFU.EX2 R227, R5 ;  /* 0x0000000500e37308 */ /* 0x0007f40000000800 */
[----:B------:R-:W-:Y:S01]  /*4d00*/  MUFU.TANH R179, R42 ;  /* 0x0000002a00b37308 */ /* 0x000fe20000002400 */
[----:B-1----:R-:W-:Y:S01]  /*4d10*/  FFMA.FTZ R4, R18, UR6, -R12 ;  /* 0x0000000612047c23 */ /* 0x002fe2000801080c */
[----:B------:R-:W-:Y:S08]  /*4d20*/  MOV R18, R174 ;  /* 0x000000ae00127202 */ /* 0x000ff00000000f00 */
[----:B------:R1:W-:Y:S01]  /*4d30*/  MUFU.EX2 R180, R4 ;  /* 0x0000000400b47308 */ /* 0x0003e20000000800 */
[----:B---3--:R-:W-:Y:S09]  /*4d40*/  MOV R5, R171 ;  /* 0x000000ab00057202 */ /* 0x008ff20000000f00 */
        /* <DEDUP_REMOVED lines=21> */
[----:B------:R-:W1:Y:S01]  /*4ea0*/  MUFU.TANH R150, R45 ;  /* 0x0000002d00967308 */ /* 0x000e620000002400 */
[----:B------:R-:W-:Y:S01]  /*4eb0*/  @!P0 FSEL R5, R171, -INF , !P1 ;  /* 0xff800000ab058808 */ /* 0x000fe20004800000 */
[----:B---3--:R-:W-:Y:S04]  /*4ec0*/  @!P0 VIADD R16, R0, 0x19 ;  /* 0x0000001900108836 */ /* 0x008fe80000000000 */
[--C-:B------:R-:W-:Y:S01]  /*4ed0*/  FFMA.FTZ R5, R5, UR6, -R9.reuse ;  /* 0x0000000605057c23 */ /* 0x100fe20008010809 */
[----:B------:R-:W-:Y:S03]  /*4ee0*/  @!P0 ISETP.GE.AND P1, PT, R16, R11, PT ;  /* 0x0000000b1000820c */ /* 0x000fe60003f26270 */
[----:B------:R3:W-:Y:S10]  /*4ef0*/  MUFU.EX2 R226, R4 ;  /* 0x0000000400e27308 */ /* 0x0007f40000000800 */
[----:B------:R4:W-:Y:S10]  /*4f00*/  MUFU.EX2 R199, R5 ;  /* 0x0000000500c77308 */ /* 0x0009f40000000800 */
[----:B------:R-:W-:Y:S01]  /*4f10*/  MUFU.TANH R173, R46 ;  /* 0x0000002e00ad7308 */ /* 0x000fe20000002400 */
[----:B---3--:R-:W-:Y:S02]  /*4f20*/  MOV R4, R170 ;  /* 0x000000aa00047202 */ /* 0x008fe40000000f00 */
[----:B------:R-:W-:Y:S02]  /*4f30*/  @!P0 FSEL R4, R170, -INF , !P1 ;  /* 0xff800000aa048808 */ /* 0x000fe40004800000 */
[----:B------:R-:W-:Y:S05]  /*4f40*/  @!P0 ISETP.GE.AND P1, PT, R16, R10, PT ;  /* 0x0000000a1000820c */ /* 0x000fea0003f26270 */
[----:B------:R-:W3:Y:S01]  /*4f50*/  MUFU.TANH R172, R47 ;  /* 0x0000002f00ac7308 */ /* 0x000ee20000002400 */
[----:B------:R-:W-:Y:S01]  /*4f60*/  @!P0 FSEL R19, R191, -INF , !P1 ;  /* 0xff800000bf138808 */ /* 0x000fe20004800000 */
[----:B------:R-:W-:Y:S01]  /*4f70*/  FFMA.FTZ R20, R4, UR6, -R9 ;  /* 0x0000000604147c23 */ /* 0x000fe20008010809 */
[----:B------:R-:W-:Y:S01]  /*4f80*/  @!P0 ISETP.GE.AND P1, PT, R17, R15, PT ;  /* 0x0000000f1100820c */ /* 0x000fe20003f26270 */
[----:B----4-:R-:W4:Y:S01]  /*4f90*/  LDSM.16.M88.4 R4, [R117+0x6c00] ;  /* 0x006c00007504783b */ /* 0x010f220000000200 */
        /* <DEDUP_REMOVED lines=8> */
[----:B------:R-:W3:Y:S01]  /*5020*/  MUFU.TANH R238, R49 ;  /* 0x0000003100ee7308 */ /* 0x000ee20000002400 */
[----:B--2---:R-:W-:Y:S02]  /*5030*/  MOV R18, R245 ;  /* 0x000000f500127202 */ /* 0x004fe40000000f00 */
[----:B------:R-:W-:Y:S02]  /*5040*/  @!P0 FSEL R18, R245, -INF , !P1 ;  /* 0xff800000f5128808 */ /* 0x000fe40004800000 */
[-C--:B------:R-:W-:Y:S05]  /*5050*/  @!P0 ISETP.GE.AND P1, PT, R16, R15.reuse, PT ;  /* 0x0000000f1000820c */ /* 0x080fea0003f26270 */
[----:B------:R-:W-:Y:S01]  /*5060*/  MUFU.TANH R136, R50 ;  /* 0x0000003200887308 */ /* 0x000fe20000002400 */
[--C-:B------:R-:W-:Y:S01]  /*5070*/  FFMA.FTZ R18, R18, UR6, -R13.reuse ;  /* 0x0000000612127c23 */ /* 0x100fe2000801080d */
[----:B------:R-:W-:Y:S01]  /*5080*/  @!P0 FSEL R19, R244, -INF , !P1 ;  /* 0xff800000f4138808 */ /* 0x000fe20004800000 */
[-C--:B----4-:R-:W-:Y:S03]  /*5090*/  HMMA.16816.F32 R52, R104, R4.reuse, R52 ;  /* 0x000000046834723c */ /* 0x090fe60000001834 */
[----:B-1----:R-:W-:Y:S04]  /*50a0*/  @!P0 IADD3 R17, R0, 0x20, RZ ;  /* 0x0000002000118810 */ /* 0x002fe80007ffe0ff */
[----:B------:R1:W-:Y:S01]  /*50b0*/  MUFU.EX2 R73, R18 ;  /* 0x0000001200497308 */ /* 0x0003e20000000800 */
[-C--:B------:R-:W-:Y:S01]  /*50c0*/  @!P0 ISETP.GE.AND P1, PT, R16, R14.reuse, PT ;  /* 0x0000000e1000820c */ /* 0x080fe20003f26270 */
[C---:B------:R-:W-:Y:S04]  /*50d0*/  HMMA.16816.F32 R56, R112.reuse, R4, R56 ;  /* 0x000000047038723c */ /* 0x040fe80000001838 */
[C---:B------:R-:W-:Y:S04]  /*50e0*/  @!P0 ISETP.GE.AND P2, PT, R17.reuse, R14, PT ;  /* 0x0000000e1100820c */ /* 0x040fe80003f46270 */
[----:B------:R-:W-:Y:S03]  /*50f0*/  MUFU.TANH R135, R51 ;  /* 0x0000003300877308 */ /* 0x000fe60000002400 */
[----:B------:R-:W-:Y:S01]  /*5100*/  MOV R16, R148 ;  /* 0x0000009400107202 */ /* 0x000fe20000000f00 */
[-C--:B------:R-:W-:Y:S03]  /*5110*/  HMMA.16816.F32 R60, R112, R6.reuse, R60 ;  /* 0x00000006703c723c */ /* 0x080fe6000000183c */
[----:B------:R-:W-:Y:S02]  /*5120*/  @!P0 FSEL R16, R148, -INF , !P1 ;  /* 0xff80000094108808 */ /* 0x000fe40004800000 */
[-C--:B------:R-:W-:Y:S01]  /*5130*/  @!P0 ISETP.GE.AND P1, PT, R17, R15.reuse, PT ;  /* 0x0000000f1100820c */ /* 0x080fe20003f26270 */
[----:B------:R-:W-:Y:S01]  /*5140*/  MUFU.EX2 R198, R20 ;  /* 0x0000001400c67308 */ /* 0x000fe20000000800 */
[----:B-1----:R-:W-:Y:S01]  /*5150*/  FFMA.FTZ R18, R19, UR6, -R13 ;  /* 0x0000000613127c23 */ /* 0x002fe2000801080d */
[----:B------:R-:W-:Y:S01]  /*5160*/  FFMA.FTZ R16, R16, UR6, -R12 ;  /* 0x0000000610107c23 */ /* 0x000fe2000801080c */
[----:B------:R-:W-:Y:S04]  /*5170*/  HMMA.16816.F32 R64, R104, R6, R64 ;  /* 0x000000066840723c */ /* 0x000fe80000001840 */
[----:B------:R-:W-:Y:S03]  /*5180*/  FMUL.FTZ R52, R52, UR5 ;  /* 0x0000000534347c20 */ /* 0x000fe60008410000 */
[----:B------:R1:W-:Y:S01]  /*5190*/  MUFU.EX2 R166, R16 ;  /* 0x0000001000a67308 */ /* 0x0003e20000000800 */
[----:B------:R-:W-:Y:S03]  /*51a0*/  FMUL.FTZ R54, R54, UR5 ;  /* 0x0000000536367c20 */ /* 0x000fe60008410000 */
[----:B------:R-:W-:Y:S01]  /*51b0*/  FMUL.FTZ R53, R53, UR5 ;  /* 0x0000000535357c20 */ /* 0x000fe20008410000 */
[----:B------:R-:W-:Y:S01]  /*51c0*/  FMUL.FTZ R55, R55, UR5 ;  /* 0x0000000537377c20 */ /* 0x000fe20008410000 */
[----:B------:R-:W-:Y:S01]  /*51d0*/  FMUL.FTZ R56, R56, UR5 ;  /* 0x0000000538387c20 */ /* 0x000fe20008410000 */
[----:B------:R-:W-:Y:S03]  /*51e0*/  FMUL.FTZ R57, R57, UR5 ;  /* 0x0000000539397c20 */ /* 0x000fe60008410000 */
[----:B------:R-:W-:Y:S01]  /*51f0*/  MUFU.TANH R237, R52 ;  /* 0x0000003400ed7308 */ /* 0x000fe20000002400 */
[----:B------:R-:W-:Y:S01]  /*5200*/  FMUL.FTZ R58, R58, UR5 ;  /* 0x000000053a3a7c20 */ /* 0x000fe20008410000 */
[----:B------:R-:W-:Y:S01]  /*5210*/  FMUL.FTZ R60, R60, UR5 ;  /* 0x000000053c3c7c20 */ /* 0x000fe20008410000 */
[----:B------:R-:W-:Y:S01]  /*5220*/  FMUL.FTZ R61, R61, UR5 ;  /* 0x000000053d3d7c20 */ /* 0x000fe20008410000 */
[----:B------:R-:W-:Y:S01]  /*5230*/  FMUL.FTZ R62, R62, UR5 ;  /* 0x000000053e3e7c20 */ /* 0x000fe20008410000 */
[----:B------:R-:W-:Y:S01]  /*5240*/  FMUL.FTZ R63, R63, UR5 ;  /* 0x000000053f3f7c20 */ /* 0x000fe20008410000 */
[----:B------:R-:W-:Y:S01]  /*5250*/  FMUL.FTZ R59, R59, UR5 ;  /* 0x000000053b3b7c20 */ /* 0x000fe20008410000 */
[----:B------:R-:W-:Y:S03]  /*5260*/  MOV R4, R242 ;  /* 0x000000f200047202 */ /* 0x000fe60000000f00 */
[----:B------:R2:W-:Y:S01]  /*5270*/  MUFU.EX2 R72, R18 ;  /* 0x0000001200487308 */ /* 0x0005e20000000800 */
[----:B-1----:R-:W-:Y:S02]  /*5280*/  @!P0 IADD3 R16, R0, 0x21, RZ ;  /* 0x0000002100108810 */ /* 0x002fe40007ffe0ff */
[----:B------:R-:W-:Y:S01]  /*5290*/  MOV R6, R150 ;  /* 0x0000009600067202 */ /* 0x000fe20000000f00 */
[----:B------:R-:W-:Y:S01]  /*52a0*/  FMUL.FTZ R64, R64, UR5 ;  /* 0x0000000540407c20 */ /* 0x000fe20008410000 */
[----:B------:R-:W-:Y:S01]  /*52b0*/  FMUL.FTZ R66, R66, UR5 ;  /* 0x0000000542427c20 */ /* 0x000fe20008410000 */
[----:B------:R-:W-:Y:S01]  /*52c0*/  FMUL.FTZ R65, R65, UR5 ;  /* 0x0000000541417c20 */ /* 0x000fe20008410000 */
[----:B------:R-:W-:Y:S03]  /*52d0*/  FMUL.FTZ R67, R67, UR5 ;  /* 0x0000000543437c20 */ /* 0x000fe60008410000 */
[----:B------:R-:W-:Y:S10]  /*52e0*/  MUFU.TANH R236, R53 ;  /* 0x0000003500ec7308 */ /* 0x000ff40000002400 */
[----:B------:R-:W-:Y:S01]  /*52f0*/  MUFU.TANH R134, R54 ;  /* 0x0000003600867308 */ /* 0x000fe20000002400 */
[----:B--2---:R-:W-:Y:S01]  /*5300*/  IMAD.MOV.U32 R18, RZ, RZ, R243 ;  /* 0x000000ffff127224 */ /* 0x004fe200078e00f3 */
[----:B------:R-:W-:Y:S02]  /*5310*/  @!P0 FSEL R18, R243, -INF , !P1 ;  /* 0xff800000f3128808 */ /* 0x000fe40004800000 */
[----:B------:R-:W-:Y:S03]  /*5320*/  @!P0 ISETP.GE.AND P1, PT, R16, R15, PT ;  /* 0x0000000f1000820c */ /* 0x000fe60003f26270 */
[--C-:B------:R-:W-:Y:S03]  /*5330*/  FFMA.FTZ R5, R18, UR6, -R13.reuse ;  /* 0x0000000612057c23 */ /* 0x100fe6000801080d */
[----:B------:R-:W-:Y:S01]  /*5340*/  MUFU.TANH R133, R55 ;  /* 0x0000003700857308 */ /* 0x000fe20000002400 */
[----:B------:R-:W-:Y:S02]  /*5350*/  @!P0 FSEL R4, R242, -INF , !P1 ;  /* 0xff800000f2048808 */ /* 0x000fe40004800000 */
[----:B------:R-:W-:Y:S02]  /*5360*/  @!P0 ISETP.GE.AND P1, PT, R16, R14, PT ;  /* 0x0000000e1000820c */ /* 0x000fe40003f26270 */
[----:B------:R-:W-:Y:S01]  /*5370*/  MOV R18, R143 ;  /* 0x0000008f00127202 */ /* 0x000fe20000000f00 */
[----:B------:R-:W-:Y:S01]  /*5380*/  FFMA.FTZ R4, R4, UR6, -R13 ;  /* 0x0000000604047c23 */ /* 0x000fe2000801080d */
[----:B------:R-:W-:Y:S03]  /*5390*/  @!P0 FSEL R18, R143, -INF , !P1 ;  /* 0xff8000008f128808 */ /* 0x000fe60004800000 */
[----:B------:R1:W-:Y:S01]  /*53a0*/  MUFU.EX2 R71, R5 ;  /* 0x0000000500477308 */ /* 0x0003e20000000800 */
[C---:B------:R-:W-:Y:S09]  /*53b0*/  @!P0 ISETP.GE.AND P1, PT, R17.reuse, R11, PT ;  /* 0x0000000b1100820c */ /* 0x040ff20003f26270 */
[----:B------:R2:W-:Y:S10]  /*53c0*/  MUFU.EX2 R70, R4 ;  /* 0x0000000400467308 */ /* 0x0005f40000000800 */
[----:B------:R-:W-:Y:S01]  /*53d0*/  MUFU.TANH R146, R56 ;  /* 0x0000003800927308 */ /* 0x000fe20000002400 */
[----:B-1----:R-:W-:Y:S01]  /*53e0*/  IMAD.MOV.U32 R5, RZ, RZ, R144 ;  /* 0x000000ffff057224 */ /* 0x002fe200078e0090 */
[----:B------:R-:W-:Y:S02]  /*53f0*/  @!P0 FSEL R5, R144, -INF , !P2 ;  /* 0xff80000090058808 */ /* 0x000fe40005000000 */
[-C--:B------:R-:W-:Y:S06]  /*5400*/  @!P0 ISETP.GE.AND P2, PT, R17, R10.reuse, PT ;  /* 0x0000000a1100820c */ /* 0x080fec0003f46270 */
[----:B------:R-:W-:Y:S01]  /*5410*/  MUFU.TANH R147, R57 ;  /* 0x0000003900937308 */ /* 0x000fe20000002400 */
[----:B--2---:R-:W-:Y:S01]  /*5420*/  FFMA.FTZ R4, R5, UR6, -R12 ;  /* 0x0000000605047c23 */ /* 0x004fe2000801080c */
[----:B------:R-:W-:Y:S02]  /*5430*/  MOV R5, R179 ;  /* 0x000000b300057202 */ /* 0x000fe40000000f00 */
[----:B------:R-:W-:Y:S06]  /*5440*/  @!P0 FSEL R5, R179, -INF , !P2 ;  /* 0xff800000b3058808 */ /* 0x000fec0005000000 */
[----:B------:R1:W-:Y:S01]  /*5450*/  MUFU.EX2 R161, R4 ;  /* 0x0000000400a17308 */ /* 0x0003e20000000800 */
[----:B------:R-:W-:Y:S09]  /*5460*/  FFMA.FTZ R5, R5, UR6, -R8 ;  /* 0x0000000605057c23 */ /* 0x000ff20008010808 */
[----:B------:R2:W-:Y:S10]  /*5470*/  MUFU.EX2 R209, R5 ;  /* 0x0000000500d17308 */ /* 0x0005f40000000800 */
[----:B------:R-:W-:Y:S01]  /*5480*/  MUFU.TANH R164, R58 ;  /* 0x0000003a00a47308 */ /* 0x000fe20000002400 */
[----:B-1----:R-:W-:Y:S01]  /*5490*/  FFMA.FTZ R4, R18, UR6, -R12 ;  /* 0x0000000612047c23 */ /* 0x002fe2000801080c */
[----:B------:R-:W-:Y:S08]  /*54a0*/  IMAD.MOV.U32 R18, RZ, RZ, R159 ;  /* 0x000000ffff127224 */ /* 0x000ff000078e009f */
[----:B------:R1:W-:Y:S01]  /*54b0*/  MUFU.EX2 R158, R4 ;  /* 0x00000004009e7308 */ /* 0x0003e20000000800 */
[----:B--2---:R-:W-:Y:S05]  /*54c0*/  @!P0 VIADD R5, R0, 0x28 ;  /* 0x0000002800058836 */ /* 0x004fea0000000000 */
[----:B------:R-:W-:Y:S04]  /*54d0*/  @!P0 ISETP.GE.AND P2, PT, R5, R10, PT ;  /* 0x0000000a0500820c */ /* 0x000fe80003f46270 */
[----:B------:R-:W-:Y:S10]  /*54e0*/  MUFU.TANH R163, R59 ;  /* 0x0000003b00a37308 */ /* 0x000ff40000002400 */
[----:B------:R-:W2:Y:S01]  /*54f0*/  MUFU.TANH R139, R60 ;  /* 0x0000003c008b7308 */ /* 0x000ea20000002400 */
[----:B-1----:R-:W-:Y:S02]  /*5500*/  MOV R4, R160 ;  /* 0x000000a000047202 */ /* 0x002fe40000000f00 */
[----:B------:R-:W-:Y:S02]  /*5510*/  @!P0 FSEL R4, R160, -INF , !P1 ;  /* 0xff800000a0048808 */ /* 0x000fe40004800000 */
[-C--:B------:R-:W-:Y:S03]  /*5520*/  @!P0 ISETP.GE.AND P1, PT, R16, R11.reuse, PT ;  /* 0x0000000b1000820c */ /* 0x080fe60003f26270 */
[--C-:B------:R-:W-:Y:S01]  /*5530*/  FFMA.FTZ R4, R4, UR6, -R9.reuse ;  /* 0x0000000604047c23 */ /* 0x100fe20008010809 */
[----:B------:R-:W-:Y:S01]  /*5540*/  @!P0 FSEL R18, R159, -INF , !P1 ;  /* 0xff8000009f128808 */ /* 0x000fe20004800000 */
[----:B------:R-:W1:Y:S01]  /*5550*/  MUFU.TANH R137, R61 ;  /* 0x0000003d00897308 */ /* 0x000e620000002400 */
[----:B------:R-:W-:Y:S03]  /*5560*/  @!P0 ISETP.GE.AND P1, PT, R16, R10, PT ;  /* 0x0000000a1000820c */ /* 0x000fe60003f26270 */
[--C-:B------:R-:W-:Y:S06]  /*5570*/  FFMA.FTZ R16, R18, UR6, -R9.reuse ;  /* 0x0000000612107c23 */ /* 0x100fec0008010809 */
[----:B------:R4:W-:Y:S10]  /*5580*/  MUFU.EX2 R188, R4 ;  /* 0x0000000400bc7308 */ /* 0x0009f40000000800 */
[----:B------:R3:W-:Y:S10]  /*5590*/  MUFU.EX2 R186, R16 ;  /* 0x0000001000ba7308 */ /* 0x0007f40000000800 */
[----:B------:R-:W-:Y:S01]  /*55a0*/  MUFU.TANH R155, R62 ;  /* 0x0000003e009b7308 */ /* 0x000fe20000002400 */
[----:B----4-:R-:W-:Y:S02]  /*55b0*/  MOV R4, R178 ;  /* 0x000000b200047202 */ /* 0x010fe40000000f00 */
[----:B------:R-:W-:Y:S02]  /*55c0*/  @!P0 FSEL R4, R178, -INF , !P1 ;  /* 0xff800000b2048808 */ /* 0x000fe40004800000 */
[----:B------:R-:W-:Y:S03]  /*55d0*/  @!P0 ISETP.GE.AND P1, PT, R5, R11, PT ;  /* 0x0000000b0500820c */ /* 0x000fe60003f26270 */
[--C-:B------:R-:W-:Y:S01]  /*55e0*/  FFMA.FTZ R4, R4, UR6, -R8.reuse ;  /* 0x0000000604047c23 */ /* 0x100fe20008010808 */
[----:B---3--:R-:W-:Y:S01]  /*55f0*/  MOV R16, R151 ;  /* 0x0000009700107202 */ /* 0x008fe20000000f00 */
[----:B------:R-:W-:Y:S01]  /*5600*/  MUFU.TANH R225, R64 ;  /* 0x0000004000e17308 */ /* 0x000fe20000002400 */
[----:B------:R-:W-:Y:S05]  /*5610*/  @!P0 FSEL R16, R151, -INF , !P1 ;  /* 0xff80000097108808 */ /* 0x000fea0004800000 */
[----:B------:R-:W-:Y:S01]  /*5620*/  FFMA.FTZ R7, R16, UR6, -R9 ;  /* 0x0000000610077c23 */ /* 0x000fe20008010809 */
[----:B------:R-:W-:Y:S03]  /*5630*/  MOV R16, R172 ;  /* 0x000000ac00107202 */ /* 0x000fe60000000f00 */
[----:B------:R3:W-:Y:S10]  /*5640*/  MUFU.EX2 R208, R4 ;  /* 0x0000000400d07308 */ /* 0x0007f40000000800 */
[----:B------:R4:W-:Y:S10]  /*5650*/  MUFU.EX2 R177, R7 ;  /* 0x0000000700b17308 */ /* 0x0009f40000000800 */
[----:B------:R-:W-:Y:S01]  /*5660*/  MUFU.TANH R130, R66 ;  /* 0x0000004200827308 */ /* 0x000fe20000002400 */
[----:B---3--:R-:W-:Y:S04]  /*5670*/  @!P0 IADD3 R4, R0, 0x29, RZ ;  /* 0x0000002900048810 */ /* 0x008fe80007ffe0ff */
[----:B------:R-:W-:Y:S05]  /*5680*/  @!P0 ISETP.GE.AND P1, PT, R4, R11, PT ;  /* 0x0000000b0400820c */ /* 0x000fea0003f26270 */
[----:B------:R-:W-:Y:S01]  /*5690*/  MUFU.TANH R224, R65 ;  /* 0x0000004100e07308 */ /* 0x000fe20000002400 */
[----:B------:R-:W-:Y:S01]  /*56a0*/  @!P0 FSEL R6, R150, -INF , !P1 ;  /* 0xff80000096068808 */ /* 0x000fe20004800000 */
[----:B----4-:R-:W-:Y:S01]  /*56b0*/  IMAD.MOV.U32 R7, RZ, RZ, R173 ;  /* 0x000000ffff077224 */ /* 0x010fe200078e00ad */
[----:B------:R-:W-:Y:S02]  /*56c0*/  @!P0 FSEL R7, R173, -INF , !P2 ;  /* 0xff800000ad078808 */ /* 0x000fe40005000000 */
[----:B------:R-:W-:Y:S01]  /*56d0*/  @!P0 ISETP.GE.AND P1, PT, R4, R10, PT ;  /* 0x0000000a0400820c */ /* 0x000fe20003f26270 */
[----:B------:R-:W-:Y:S04]  /*56e0*/  FFMA.FTZ R6, R6, UR6, -R9 ;  /* 0x0000000606067c23 */ /* 0x000fe80008010809 */
[----:B------:R-:W-:Y:S01]  /*56f0*/  MUFU.TANH R115, R67 ;  /* 0x0000004300737308 */ /* 0x000fe20000002400 */
[----:B------:R-:W-:Y:S02]  /*5700*/  @!P0 FSEL R16, R172, -INF , !P1 ;  /* 0xff800000ac108808 */ /* 0x000fe40004800000 */
[----:B------:R-:W-:Y:S07]  /*5710*/  @!P0 ISETP.GE.AND P1, PT, R5, R15, PT ;  /* 0x0000000f0500820c */ /* 0x000fee0003f26270 */
[----:B------:R3:W-:Y:S10]  /*5720*/  MUFU.EX2 R176, R6 ;  /* 0x0000000600b07308 */ /* 0x0007f40000000800 */
[----:B------:R-:W4:Y:S01]  /*5730*/  MUFU.TANH R154, R63 ;  /* 0x0000003f009a7308 */ /* 0x000f220000002400 */
[--C-:B---3--:R-:W-:Y:S01]  /*5740*/  FFMA.FTZ R6, R7, UR6, -R8.reuse ;  /* 0x0000000607067c23 */ /* 0x108fe20008010808 */
[----:B------:R-:W-:Y:S08]  /*5750*/  MOV R7, R238 ;  /* 0x000000ee00077202 */ /* 0x000ff00000000f00 */
[----:B------:R3:W-:Y:S02]  /*5760*/  MUFU.EX2 R205, R6 ;  /* 0x0000000600cd7308 */ /* 0x0007e40000000800 */
[----:B---3--:R-:W-:Y:S01]  /*5770*/  FFMA.FTZ R6, R16, UR6, -R8 ;  /* 0x0000000610067c23 */ /* 0x008fe20008010808 */
[----:B--2---:R-:W-:Y:S07]  /*5780*/  MOV R16, R139 ;  /* 0x0000008b00107202 */ /* 0x004fee0000000f00 */
[----:B------:R2:W-:Y:S02]  /*5790*/  MUFU.EX2 R204, R6 ;  /* 0x0000000600cc7308 */ /* 0x0005e40000000800 */
[----:B--2---:R-:W-:Y:S02]  /*57a0*/  MOV R6, R239 ;  /* 0x000000ef00067202 */ /* 0x004fe40000000f00 */
[----:B------:R-:W-:Y:S02]  /*57b0*/  @!P0 FSEL R6, R239, -INF , !P1 ;  /* 0xff800000ef068808 */ /* 0x000fe40004800000 */
[----:B------:R-:W-:Y:S03]  /*57c0*/  @!P0 ISETP.GE.AND P1, PT, R4, R15, PT ;  /* 0x0000000f0400820c */ /* 0x000fe60003f26270 */
[--C-:B------:R-:W-:Y:S01]  /*57d0*/  FFMA.FTZ R6, R6, UR6, -R13.reuse ;  /* 0x0000000606067c23 */ /* 0x100fe2000801080d */
[----:B------:R-:W-:Y:S02]  /*57e0*/  @!P0 FSEL R7, R238, -INF , !P1 ;  /* 0xff800000ee078808 */ /* 0x000fe40004800000 */
[-C--:B------:R-:W-:Y:S01]  /*57f0*/  @!P0 ISETP.GE.AND P1, PT, R5, R14.reuse, PT ;  /* 0x0000000e0500820c */ /* 0x080fe20003f26270 */
[----:B------:R2:W-:Y:S01]  /*5800*/  MUFU.EX2 R249, R6 ;  /* 0x0000000600f97308 */ /* 0x0005e20000000800 */
[----:B------:R-:W-:Y:S02]  /*5810*/  IMAD.MOV.U32 R5, RZ, RZ, R136 ;  /* 0x000000ffff057224 */ /* 0x000fe400078e0088 */
[----:B------:R-:W-:Y:S02]  /*5820*/  @!P0 FSEL R5, R136, -INF , !P1 ;  /* 0xff80000088058808 */ /* 0x000fe40004800000 */
[-C--:B------:R-:W-:Y:S02]  /*5830*/  @!P0 ISETP.GE.AND P1, PT, R4, R14.reuse, PT ;  /* 0x0000000e0400820c */ /* 0x080fe40003f26270 */
[----:B------:R-:W-:Y:S02]  /*5840*/  MOV R4, R135 ;  /* 0x0000008700047202 */ /* 0x000fe40000000f00 */
[----:B------:R-:W-:Y:S01]  /*5850*/  @!P0 FSEL R4, R135, -INF , !P1 ;  /* 0xff80000087048808 */ /* 0x000fe20004800000 */
[--C-:B--2---:R-:W-:Y:S01]  /*5860*/  FFMA.FTZ R6, R7, UR6, -R13.reuse ;  /* 0x0000000607067c23 */ /* 0x104fe2000801080d */
[----:B------:R-:W-:Y:S03]  /*5870*/  MOV R7, R237 ;  /* 0x000000ed00077202 */ /* 0x000fe60000000f00 */
[----:B------:R2:W3:Y:S02]  /*5880*/  MUFU.EX2 R248, R6 ;  /* 0x0000000600f87308 */ /* 0x0004e40000000800 */
[--C-:B--2---:R-:W-:Y:S01]  /*5890*/  FFMA.FTZ R6, R5, UR6, -R12.reuse ;  /* 0x0000000605067c23 */ /* 0x104fe2000801080c */
[----:B------:R-:W-:Y:S07]  /*58a0*/  @!P0 IADD3 R5, R0, 0x30, RZ ;  /* 0x0000003000058810 */ /* 0x000fee0007ffe0ff */
[----:B------:R2:W-:Y:S01]  /*58b0*/  MUFU.EX2 R142, R6 ;  /* 0x00000006008e7308 */ /* 0x0005e20000000800 */
[C---:B------:R-:W-:Y:S02]  /*58c0*/  @!P0 ISETP.GE.AND P1, PT, R5.reuse, R15, PT ;  /* 0x0000000f0500820c */ /* 0x040fe40003f26270 */
[-C--:B------:R-:W-:Y:S02]  /*58d0*/  @!P0 ISETP.GE.AND P3, PT, R5, R14.reuse, PT ;  /* 0x0000000e0500820c */ /* 0x080fe40003f66270 */
[----:B------:R-:W-:Y:S02]  /*58e0*/  @!P0 FSEL R7, R237, -INF , !P1 ;  /* 0xff800000ed078808 */ /* 0x000fe40004800000 */
[----:B------:R-:W-:Y:S03]  /*58f0*/  @!P0 ISETP.GE.AND P6, PT, R5, R11, PT ;  /* 0x0000000b0500820c */ /* 0x000fe60003fc6270 */
[--C-:B------:R-:W-:Y:S04]  /*5900*/  FFMA.FTZ R7, R7, UR6, -R13.reuse ;  /* 0x0000000607077c23 */ /* 0x100fe8000801080d */
[----:B------:R1:W-:Y:S01]  /*5910*/  MUFU.EX2 R247, R7 ;  /* 0x0000000700f77308 */ /* 0x0003e20000000800 */
[--C-:B--2---:R-:W-:Y:S01]  /*5920*/  FFMA.FTZ R6, R4, UR6, -R12.reuse ;  /* 0x0000000604067c23 */ /* 0x104fe2000801080c */
[----:B------:R-:W-:Y:S08]  /*5930*/  @!P0 VIADD R4, R0, 0x31 ;  /* 0x0000003100048836 */ /* 0x000ff00000000000 */
[----:B------:R2:W3:Y:S01]  /*5940*/  MUFU.EX2 R141, R6 ;  /* 0x00000006008d7308 */ /* 0x0004e20000000800 */
[C---:B------:R-:W-:Y:S02]  /*5950*/  @!P0 ISETP.GE.AND P1, PT, R4.reuse, R15, PT ;  /* 0x0000000f0400820c */ /* 0x040fe40003f26270 */
[C---:B------:R-:W-:Y:S02]  /*5960*/  @!P0 ISETP.GE.AND P2, PT, R4.reuse, R14, PT ;  /* 0x0000000e0400820c */ /* 0x040fe40003f46270 */
[CC--:B------:R-:W-:Y:S02]  /*5970*/  @!P0 ISETP.GE.AND P5, PT, R4.reuse, R11.reuse, PT ;  /* 0x0000000b0400820c */ /* 0x0c0fe40003fa6270 */
[----:B------:R-:W-:Y:S01]  /*5980*/  @!P0 ISETP.GE.AND P4, PT, R4, R10, PT ;  /* 0x0000000a0400820c */ /* 0x000fe20003f86270 */
[----:B------:R-:W-:Y:S01]  /*5990*/  @!P0 VIADD R4, R0, 0x38 ;  /* 0x0000003800048836 */ /* 0x000fe20000000000 */
[----:B-1----:R-:W-:Y:S02]  /*59a0*/  MOV R7, R134 ;  /* 0x0000008600077202 */ /* 0x002fe40000000f00 */
[----:B------:R-:W-:Y:S02]  /*59b0*/  @!P0 FSEL R7, R134, -INF , !P3 ;  /* 0xff80000086078808 */ /* 0x000fe40005800000 */
[----:B------:R-:W-:Y:S02]  /*59c0*/  @!P0 IADD3 R0, R0, 0x39, RZ ;  /* 0x0000003900008810 */ /* 0x000fe40007ffe0ff */
[----:B------:R-:W-:Y:S02]  /*59d0*/  @!P0 ISETP.GE.AND P3, PT, R4, R11, PT ;  /* 0x0000000b0400820c */ /* 0x000fe40003f66270 */
[----:B--2---:R-:W-:Y:S02]  /*59e0*/  MOV R6, R236 ;  /* 0x000000ec00067202 */ /* 0x004fe40000000f00 */
[----:B------:R-:W-:Y:S02]  /*59f0*/  @!P0 FSEL R6, R236, -INF , !P1 ;  /* 0xff800000ec068808 */ /* 0x000fe40004800000 */
[----:B------:R-:W-:Y:S02]  /*5a00*/  @!P0 ISETP.GE.AND P1, PT, R5, R10, PT ;  /* 0x0000000a0500820c */ /* 0x000fe40003f26270 */
[----:B------:R-:W-:Y:S01]  /*5a10*/  MOV R5, R133 ;  /* 0x0000008500057202 */ /* 0x000fe20000000f00 */
[----:B------:R-:W-:Y:S01]  /*5a20*/  FFMA.FTZ R6, R6, UR6, -R13 ;  /* 0x0000000606067c23 */ /* 0x000fe2000801080d */
[----:B------:R-:W-:Y:S02]  /*5a30*/  @!P0 FSEL R5, R133, -INF , !P2 ;  /* 0xff80000085058808 */ /* 0x000fe40005000000 */
[----:B------:R-:W-:Y:S01]  /*5a40*/  @!P0 ISETP.GE.AND P2, PT, R0, R11, PT ;  /* 0x0000000b0000820c */ /* 0x000fe20003f46270 */
[----:B------:R1:W2:Y:S01]  /*5a50*/  MUFU.EX2 R246, R6 ;  /* 0x0000000600f67308 */ /* 0x0002a20000000800 */
[----:B------:R-:W-:Y:S02]  /*5a60*/  MOV R11, R163 ;  /* 0x000000a3000b7202 */ /* 0x000fe40000000f00 */
[----:B------:R-:W-:Y:S02]  /*5a70*/  @!P0 FSEL R11, R163, -INF , !P4 ;  /* 0xff800000a30b8808 */ /* 0x000fe40006000000 */
[-C--:B------:R-:W-:Y:S02]  /*5a80*/  @!P0 ISETP.GE.AND P4, PT, R4, R14.reuse, PT ;  /* 0x0000000e0400820c */ /* 0x080fe40003f86270 */
[----:B------:R-:W-:Y:S02]  /*5a90*/  @!P0 FSEL R16, R139, -INF , !P3 ;  /* 0xff8000008b108808 */ /* 0x000fe40005800000 */
[C---:B------:R-:W-:Y:S01]  /*5aa0*/  @!P0 ISETP.GE.AND P3, PT, R0.reuse, R14, PT ;  /* 0x0000000e0000820c */ /* 0x040fe20003f66270 */
[--C-:B-1----:R-:W-:Y:S01]  /*5ab0*/  FFMA.FTZ R6, R7, UR6, -R12.reuse ;  /* 0x0000000607067c23 */ /* 0x102fe2000801080c */
[----:B------:R-:W-:Y:S01]  /*5ac0*/  FFMA.FTZ R7, R5, UR6, -R12 ;  /* 0x0000000605077c23 */ /* 0x000fe2000801080c */
[----:B------:R-:W-:Y:S02]  /*5ad0*/  MOV R5, R147 ;  /* 0x0000009300057202 */ /* 0x000fe40000000f00 */
[----:B------:R1:W-:Y:S01]  /*5ae0*/  MUFU.EX2 R140, R6 ;  /* 0x00000006008c7308 */ /* 0x0003e20000000800 */
[----:B------:R-:W-:Y:S02]  /*5af0*/  @!P0 FSEL R5, R147, -INF , !P5 ;  /* 0xff80000093058808 */ /* 0x000fe40006800000 */
[-C--:B------:R-:W-:Y:S07]  /*5b00*/  @!P0 ISETP.GE.AND P5, PT, R0, R15.reuse, PT ;  /* 0x0000000f0000820c */ /* 0x080fee0003fa6270 */
[----:B------:R4:W2:Y:S01]  /*5b10*/  MUFU.EX2 R138, R7 ;  /* 0x00000007008a7308 */ /* 0x0008a20000000800 */
[----:B-1----:R-:W-:Y:S02]  /*5b20*/  MOV R6, R146 ;  /* 0x0000009200067202 */ /* 0x002fe40000000f00 */
[----:B------:R-:W-:Y:S02]  /*5b30*/  @!P0 FSEL R6, R146, -INF , !P6 ;  /* 0xff80000092068808 */ /* 0x000fe40007000000 */
[----:B------:R-:W-:Y:S02]  /*5b40*/  @!P0 ISETP.GE.AND P6, PT, R4, R15, PT ;  /* 0x0000000f0400820c */ /* 0x000fe40003fc6270 */
[----:B------:R-:W-:Y:S01]  /*5b50*/  MOV R15, R137 ;  /* 0x00000089000f7202 */ /* 0x000fe20000000f00 */
[--C-:B------:R-:W-:Y:S01]  /*5b60*/  FFMA.FTZ R6, R6, UR6, -R9.reuse ;  /* 0x0000000606067c23 */ /* 0x100fe20008010809 */
[----:B----4-:R-:W-:Y:S01]  /*5b70*/  IMAD.MOV.U32 R7, RZ, RZ, R164 ;  /* 0x000000ffff077224 */ /* 0x010fe200078e00a4 */
[----:B------:R-:W-:Y:S02]  /*5b80*/  @!P0 FSEL R7, R164, -INF , !P1 ;  /* 0xff800000a4078808 */ /* 0x000fe40004800000 */
[-C--:B------:R-:W-:Y:S01]  /*5b90*/  @!P0 ISETP.GE.AND P1, PT, R4, R10.reuse, PT ;  /* 0x0000000a0400820c */ /* 0x080fe20003f26270 */
[----:B------:R1:W-:Y:S01]  /*5ba0*/  MUFU.EX2 R169, R6 ;  /* 0x0000000600a97308 */ /* 0x0003e20000000800 */
[--C-:B------:R-:W-:Y:S01]  /*5bb0*/  FFMA.FTZ R4, R5, UR6, -R9.reuse ;  /* 0x0000000605047c23 */ /* 0x100fe20008010809 */
[----:B------:R-:W-:Y:S01]  /*5bc0*/  F2FP.F16.F32.PACK_AB R5, R2, R3 ;  /* 0x000000030205723e */ /* 0x000fe200000000ff */
[--C-:B------:R-:W-:Y:S01]  /*5bd0*/  FFMA.FTZ R7, R7, UR6, -R8.reuse ;  /* 0x0000000607077c23 */ /* 0x100fe20008010808 */
[----:B------:R-:W-:Y:S02]  /*5be0*/  @!P0 FSEL R15, R137, -INF , !P2 ;  /* 0xff800000890f8808 */ /* 0x000fe40005000000 */
[----:B------:R-:W-:Y:S01]  /*5bf0*/  @!P0 ISETP.GE.AND P2, PT, R0, R10, PT ;  /* 0x0000000a0000820c */ /* 0x000fe20003f46270 */
[----:B------:R4:W-:Y:S03]  /*5c00*/  STS [R215+0x12400], R5 ;  /* 0x01240005d7007388 */ /* 0x0009e60000000800 */
[----:B------:R3:W-:Y:S01]  /*5c10*/  MUFU.EX2 R168, R4 ;  /* 0x0000000400a87308 */ /* 0x0007e20000000800 */
[----:B------:R-:W-:Y:S09]  /*5c20*/  F2FP.F16.F32.PACK_AB R0, R189, R190 ;  /* 0x000000bebd00723e */ /* 0x000ff200000000ff */
[----:B------:R2:W-:Y:S01]  /*5c30*/  MUFU.EX2 R197, R7 ;  /* 0x0000000700c57308 */ /* 0x0005e20000000800 */
[----:B-1----:R-:W-:Y:S05]  /*5c40*/  F2FP.F16.F32.PACK_AB R6, R79, R80 ;  /* 0x000000504f06723e */ /* 0x002fea00000000ff */
[----:B------:R1:W-:Y:S01]  /*5c50*/  STS [R215+0x12000], R6 ;  /* 0x01200006d7007388 */ /* 0x0003e20000000800 */
[----:B---3--:R-:W-:Y:S03]  /*5c60*/  F2FP.F16.F32.PACK_AB R4, R77, R78 ;  /* 0x0000004e4d04723e */ /* 0x008fe600000000ff */
[----:B------:R3:W-:Y:S04]  /*5c70*/  STS [R216+0x12400], R0 ;  /* 0x01240000d8007388 */ /* 0x0007e80000000800 */
[----:B------:R3:W-:Y:S01]  /*5c80*/  STS [R216+0x12000], R4 ;  /* 0x01200004d8007388 */ /* 0x0007e20000000800 */
[----:B----4-:R-:W-:Y:S02]  /*5c90*/  F2FP.F16.F32.PACK_AB R5, R234, R235 ;  /* 0x000000ebea05723e */ /* 0x010fe400000000ff */
[----:B--2---:R-:W-:Y:S02]  /*5ca0*/  MOV R7, R154 ;  /* 0x0000009a00077202 */ /* 0x004fe40000000f00 */
[----:B------:R-:W-:Y:S01]  /*5cb0*/  @!P0 FSEL R7, R154, -INF , !P2 ;  /* 0xff8000009a078808 */ /* 0x000fe20005000000 */
[----:B------:R2:W-:Y:S01]  /*5cc0*/  STS [R215+0x14400], R5 ;  /* 0x01440005d7007388 */ /* 0x0005e20000000800 */
[----:B-1----:R-:W-:Y:S02]  /*5cd0*/  F2FP.F16.F32.PACK_AB R6, R222, R223 ;  /* 0x000000dfde06723e */ /* 0x002fe400000000ff */
[----:B---3--:R-:W-:Y:S03]  /*5ce0*/  F2FP.F16.F32.PACK_AB R0, R232, R233 ;  /* 0x000000e9e800723e */ /* 0x008fe600000000ff */
[----:B------:R1:W-:Y:S01]  /*5cf0*/  STS [R215+0x14000], R6 ;  /* 0x01400006d7007388 */ /* 0x0003e20000000800 */
[--C-:B------:R-:W-:Y:S03]  /*5d00*/  FFMA.FTZ R4, R11, UR6, -R8.reuse ;  /* 0x000000060b047c23 */ /* 0x100fe60008010808 */
[----:B------:R3:W-:Y:S01]  /*5d10*/  STS [R216+0x14400], R0 ;  /* 0x01440000d8007388 */ /* 0x0007e20000000800 */
[----:B------:R4:W-:Y:S01]  /*5d20*/  MUFU.EX2 R196, R4 ;  /* 0x0000000400c47308 */ /* 0x0009e20000000800 */
[----:B--2---:R-:W-:Y:S02]  /*5d30*/  F2FP.F16.F32.PACK_AB R5, R75, R76 ;  /* 0x0000004c4b05723e */ /* 0x004fe400000000ff */
[----:B----4-:R-:W-:Y:S01]  /*5d40*/  F2FP.F16.F32.PACK_AB R4, R218, R219 ;  /* 0x000000dbda04723e */ /* 0x010fe200000000ff */
[--C-:B-1----:R-:W-:Y:S01]  /*5d50*/  FFMA.FTZ R6, R16, UR6, -R9.reuse ;  /* 0x0000000610067c23 */ /* 0x102fe20008010809 */
[----:B------:R-:W-:Y:S03]  /*5d60*/  FFMA.FTZ R9, R15, UR6, -R9 ;  /* 0x000000060f097c23 */ /* 0x000fe60008010809 */
[----:B------:R1:W-:Y:S01]  /*5d70*/  STS [R216+0x14000], R4 ;  /* 0x01400004d8007388 */ /* 0x0003e20000000800 */
[----:B---3--:R-:W-:Y:S01]  /*5d80*/  F2FP.F16.F32.PACK_AB R0, R72, R73 ;  /* 0x000000494800723e */ /* 0x008fe200000000ff */
[----:B------:R2:W-:Y:S02]  /*5d90*/  MUFU.EX2 R165, R6 ;  /* 0x0000000600a57308 */ /* 0x0005e40000000800 */
[----:B------:R3:W-:Y:S08]  /*5da0*/  STS [R217+0x12000], R5 ;  /* 0x01200005d9007388 */ /* 0x0007f00000000800 */
[----:B------:R-:W-:Y:S01]  /*5db0*/  MUFU.EX2 R162, R9 ;  /* 0x0000000900a27308 */ /* 0x000fe20000000800 */
[----:B--2---:R-:W-:Y:S01]  /*5dc0*/  IMAD.MOV.U32 R6, RZ, RZ, R155 ;  /* 0x000000ffff067224 */ /* 0x004fe200078e009b */
[----:B------:R-:W-:Y:S02]  /*5dd0*/  @!P0 FSEL R6, R155, -INF , !P1 ;  /* 0xff8000009b068808 */ /* 0x000fe40004800000 */
[----:B------:R-:W-:Y:S02]  /*5de0*/  IADD3 R52, P1, R22, UR15, RZ ;  /* 0x0000000f16347c10 */ /* 0x000fe4000ff3e0ff */
[----:B-1----:R-:W-:Y:S02]  /*5df0*/  F2FP.F16.F32.PACK_AB R4, R180, R181 ;  /* 0x000000b5b404723e */ /* 0x002fe400000000ff */
[----:B------:R-:W-:Y:S02]  /*5e00*/  IADD3.X R53, R21, UR14, RZ, P1, !PT ;  /* 0x0000000e15357c10 */ /* 0x000fe40008ffe4ff */
[----:B---3--:R-:W-:Y:S01]  /*5e10*/  MOV R5, R225 ;  /* 0x000000e100057202 */ /* 0x008fe20000000f00 */
[----:B------:R1:W-:Y:S01]  /*5e20*/  STS [R217+0x12400], R4 ;  /* 0x01240004d9007388 */ /* 0x0003e20000000800 */
[----:B------:R-:W-:Y:S02]  /*5e30*/  @!P0 FSEL R5, R225, -INF , !P6 ;  /* 0xff800000e1058808 */ /* 0x000fe40007000000 */
[----:B------:R-:W-:Y:S01]  /*5e40*/  PLOP3.LUT P1, PT, PT, PT, UP3, 0x80, 0x0 ;  /* 0x000000000000781c */ /* 0x000fe20003f2f038 */
[----:B------:R-:W2:Y:S02]  /*5e50*/  LDG.E R114, desc[UR8][R52.64] ;  /* 0x0000000834727981 */ /* 0x000ea4000c1e1900 */
[--C-:B------:R-:W-:Y:S02]  /*5e60*/  FFMA.FTZ R5, R5, UR6, -R13.reuse ;  /* 0x0000000605057c23 */ /* 0x100fe4000801080d */
[----:B------:R-:W3:Y:S02]  /*5e70*/  LDG.E R113, desc[UR8][R52.64+0x20] ;  /* 0x0000200834717981 */ /* 0x000ee4000c1e1900 */
[----:B------:R4:W-:Y:S02]  /*5e80*/  MUFU.EX2 R241, R5 ;  /* 0x0000000500f17308 */ /* 0x0009e40000000800 */
[----:B------:R4:W-:Y:S04]  /*5e90*/  STS [R214+0x12000], R0 ;  /* 0x01200000d6007388 */ /* 0x0009e80000000800 */
[----:B------:R-:W5:Y:S01]  /*5ea0*/  LDG.E R112, desc[UR8][R52.64+0x100] ;  /* 0x0001000834707981 */ /* 0x000f62000c1e1900 */
[----:B-1----:R-:W-:Y:S02]  /*5eb0*/  F2FP.F16.F32.PACK_AB R4, R206, R207 ;  /* 0x000000cfce04723e */ /* 0x002fe400000000ff */
[----:B----4-:R-:W-:Y:S02]  /*5ec0*/  MOV R5, R130 ;  /* 0x0000008200057202 */ /* 0x010fe40000000f00 */
[----:B------:R-:W-:Y:S01]  /*5ed0*/  @!P0 FSEL R5, R130, -INF , !P4 ;  /* 0xff80000082058808 */ /* 0x000fe20006000000 */
[--C-:B------:R-:W-:Y:S01]  /*5ee0*/  FFMA.FTZ R0, R6, UR6, -R8.reuse ;  /* 0x0000000606007c23 */ /* 0x100fe20008010808 */
[----:B------:R-:W-:Y:S01]  /*5ef0*/  MOV R6, R224 ;  /* 0x000000e000067202 */ /* 0x000fe20000000f00 */
[----:B------:R-:W-:Y:S01]  /*5f00*/  FFMA.FTZ R8, R7, UR6, -R8 ;  /* 0x0000000607087c23 */ /* 0x000fe20008010808 */
[----:B------:R-:W-:Y:S01]  /*5f10*/  @!P0 FSEL R6, R224, -INF , !P5 ;  /* 0xff800000e0068808 */ /* 0x000fe20006800000 */
[----:B------:R1:W-:Y:S01]  /*5f20*/  MUFU.EX2 R192, R0 ;  /* 0x0000000000c07308 */ /* 0x0003e20000000800 */
[----:B------:R-:W-:Y:S03]  /*5f30*/  F2FP.F16.F32.PACK_AB R7, R176, R177 ;  /* 0x000000b1b007723e */ /* 0x000fe600000000ff */
[----:B------:R-:W-:Y:S01]  /*5f40*/  FFMA.FTZ R13, R6, UR6, -R13 ;  /* 0x00000006060d7c23 */ /* 0x000fe2000801080d */
[----:B------:R-:W-:Y:S01]  /*5f50*/  IMAD.MOV.U32 R6, RZ, RZ, R115 ;  /* 0x000000ffff067224 */ /* 0x000fe200078e0073 */
[----:B------:R-:W-:Y:S04]  /*5f60*/  @!P0 FSEL R6, R115, -INF , !P3 ;  /* 0xff80000073068808 */ /* 0x000fe80005800000 */
[----:B------:R-:W4:Y:S10]  /*5f70*/  MUFU.EX2 R240, R13 ;  /* 0x0000000d00f07308 */ /* 0x000f340000000800 */
[----:B------:R-:W-:Y:S01]  /*5f80*/  MUFU.EX2 R184, R8 ;  /* 0x0000000800b87308 */ /* 0x000fe20000000800 */
[----:B-1----:R-:W-:Y:S05]  /*5f90*/  F2FP.F16.F32.PACK_AB R0, R166, R167 ;  /* 0x000000a7a600723e */ /* 0x002fea00000000ff */
[----:B------:R1:W-:Y:S04]  /*5fa0*/  STS [R214+0x12400], R0 ;  /* 0x01240000d6007388 */ /* 0x0003e80000000800 */
[----:B------:R4:W-:Y:S01]  /*5fb0*/  STS [R217+0x14000], R4 ;  /* 0x01400004d9007388 */ /* 0x0009e20000000800 */
[----:B-1----:R-:W-:Y:S02]  /*5fc0*/  F2FP.F16.F32.PACK_AB R0, R198, R199 ;  /* 0x000000c7c600723e */ /* 0x002fe400000000ff */
[----:B----4-:R-:W-:Y:S05]  /*5fd0*/  F2FP.F16.F32.PACK_AB R4, R226, R227 ;  /* 0x000000e3e204723e */ /* 0x010fea00000000ff */
[----:B------:R1:W-:Y:S04]  /*5fe0*/  STS [R217+0x14400], R4 ;  /* 0x01440004d9007388 */ /* 0x0003e80000000800 */
[----:B------:R4:W-:Y:S01]  /*5ff0*/  STS [R214+0x14000], R0 ;  /* 0x01400000d6007388 */ /* 0x0009e20000000800 */
[----:B-1----:R-:W-:Y:S01]  /*6000*/  F2FP.F16.F32.PACK_AB R4, R70, R71 ;  /* 0x000000474604723e */ /* 0x002fe200000000ff */
[--C-:B----4-:R-:W-:Y:S01]  /*6010*/  FFMA.FTZ R0, R5, UR6, -R12.reuse ;  /* 0x0000000605007c23 */ /* 0x110fe2000801080c */
        /* <DEDUP_REMOVED lines=10> */
[----:B----4-:R-:W-:Y:S02]  /*60c0*/  F2FP.F16.F32.PACK_AB R5, R141, R142 ;  /* 0x0000008e8d05723e */ /* 0x010fe400000000ff */
[----:B------:R-:W-:Y:S03]  /*60d0*/  F2FP.F16.F32.PACK_AB R4, R186, R188 ;  /* 0x000000bcba04723e */ /* 0x000fe600000000ff */
[----:B------:R4:W-:Y:S04]  /*60e0*/  STS [R211+0x12400], R5 ;  /* 0x01240005d3007388 */ /* 0x0009e80000000800 */
[----:B------:R4:W-:Y:S01]  /*60f0*/  STS [R210+0x14000], R4 ;  /* 0x01400004d2007388 */ /* 0x0009e20000000800 */
[----:B-1----:R-:W-:Y:S02]  /*6100*/  F2FP.F16.F32.PACK_AB R0, R208, R209 ;  /* 0x000000d1d000723e */ /* 0x002fe400000000ff */
[----:B------:R-:W-:Y:S03]  /*6110*/  F2FP.F16.F32.PACK_AB R6, R204, R205 ;  /* 0x000000cdcc06723e */ /* 0x000fe600000000ff */
[----:B------:R1:W-:Y:S04]  /*6120*/  STS [R210+0x14400], R0 ;  /* 0x01440000d2007388 */ /* 0x0003e80000000800 */
[----:B------:R1:W-:Y:S01]  /*6130*/  STS [R211+0x14000], R7 ;  /* 0x01400007d3007388 */ /* 0x0003e20000000800 */
[----:B----4-:R-:W-:Y:S03]  /*6140*/  F2FP.F16.F32.PACK_AB R5, R246, R247 ;  /* 0x000000f7f605723e */ /* 0x010fe600000000ff */
[----:B------:R4:W-:Y:S01]  /*6150*/  STS [R211+0x14400], R6 ;  /* 0x01440006d3007388 */ /* 0x0009e20000000800 */
[----:B------:R-:W-:Y:S03]  /*6160*/  F2FP.F16.F32.PACK_AB R4, R138, R140 ;  /* 0x0000008c8a04723e */ /* 0x000fe600000000ff */
[----:B------:R4:W-:Y:S04]  /*6170*/  STS [R213+0x12000], R5 ;  /* 0x01200005d5007388 */ /* 0x0009e80000000800 */
[----:B------:R4:W-:Y:S01]  /*6180*/  STS [R213+0x12400], R4 ;  /* 0x01240004d5007388 */ /* 0x0009e20000000800 */
[----:B-1----:R-:W-:Y:S02]  /*6190*/  F2FP.F16.F32.PACK_AB R0, R240, R241 ;  /* 0x000000f1f000723e */ /* 0x002fe400000000ff */
[----:B------:R-:W-:Y:S03]  /*61a0*/  F2FP.F16.F32.PACK_AB R7, R168, R169 ;  /* 0x000000a9a807723e */ /* 0x000fe600000000ff */
[----:B------:R1:W-:Y:S01]  /*61b0*/  STS [R212+0x12000], R0 ;  /* 0x01200000d4007388 */ /* 0x0003e20000000800 */
[----:B----4-:R-:W-:Y:S02]  /*61c0*/  F2FP.F16.F32.PACK_AB R6, R196, R197 ;  /* 0x000000c5c406723e */ /* 0x010fe400000000ff */
[----:B------:R-:W-:Y:S02]  /*61d0*/  F2FP.F16.F32.PACK_AB R5, R131, R132 ;  /* 0x000000848305723e */ /* 0x000fe400000000ff */
[----:B------:R-:W-:Y:S03]  /*61e0*/  F2FP.F16.F32.PACK_AB R4, R162, R165 ;  /* 0x000000a5a204723e */ /* 0x000fe600000000ff */
[----:B------:R-:W-:Y:S04]  /*61f0*/  STS [R212+0x12400], R5 ;  /* 0x01240005d4007388 */ /* 0x000fe80000000800 */
[----:B------:R-:W-:Y:S04]  /*6200*/  STS [R213+0x14000], R7 ;  /* 0x01400007d5007388 */ /* 0x000fe80000000800 */
[----:B------:R-:W-:Y:S04]  /*6210*/  STS [R213+0x14400], R6 ;  /* 0x01440006d5007388 */ /* 0x000fe80000000800 */
[----:B------:R-:W-:Y:S01]  /*6220*/  STS [R212+0x14000], R4 ;  /* 0x01400004d4007388 */ /* 0x000fe20000000800 */
[----:B-1----:R-:W-:Y:S05]  /*6230*/  F2FP.F16.F32.PACK_AB R0, R184, R192 ;  /* 0x000000c0b800723e */ /* 0x002fea00000000ff */
[----:B------:R-:W-:Y:S04]  /*6240*/  STS [R212+0x14400], R0 ;  /* 0x01440000d4007388 */ /* 0x000fe80000000800 */
[----:B------:R-:W-:Y:S08]  /*6250*/  LDSM.16.M88.4 R64, [R122+UR4+0x4000] ;  /* 0x004000047a40783b */ /* 0x000ff00008000200 */
[----:B------:R-:W1:Y:S08]  /*6260*/  LDSM.16.M88.4 R16, [R116+0x8000] ;  /* 0x008000007410783b */ /* 0x000e700000000200 */
[----:B------:R-:W4:Y:S08]  /*6270*/  LDSM.16.M88.4 R60, [R122+UR4+0x5000] ;  /* 0x005000047a3c783b */ /* 0x000f300008000200 */
[----:B------:R-:W2:Y:S08]  /*6280*/  LDSM.16.M88.4 R32, [R116+0x8400] ;  /* 0x008400007420783b */ /* 0x000eb00000000200 */
[----:B------:R-:W3:Y:S08]  /*6290*/  LDSM.16.M88.4 R48, [R116+0x8800] ;  /* 0x008800007430783b */ /* 0x000ef00000000200 */
[----:B------:R-:W3:Y:S01]  /*62a0*/  LDSM.16.M88.4 R100, [R116+0x8c00] ;  /* 0x008c00007464783b */ /* 0x000ee20000000200 */
[-C--:B-1----:R-:W-:Y:S07]  /*62b0*/  HMMA.16816.F32 R4, R64, R16.reuse, RZ ;  /* 0x000000104004723c */ /* 0x082fee00000018ff */
[----:B------:R-:W-:Y:S01]  /*62c0*/  LDSM.16.M88.4 R104, [R117+0x8000] ;  /* 0x008000007568783b */ /* 0x000fe20000000200 */
[C---:B----4-:R-:W-:Y:S07]  /*62d0*/  HMMA.16816.F32 R8, R60.reuse, R16, RZ ;  /* 0x000000103c08723c */ /* 0x050fee00000018ff */
[----:B------:R1:W5:Y:S01]  /*62e0*/  LDG.E R0, desc[UR8][R52.64+0x120] ;  /* 0x0001200834007981 */ /* 0x000362000c1e1900 */
[-C--:B------:R-:W-:Y:S06]  /*62f0*/  HMMA.16816.F32 R12, R60, R18.reuse, RZ ;  /* 0x000000123c0c723c */ /* 0x080fec00000018ff */
[C---:B------:R-:W-:Y:S06]  /*6300*/  HMMA.16816.F32 R16, R64.reuse, R18, RZ ;  /* 0x000000124010723c */ /* 0x040fec00000018ff */
[-C--:B--2---:R-:W-:Y:S06]  /*6310*/  HMMA.16816.F32 R20, R64, R32.reuse, RZ ;  /* 0x000000204014723c */ /* 0x084fec00000018ff */
[C---:B------:R-:W-:Y:S06]  /*6320*/  HMMA.16816.F32 R24, R60.reuse, R32, RZ ;  /* 0x000000203c18723c */ /* 0x040fec00000018ff */
[-C--:B------:R-:W-:Y:S06]  /*6330*/  HMMA.16816.F32 R28, R60, R34.reuse, RZ ;  /* 0x000000223c1c723c */ /* 0x080fec00000018ff */
[C---:B------:R-:W-:Y:S06]  /*6340*/  HMMA.16816.F32 R32, R64.reuse, R34, RZ ;  /* 0x000000224020723c */ /* 0x040fec00000018ff */
[-C--:B---3--:R-:W-:Y:S06]  /*6350*/  HMMA.16816.F32 R36, R64, R48.reuse, RZ ;  /* 0x000000304024723c */ /* 0x088fec00000018ff */
[C---:B------:R-:W-:Y:S06]  /*6360*/  HMMA.16816.F32 R40, R60.reuse, R48, RZ ;  /* 0x000000303c28723c */ /* 0x040fec00000018ff */
[-C--:B------:R-:W-:Y:S06]  /*6370*/  HMMA.16816.F32 R44, R60, R50.reuse, RZ ;  /* 0x000000323c2c723c */ /* 0x080fec00000018ff */
[C---:B------:R-:W-:Y:S06]  /*6380*/  HMMA.16816.F32 R48, R64.reuse, R50, RZ ;  /* 0x000000324030723c */ /* 0x040fec00000018ff */
[-C--:B-1----:R-:W-:Y:S06]  /*6390*/  HMMA.16816.F32 R52, R64, R100.reuse, RZ ;  /* 0x000000644034723c */ /* 0x082fec00000018ff */
[C---:B------:R-:W-:Y:S06]  /*63a0*/  HMMA.16816.F32 R56, R60.reuse, R100, RZ ;  /* 0x000000643c38723c */ /* 0x040fec00000018ff */
[-C--:B------:R-:W-:Y:S06]  /*63b0*/  HMMA.16816.F32 R60, R60, R102.reuse, RZ ;  /* 0x000000663c3c723c */ /* 0x080fec00000018ff */
[----:B------:R-:W-:Y:S01]  /*63c0*/  HMMA.16816.F32 R64, R64, R102, RZ ;  /* 0x000000664040723c */ /* 0x000fe200000018ff */
[----:B------:R-:W1:Y:S08]  /*63d0*/  LDSM.16.M88.4 R100, [R108] ;  /* 0x000000006c64783b */ /* 0x000e700000000200 */
[----:B------:R-:W2:Y:S01]  /*63e0*/  LDSM.16.M88.4 R108, [R108+0x1000] ;  /* 0x001000006c6c783b */ /* 0x000ea20000000200 */
[-C--:B-1----:R-:W-:Y:S06]  /*63f0*/  HMMA.16816.F32 R4, R100, R104.reuse, R4 ;  /* 0x000000686404723c */ /* 0x082fec0000001804 */
[C---:B--2---:R-:W-:Y:S06]  /*6400*/  HMMA.16816.F32 R8, R108.reuse, R104, R8 ;  /* 0x000000686c08723c */ /* 0x044fec0000001808 */
[-C--:B------:R-:W-:Y:S06]  /*6410*/  HMMA.16816.F32 R12, R108, R106.reuse, R12 ;  /* 0x0000006a6c0c723c */ /* 0x080fec000000180c */
[C---:B------:R-:W-:Y:S01]  /*6420*/  HMMA.16816.F32 R16, R100.reuse, R106, R16 ;  /* 0x0000006a6410723c */ /* 0x040fe20000001810 */
[----:B------:R-:W1:Y:S05]  /*6430*/  LDSM.16.M88.4 R104, [R117+0x8400] ;  /* 0x008400007568783b */ /* 0x000e6a0000000200 */
[C---:B------:R-:W-:Y:S01]  /*6440*/  FADD.FTZ R6, -R113.reuse, R6 ;  /* 0x0000000671067221 */ /* 0x040fe20000010100 */
[----:B------:R-:W-:Y:S04]  /*6450*/  FADD.FTZ R7, -R113, R7 ;  /* 0x0000000771077221 */ /* 0x000fe80000010100 */
[----:B------:R-:W-:Y:S11]  /*6460*/  FMUL.FTZ R7, R2, R7 ;  /* 0x0000000702077220 */ /* 0x000ff60000410000 */
[----:B------:R-:W-:Y:S02]  /*6470*/  @!UPT UIADD3 URZ, URZ, URZ, URZ ;  /* 0x0000003f3f3ff290 */ /* 0x000fe4000fffe03f */
[C---:B------:R-:W-:Y:S01]  /*6480*/  FADD.FTZ R17, -R114.reuse, R17 ;  /* 0x0000001172117221 */ /* 0x040fe20000010100 */
[----:B------:R-:W-:Y:S04]  /*6490*/  FADD.FTZ R16, -R114, R16 ;  /* 0x0000001072107221 */ /* 0x000fe80000010100 */
[----:B------:R-:W-:Y:S01]  /*64a0*/  FMUL.FTZ R16, R78, R16 ;  /* 0x000000104e107220 */ /* 0x000fe20000410000 */
[-C--:B-1----:R-:W-:Y:S06]  /*64b0*/  HMMA.16816.F32 R20, R100, R104.reuse, R20 ;  /* 0x000000686414723c */ /* 0x082fec0000001814 */
[C---:B------:R-:W-:Y:S06]  /*64c0*/  HMMA.16816.F32 R24, R108.reuse, R104, R24 ;  /* 0x000000686c18723c */ /* 0x040fec0000001818 */
[-C--:B------:R-:W-:Y:S06]  /*64d0*/  HMMA.16816.F32 R28, R108, R106.reuse, R28 ;  /* 0x0000006a6c1c723c */ /* 0x080fec000000181c */
[C---:B------:R-:W-:Y:S01]  /*64e0*/  HMMA.16816.F32 R32, R100.reuse, R106, R32 ;  /* 0x0000006a6420723c */ /* 0x040fe20000001820 */
[----:B------:R-:W1:Y:S05]  /*64f0*/  LDSM.16.M88.4 R104, [R117+0x8800] ;  /* 0x008800007568783b */ /* 0x000e6a0000000200 */
[C---:B------:R-:W-:Y:S11]  /*6500*/  FADD.FTZ R20, -R114.reuse, R20 ;  /* 0x0000001472147221 */ /* 0x040ff60000010100 */
[----:B------:R-:W-:Y:S07]  /*6510*/  @!UPT UIADD3 URZ, URZ, URZ, URZ ;  /* 0x0000003f3f3ff290 */ /* 0x000fee000fffe03f */
[C---:B------:R-:W-:Y:S01]  /*6520*/  FADD.FTZ R32, -R114.reuse, R32 ;  /* 0x0000002072207221 */ /* 0x040fe20000010100 */
[C---:B------:R-:W-:Y:S01]  /*6530*/  FADD.FTZ R33, -R114.reuse, R33 ;  /* 0x0000002172217221 */ /* 0x040fe20000010100 */
[-C--:B-1----:R-:W-:Y:S06]  /*6540*/  HMMA.16816.F32 R36, R100, R104.reuse, R36 ;  /* 0x000000686424723c */ /* 0x082fec0000001824 */
[C---:B------:R-:W-:Y:S06]  /*6550*/  HMMA.16816.F32 R40, R108.reuse, R104, R40 ;  /* 0x000000686c28723c */ /* 0x040fec0000001828 */
[-C--:B------:R-:W-:Y:S06]  /*6560*/  HMMA.16816.F32 R44, R108, R106.reuse, R44 ;  /* 0x0000006a6c2c723c */ /* 0x080fec000000182c */
[C---:B------:R-:W-:Y:S01]  /*6570*/  HMMA.16816.F32 R48, R100.reuse, R106, R48 ;  /* 0x0000006a6430723c */ /* 0x040fe20000001830 */
[----:B------:R-:W1:Y:S05]  /*6580*/  LDSM.16.M88.4 R104, [R117+0x8c00] ;  /* 0x008c00007568783b */ /* 0x000e6a0000000200 */
[-C--:B-1----:R-:W-:Y:S06]  /*6590*/  HMMA.16816.F32 R52, R100, R104.reuse, R52 ;  /* 0x000000686434723c */ /* 0x082fec0000001834 */
[C---:B------:R-:W-:Y:S06]  /*65a0*/  HMMA.16816.F32 R56, R108.reuse, R104, R56 ;  /* 0x000000686c38723c */ /* 0x040fec0000001838 */
[-C--:B------:R-:W-:Y:S05]  /*65b0*/  HMMA.16816.F32 R60, R108, R106.reuse, R60 ;  /* 0x0000006a6c3c723c */ /* 0x080fea000000183c */
[----:B------:R-:W-:Y:S01]  /*65c0*/  FADD.FTZ R104, -R114, R4 ;  /* 0x0000000472687221 */ /* 0x000fe20000010100 */
[----:B------:R-:W-:Y:S01]  /*65d0*/  FFMA.FTZ R4, -R82, R82, 1 ;  /* 0x3f80000052047423 */ /* 0x000fe20000010152 */
[----:B------:R-:W-:Y:S01]  /*65e0*/  FADD.FTZ R105, -R114, R5 ;  /* 0x0000000572697221 */ /* 0x000fe20000010100 */
[----:B------:R1:W5:Y:S01]  /*65f0*/  LDL.LU R82, [R1+0x90] ;  /* 0x0000900001527983 */ /* 0x0003620000300800 */
[----:B------:R-:W-:Y:S04]  /*6600*/  HMMA.16816.F32 R64, R100, R106, R64 ;  /* 0x0000006a6440723c */ /* 0x000fe80000001840 */
[----:B------:R-:W-:Y:S01]  /*6610*/  FFMA.FTZ R5, -R81, R81, 1 ;  /* 0x3f80000051057423 */ /* 0x000fe20000010151 */
[----:B------:R-:W-:Y:S01]  /*6620*/  FMUL.FTZ R104, R80, R104 ;  /* 0x0000006850687220 */ /* 0x000fe20000410000 */
[----:B------:R1:W5:Y:S01]  /*6630*/  LDL.LU R81, [R1+0x8c] ;  /* 0x00008c0001517983 */ /* 0x0003620000300800 */
[----:B------:R-:W-:Y:S01]  /*6640*/  FMUL.FTZ R105, R79, R105 ;  /* 0x000000694f697220 */ /* 0x000fe20000410000 */
[----:B------:R-:W-:Y:S02]  /*6650*/  FMUL.FTZ R102, R76, R20 ;  /* 0x000000144c667220 */ /* 0x000fe40000410000 */
[----:B------:R1:W5:Y:S01]  /*6660*/  LDL.LU R80, [R1+0x88] ;  /* 0x0000880001507983 */ /* 0x0003620000300800 */
[----:B------:R-:W-:Y:S01]  /*6670*/  FFMA.FTZ R20, -R74, R74, 1 ;  /* 0x3f8000004a147423 */ /* 0x000fe2000001014a */
[----:B------:R-:W-:Y:S01]  /*6680*/  FADD.FTZ R103, -R114, R21 ;  /* 0x0000001572677221 */ /* 0x000fe20000010100 */
[----:B------:R-:W-:Y:S01]  /*6690*/  FMUL.FTZ R21, R77, R17 ;  /* 0x000000114d157220 */ /* 0x000fe20000410000 */
[----:B------:R1:W5:Y:S01]  /*66a0*/  LDL.LU R79, [R1+0x84] ;  /* 0x00008400014f7983 */ /* 0x0003620000300800 */
[----:B------:R-:W-:Y:S01]  /*66b0*/  FMUL.FTZ R4, R4, UR5 ;  /* 0x0000000504047c20 */ /* 0x000fe20008410000 */
[----:B------:R-:W-:Y:S01]  /*66c0*/  FMUL.FTZ R103, R75, R103 ;  /* 0x000000674b677220 */ /* 0x000fe20000410000 */
[----:B------:R-:W-:Y:S01]  /*66d0*/  FMUL.FTZ R5, R5, UR5 ;  /* 0x0000000505057c20 */ /* 0x000fe20008410000 */
[----:B------:R1:W5:Y:S01]  /*66e0*/  LDL.LU R78, [R1+0x80] ;  /* 0x00008000014e7983 */ /* 0x0003620000300800 */
[----:B------:R-:W-:Y:S01]  /*66f0*/  FMUL.FTZ R101, R104, R4 ;  /* 0x0000000468657220 */ /* 0x000fe20000410000 */
[----:B------:R-:W-:Y:S01]  /*6700*/  FMUL.FTZ R20, R20, UR5 ;  /* 0x0000000514147c20 */ /* 0x000fe20008410000 */
[----:B------:R-:W-:Y:S01]  /*6710*/  FMUL.FTZ R100, R105, R5 ;  /* 0x0000000569647220 */ /* 0x000fe20000410000 */
[----:B------:R1:W5:Y:S01]  /*6720*/  LDL.LU R77, [R1+0x7c] ;  /* 0x00007c00014d7983 */ /* 0x0003620000300800 */
[----:B------:R-:W-:Y:S01]  /*6730*/  FFMA.FTZ R5, -R251, R251, 1 ;  /* 0x3f800000fb057423 */ /* 0x000fe200000101fb */
        /* <DEDUP_REMOVED lines=8> */
[C---:B------:R-:W-:Y:S01]  /*67c0*/  FADD.FTZ R52, -R114.reuse, R52 ;  /* 0x0000003472347221 */ /* 0x040fe20000010100 */
[----:B------:R-:W-:Y:S01]  /*67d0*/  FMUL.FTZ R4, R103, R4 ;  /* 0x0000000467047220 */ /* 0x000fe20000410000 */
[----:B------:R1:W5:Y:S01]  /*67e0*/  LDL.LU R74, [R1+0x70] ;  /* 0x00007000014a7983 */ /* 0x0003620000300800 */
[----:B------:R-:W-:Y:S01]  /*67f0*/  FADD.FTZ R53, -R114, R53 ;  /* 0x0000003572357221 */ /* 0x000fe20000010100 */
[----:B------:R-:W-:Y:S01]  /*6800*/  FMUL.FTZ R52, R247, R52 ;  /* 0x00000034f7347220 */ /* 0x000fe20000410000 */
[----:B------:R-:W-:Y:S01]  /*6810*/  FFMA.FTZ R17, -R252, R252, 1 ;  /* 0x3f800000fc117423 */ /* 0x000fe200000101fc */
[----:B------:R-:W-:Y:S01]  /*6820*/  F2FP.F16.F32.PACK_AB R102, R4, R5 ;  /* 0x000000050466723e */ /* 0x000fe200000000ff */
[----:B------:R-:W-:Y:S01]  /*6830*/  FMUL.FTZ R4, R73, R32 ;  /* 0x0000002049047220 */ /* 0x000fe20000410000 */
[----:B------:R-:W-:Y:S01]  /*6840*/  FMUL.FTZ R5, R72, R33 ;  /* 0x0000002148057220 */ /* 0x000fe20000410000 */
[----:B------:R1:W5:Y:S01]  /*6850*/  LDL.LU R73, [R1+0x6c] ;  /* 0x00006c0001497983 */ /* 0x0003620000300800 */
[----:B------:R-:W-:Y:S01]  /*6860*/  FMUL.FTZ R53, R246, R53 ;  /* 0x00000035f6357220 */ /* 0x000fe20000410000 */
[----:B------:R-:W-:Y:S01]  /*6870*/  FMUL.FTZ R17, R17, UR5 ;  /* 0x0000000511117c20 */ /* 0x000fe20008410000 */
[----:B------:R-:W-:Y:S01]  /*6880*/  FFMA.FTZ R33, -R242, R242, 1 ;  /* 0x3f800000f2217423 */ /* 0x000fe200000101f2 */
[----:B------:R1:W5:Y:S01]  /*6890*/  LDL.LU R72, [R1+0x68] ;  /* 0x0000680001487983 */ /* 0x0003620000300800 */
[----:B------:R-:W-:Y:S01]  /*68a0*/  FFMA.FTZ R32, -R239, R239, 1 ;  /* 0x3f800000ef207423 */ /* 0x000fe200000101ef */
[----:B------:R-:W-:Y:S01]  /*68b0*/  FMUL.FTZ R17, R21, R17 ;  /* 0x0000001115117220 */ /* 0x000fe20000410000 */
[----:B------:R-:W-:Y:S01]  /*68c0*/  FMUL.FTZ R33, R33, UR5 ;  /* 0x0000000521217c20 */ /* 0x000fe20008410000 */
[----:B------:R-:W-:Y:S01]  /*68d0*/  FFMA.FTZ R21, -R238, R238, 1 ;  /* 0x3f800000ee157423 */ /* 0x000fe200000101ee */
[----:B------:R-:W-:Y:S01]  /*68e0*/  FMUL.FTZ R32, R32, UR5 ;  /* 0x0000000520207c20 */ /* 0x000fe20008410000 */
[----:B------:R-:W-:Y:S01]  /*68f0*/  FFMA.FTZ R100, -R245, R245, 1 ;  /* 0x3f800000f5647423 */ /* 0x000fe200000101f5 */
[----:B------:R-:W-:Y:S01]  /*6900*/  F2FP.F16.F32.PACK_AB R101, R17, R20 ;  /* 0x000000141165723e */ /* 0x000fe200000000ff */
[C---:B------:R-:W-:Y:S01]  /*6910*/  FADD.FTZ R20, -R114.reuse, R37 ;  /* 0x0000002572147221 */ /* 0x040fe20000010100 */
[----:B------:R-:W-:Y:S01]  /*6920*/  FADD.FTZ R17, -R114, R36 ;  /* 0x0000002472117221 */ /* 0x000fe20000010100 */
[----:B------:R-:W-:Y:S01]  /*6930*/  FMUL.FTZ R21, R21, UR5 ;  /* 0x0000000515157c20 */ /* 0x000fe20008410000 */
[----:B------:R-:W-:Y:S01]  /*6940*/  FFMA.FTZ R37, -R244, R244, 1 ;  /* 0x3f800000f4257423 */ /* 0x000fe200000101f4 */
[----:B------:R-:W-:Y:S01]  /*6950*/  FMUL.FTZ R20, R70, R20 ;  /* 0x0000001446147220 */ /* 0x000fe20000410000 */
[----:B------:R-:W-:Y:S01]  /*6960*/  FMUL.FTZ R17, R71, R17 ;  /* 0x0000001147117220 */ /* 0x000fe20000410000 */
[----:B------:R-:W-:Y:S01]  /*6970*/  FMUL.FTZ R100, R100, UR5 ;  /* 0x0000000564647c20 */ /* 0x000fe20008410000 */
[----:B------:R1:W5:Y:S01]  /*6980*/  LDL.LU R71, [R1+0x64] ;  /* 0x0000640001477983 */ /* 0x0003620000300800 */
[----:B------:R-:W-:Y:S01]  /*6990*/  FMUL.FTZ R33, R20, R33 ;  /* 0x0000002114217220 */ /* 0x000fe20000410000 */
[----:B------:R-:W-:Y:S01]  /*69a0*/  FFMA.FTZ R20, -R237, R237, 1 ;  /* 0x3f800000ed147423 */ /* 0x000fe200000101ed */
[----:B------:R-:W-:Y:S01]  /*69b0*/  FMUL.FTZ R37, R37, UR5 ;  /* 0x0000000525257c20 */ /* 0x000fe20008410000 */
[----:B------:R1:W5:Y:S01]  /*69c0*/  LDL.LU R70, [R1+0x60] ;  /* 0x0000600001467983 */ /* 0x0003620000300800 */
[----:B------:R-:W-:Y:S01]  /*69d0*/  FMUL.FTZ R100, R4, R100 ;  /* 0x0000006404647220 */ /* 0x000fe20000410000 */
[----:B------:R-:W-:Y:S01]  /*69e0*/  FMUL.FTZ R20, R20, UR5 ;  /* 0x0000000514147c20 */ /* 0x000fe20008410000 */
[----:B------:R-:W-:Y:S01]  /*69f0*/  FMUL.FTZ R37, R5, R37 ;  /* 0x0000002505257220 */ /* 0x000fe20000410000 */
[----:B------:R1:W5:Y:S01]  /*6a00*/  LDL.64 R104, [R1+0x10] ;  /* 0x0000100001687983 */ /* 0x0003620000100a00 */
[----:B------:R-:W-:Y:S01]  /*6a10*/  FADD.FTZ R4, -R114, R48 ;  /* 0x0000003072047221 */ /* 0x000fe20000010100 */
[----:B------:R-:W-:Y:S01]  /*6a20*/  FMUL.FTZ R20, R52, R20 ;  /* 0x0000001434147220 */ /* 0x000fe20000410000 */
[C---:B------:R-:W-:Y:S01]  /*6a30*/  FADD.FTZ R5, -R114.reuse, R49 ;  /* 0x0000003172057221 */ /* 0x040fe20000010100 */
[----:B------:R-:W-:Y:S01]  /*6a40*/  FADD.FTZ R49, -R114, R65 ;  /* 0x0000004172317221 */ /* 0x000fe20000010100 */
[----:B------:R-:W-:Y:S01]  /*6a50*/  FMUL.FTZ R4, R249, R4 ;  /* 0x00000004f9047220 */ /* 0x000fe20000410000 */
[----:B------:R-:W-:Y:S01]  /*6a60*/  F2FP.F16.F32.PACK_AB R100, R37, R100 ;  /* 0x000000642564723e */ /* 0x000fe200000000ff */
[----:B------:R-:W-:Y:S01]  /*6a70*/  FMUL.FTZ R5, R248, R5 ;  /* 0x00000005f8057220 */ /* 0x000fe20000410000 */
[----:B------:R-:W-:Y:S01]  /*6a80*/  FMUL.FTZ R49, R240, R49 ;  /* 0x00000031f0317220 */ /* 0x000fe20000410000 */
[----:B------:R-:W-:Y:S01]  /*6a90*/  FMUL.FTZ R32, R4, R32 ;  /* 0x0000002004207220 */ /* 0x000fe20000410000 */
        /* <DEDUP_REMOVED lines=9> */
[----:B------:R-:W-:Y:S02]  /*6b30*/  FMUL.FTZ R36, R36, UR5 ;  /* 0x0000000524247c20 */ /* 0x000fe40008410000 */
[----:B------:R-:W-:Y:S02]  /*6b40*/  FMUL.FTZ R5, R48, R5 ;  /* 0x0000000530057220 */ /* 0x000fe40000410000 */
[----:B------:R-:W-:Y:S01]  /*6b50*/  FMUL.FTZ R36, R17, R36 ;  /* 0x0000002411247220 */ /* 0x000fe20000410000 */
[----:B------:R-:W-:Y:S04]  /*6b60*/  FFMA.FTZ R17, -R236, R236, 1 ;  /* 0x3f800000ec117423 */ /* 0x000fe800000101ec */
[----:B------:R-:W-:Y:S01]  /*6b70*/  FMUL.FTZ R17, R17, UR5 ;  /* 0x0000000511117c20 */ /* 0x000fe20008410000 */
[----:B------:R-:W-:Y:S02]  /*6b80*/  F2FP.F16.F32.PACK_AB R37, R33, R36 ;  /* 0x000000242125723e */ /* 0x000fe400000000ff */
[----:B------:R-:W-:Y:S01]  /*6b90*/  F2FP.F16.F32.PACK_AB R36, R21, R32 ;  /* 0x000000201524723e */ /* 0x000fe200000000ff */
[----:B------:R-:W-:Y:S01]  /*6ba0*/  FMUL.FTZ R17, R53, R17 ;  /* 0x0000001135117220 */ /* 0x000fe20000410000 */
[----:B------:R-:W-:Y:S01]  /*6bb0*/  F2FP.F16.F32.PACK_AB R32, R4, R5 ;  /* 0x000000050420723e */ /* 0x000fe200000000ff */
[----:B------:R-:W-:Y:S03]  /*6bc0*/  FFMA.FTZ R4, -R68, R68, 1 ;  /* 0x3f80000044047423 */ /* 0x000fe60000010144 */
[----:B------:R-:W-:Y:S01]  /*6bd0*/  F2FP.F16.F32.PACK_AB R33, R17, R20 ;  /* 0x000000141121723e */ /* 0x000fe200000000ff */
[----:B------:R-:W-:Y:S01]  /*6be0*/  FFMA.FTZ R17, -R69, R69, 1 ;  /* 0x3f80000045117423 */ /* 0x000fe20000010145 */
[----:B------:R-:W-:Y:S01]  /*6bf0*/  FMUL.FTZ R20, R3, R6 ;  /* 0x0000000603147220 */ /* 0x000fe20000410000 */
[----:B------:R1:W5:Y:S01]  /*6c00*/  LDL.LU R69, [R1+0x5c] ;  /* 0x00005c0001457983 */ /* 0x0003620000300800 */
[----:B------:R-:W-:Y:S01]  /*6c10*/  FMUL.FTZ R6, R4, UR5 ;  /* 0x0000000504067c20 */ /* 0x000fe20008410000 */
[----:B------:R-:W-:Y:S02]  /*6c20*/  FMUL.FTZ R17, R17, UR5 ;  /* 0x0000000511117c20 */ /* 0x000fe40008410000 */
        /* <DEDUP_REMOVED lines=39> */
.L_x_495:
[----:B------:R-:W2:Y:S01]  /*6ea0*/  LDL R52, [R1+0x3c] ;  /* 0x00003c0001347983 */ /* 0x000ea20000100800 */
[----:B------:R-:W-:Y:S01]  /*6eb0*/  FMUL.FTZ R17, R20, R17 ;  /* 0x0000001114117220 */ /* 0x000fe20000410000 */
[C---:B-----5:R-:W-:Y:S01]  /*6ec0*/  FADD.FTZ R11, -R0.reuse, R11 ;  /* 0x0000000b000b7221 */ /* 0x060fe20000010100 */
[C---:B------:R-:W-:Y:S01]  /*6ed0*/  FADD.FTZ R15, -R0.reuse, R15 ;  /* 0x0000000f000f7221 */ /* 0x040fe20000010100 */
[----:B------:R-:W3:Y:S01]  /*6ee0*/  LDL.LU R49, [R1] ;  /* 0x0000000001317983 */ /* 0x000ee20000300800 */
[----:B------:R-:W-:Y:S01]  /*6ef0*/  FADD.FTZ R27, -R0, R27 ;  /* 0x0000001b001b7221 */ /* 0x000fe20000010100 */
[----:B------:R-:W-:Y:S01]  /*6f00*/  FMUL.FTZ R11, R234, R11 ;  /* 0x0000000bea0b7220 */ /* 0x000fe20000410000 */
[----:B------:R-:W-:Y:S01]  /*6f10*/  FMUL.FTZ R15, R232, R15 ;  /* 0x0000000fe80f7220 */ /* 0x000fe20000410000 */
[----:B------:R-:W4:Y:S01]  /*6f20*/  LDL.LU R48, [R1+0x4] ;  /* 0x0000040001307983 */ /* 0x000f220000300800 */
[----:B------:R-:W-:Y:S01]  /*6f30*/  FMUL.FTZ R27, R226, R27 ;  /* 0x0000001be21b7220 */ /* 0x000fe20000410000 */
[----:B-1----:R-:W-:Y:S01]  /*6f40*/  FFMA.FTZ R5, -R153, R153, 1 ;  /* 0x3f80000099057423 */ /* 0x002fe20000010199 */
[C---:B------:R-:W-:Y:S01]  /*6f50*/  FADD.FTZ R23, -R113.reuse, R23 ;  /* 0x0000001771177221 */ /* 0x040fe20000010100 */
[----:B------:R1:W-:Y:S01]  /*6f60*/  STS [R215+0xa000], R16 ;  /* 0x00a00010d7007388 */ /* 0x0003e20000000800 */
[----:B------:R-:W-:Y:S01]  /*6f70*/  FFMA.FTZ R4, -R152, R152, 1 ;  /* 0x3f80000098047423 */ /* 0x000fe20000010198 */
[C---:B------:R-:W-:Y:S01]  /*6f80*/  FADD.FTZ R19, -R113.reuse, R19 ;  /* 0x0000001371137221 */ /* 0x040fe20000010100 */
[----:B------:R-:W-:Y:S01]  /*6f90*/  FMUL.FTZ R23, R180, R23 ;  /* 0x00000017b4177220 */ /* 0x000fe20000410000 */
[C---:B------:R-:W-:Y:S01]  /*6fa0*/  FADD.FTZ R18, -R113.reuse, R18 ;  /* 0x0000001271127221 */ /* 0x040fe20000010100 */
[----:B------:R-:W-:Y:S01]  /*6fb0*/  FADD.FTZ R22, -R113, R22 ;  /* 0x0000001671167221 */ /* 0x000fe20000010100 */
[----:B------:R-:W-:Y:S01]  /*6fc0*/  FMUL.FTZ R19, R189, R19 ;  /* 0x00000013bd137220 */ /* 0x000fe20000410000 */
[----:B------:R-:W-:Y:S01]  /*6fd0*/  FADD.FTZ R38, -R113, R38 ;  /* 0x0000002671267221 */ /* 0x000fe20000010100 */
        /* <DEDUP_REMOVED lines=8> */
[----:B------:R-:W-:Y:S01]  /*7060*/  FMUL.FTZ R50, R142, R50 ;  /* 0x000000328e327220 */ /* 0x000fe20000410000 */
[----:B------:R-:W-:Y:S01]  /*7070*/  FMUL.FTZ R39, R158, R39 ;  /* 0x000000279e277220 */ /* 0x000fe20000410000 */
[C---:B------:R-:W-:Y:S01]  /*7080*/  FADD.FTZ R66, -R113.reuse, R66 ;  /* 0x0000004271427221 */ /* 0x040fe20000010100 */
[----:B------:R-:W-:Y:S01]  /*7090*/  FMUL.FTZ R55, R138, R55 ;  /* 0x000000378a377220 */ /* 0x000fe20000410000 */
[----:B------:R-:W-:Y:S01]  /*70a0*/  FADD.FTZ R51, -R113, R51 ;  /* 0x0000003371337221 */ /* 0x000fe20000010100 */
[----:B------:R-:W-:Y:S01]  /*70b0*/  FADD.FTZ R8, -R112, R8 ;  /* 0x0000000870087221 */ /* 0x000fe20000010100 */
[----:B------:R-:W-:Y:S01]  /*70c0*/  FMUL.FTZ R66, R132, R66 ;  /* 0x0000004284427220 */ /* 0x000fe20000410000 */
[----:B------:R-:W-:Y:S01]  /*70d0*/  FADD.FTZ R13, -R112, R13 ;  /* 0x0000000d700d7221 */ /* 0x000fe20000010100 */
[----:B------:R-:W-:Y:S01]  /*70e0*/  FMUL.FTZ R51, R141, R51 ;  /* 0x000000338d337220 */ /* 0x000fe20000410000 */
[----:B-1----:R-:W-:Y:S01]  /*70f0*/  FMUL.FTZ R16, R7, R6 ;  /* 0x0000000607107220 */ /* 0x002fe20000410000 */
[----:B------:R-:W-:Y:S01]  /*7100*/  FFMA.FTZ R7, -R157, R157, 1 ;  /* 0x3f8000009d077423 */ /* 0x000fe2000001019d */
[----:B------:R-:W-:Y:S01]  /*7110*/  FFMA.FTZ R6, -R156, R156, 1 ;  /* 0x3f8000009c067423 */ /* 0x000fe2000001019c */
[----:B------:R-:W-:Y:S01]  /*7120*/  FMUL.FTZ R13, R218, R13 ;  /* 0x0000000dda0d7220 */ /* 0x000fe20000410000 */
[----:B------:R-:W-:Y:S01]  /*7130*/  FADD.FTZ R9, -R112, R9 ;  /* 0x0000000970097221 */ /* 0x000fe20000010100 */
[----:B------:R-:W-:Y:S01]  /*7140*/  FMUL.FTZ R20, R7, UR5 ;  /* 0x0000000507147c20 */ /* 0x000fe20008410000 */
[----:B------:R-:W-:Y:S01]  /*7150*/  FMUL.FTZ R7, R6, UR5 ;  /* 0x0000000506077c20 */ /* 0x000fe20008410000 */
[----:B------:R-:W-:Y:S01]  /*7160*/  FMUL.FTZ R6, R5, UR5 ;  /* 0x0000000505067c20 */ /* 0x000fe20008410000 */
[----:B------:R-:W-:Y:S01]  /*7170*/  FMUL.FTZ R5, R4, UR5 ;  /* 0x0000000504057c20 */ /* 0x000fe20008410000 */
[----:B------:R-:W-:Y:S01]  /*7180*/  FMUL.FTZ R18, R18, R20 ;  /* 0x0000001412127220 */ /* 0x000fe20000410000 */
[----:B------:R-:W-:Y:S01]  /*7190*/  FMUL.FTZ R4, R19, R7 ;  /* 0x0000000713047220 */ /* 0x000fe20000410000 */
[----:B------:R-:W-:Y:S01]  /*71a0*/  FFMA.FTZ R7, -R149, R149, 1 ;  /* 0x3f80000095077423 */ /* 0x000fe20000010195 */
[----:B------:R-:W-:Y:S01]  /*71b0*/  FMUL.FTZ R23, R23, R5 ;  /* 0x0000000517177220 */ /* 0x000fe20000410000 */
[----:B------:R-:W-:Y:S01]  /*71c0*/  F2FP.F16.F32.PACK_AB R5, R16, R17 ;  /* 0x000000111005723e */ /* 0x000fe200000000ff */
[----:B------:R-:W-:Y:S01]  /*71d0*/  FMUL.FTZ R22, R22, R6 ;  /* 0x0000000616167220 */ /* 0x000fe20000410000 */
[----:B------:R-:W-:Y:S01]  /*71e0*/  F2FP.F16.F32.PACK_AB R4, R4, R18 ;  /* 0x000000120404723e */ /* 0x000fe200000000ff */
[----:B------:R-:W-:Y:S01]  /*71f0*/  FMUL.FTZ R17, R7, UR5 ;  /* 0x0000000507117c20 */ /* 0x000fe20008410000 */
[----:B------:R-:W-:Y:S01]  /*7200*/  FMUL.FTZ R9, R222, R9 ;  /* 0x00000009de097220 */ /* 0x000fe20000410000 */
[----:B------:R1:W-:Y:S01]  /*7210*/  STS [R215+0xa400], R5 ;  /* 0x00a40005d7007388 */ /* 0x0003e20000000800 */
[----:B------:R-:W-:Y:S01]  /*7220*/  FFMA.FTZ R7, -R144, R144, 1 ;  /* 0x3f80000090077423 */ /* 0x000fe20000010190 */
[----:B------:R-:W-:Y:S01]  /*7230*/  FFMA.FTZ R6, -R148, R148, 1 ;  /* 0x3f80000094067423 */ /* 0x000fe20000010194 */
[----:B------:R-:W-:Y:S01]  /*7240*/  F2FP.F16.F32.PACK_AB R22, R23, R22 ;  /* 0x000000161716723e */ /* 0x000fe200000000ff */
[----:B------:R1:W-:Y:S01]  /*7250*/  STS [R216+0xa400], R4 ;  /* 0x00a40004d8007388 */ /* 0x0003e20000000800 */
[----:B------:R-:W-:Y:S01]  /*7260*/  FMUL.FTZ R7, R7, UR5 ;  /* 0x0000000507077c20 */ /* 0x000fe20008410000 */
[----:B------:R-:W-:Y:S01]  /*7270*/  FMUL.FTZ R16, R6, UR5 ;  /* 0x0000000506107c20 */ /* 0x000fe20008410000 */
[----:B------:R-:W-:Y:S01]  /*7280*/  FFMA.FTZ R6, -R143, R143, 1 ;  /* 0x3f8000008f067423 */ /* 0x000fe2000001018f */
[----:B------:R-:W-:Y:S01]  /*7290*/  STS [R216+0xa000], R101 ;  /* 0x00a00065d8007388 */ /* 0x000fe20000000800 */
[----:B------:R-:W-:Y:S01]  /*72a0*/  FMUL.FTZ R38, R38, R7 ;  /* 0x0000000726267220 */ /* 0x000fe20000410000 */
[----:B------:R-:W-:Y:S01]  /*72b0*/  FFMA.FTZ R7, -R136, R136, 1 ;  /* 0x3f80000088077423 */ /* 0x000fe20000010188 */
[----:B------:R-:W-:Y:S01]  /*72c0*/  FMUL.FTZ R20, R35, R16 ;  /* 0x0000001023147220 */ /* 0x000fe20000410000 */
[----:B------:R-:W-:Y:S01]  /*72d0*/  FMUL.FTZ R6, R6, UR5 ;  /* 0x0000000506067c20 */ /* 0x000fe20008410000 */
[----:B------:R-:W-:Y:S01]  /*72e0*/  FFMA.FTZ R16, -R133, R133, 1 ;  /* 0x3f80000085107423 */ /* 0x000fe20000010185 */
[----:B------:R-:W-:Y:S01]  /*72f0*/  FMUL.FTZ R7, R7, UR5 ;  /* 0x0000000507077c20 */ /* 0x000fe20008410000 */
[----:B------:R-:W-:Y:S01]  /*7300*/  FADD.FTZ R67, -R113, R67 ;  /* 0x0000004371437221 */ /* 0x000fe20000010100 */
[----:B------:R-:W-:Y:S01]  /*7310*/  FMUL.FTZ R19, R39, R6 ;  /* 0x0000000627137220 */ /* 0x000fe20000410000 */
[----:B------:R-:W-:Y:S01]  /*7320*/  FMUL.FTZ R16, R16, UR5 ;  /* 0x0000000510107c20 */ /* 0x000fe20008410000 */
[----:B------:R-:W-:Y:S01]  /*7330*/  FMUL.FTZ R50, R50, R7 ;  /* 0x0000000732327220 */ /* 0x000fe20000410000 */
[----:B------:R-:W-:Y:S01]  /*7340*/  FFMA.FTZ R7, -R130, R130, 1 ;  /* 0x3f80000082077423 */ /* 0x000fe20000010182 */
[----:B------:R-:W-:Y:S01]  /*7350*/  FFMA.FTZ R6, -R135, R135, 1 ;  /* 0x3f80000087067423 */ /* 0x000fe20000010187 */
[----:B------:R-:W-:Y:S01]  /*7360*/  FMUL.FTZ R55, R55, R16 ;  /* 0x0000001037377220 */ /* 0x000fe20000410000 */
[----:B------:R-:W-:Y:S01]  /*7370*/  FMUL.FTZ R16, R223, R8 ;  /* 0x00000008df107220 */ /* 0x000fe20000410000 */
[----:B------:R-:W-:Y:S01]  /*7380*/  FMUL.FTZ R7, R7, UR5 ;  /* 0x0000000507077c20 */ /* 0x000fe20008410000 */
[----:B------:R-:W-:Y:S01]  /*7390*/  FMUL.FTZ R6, R6, UR5 ;  /* 0x0000000506067c20 */ /* 0x000fe20008410000 */
[----:B-1----:R-:W-:Y:S01]  /*73a0*/  FFMA.FTZ R5, -R182, R182, 1 ;  /* 0x3f800000b6057423 */ /* 0x002fe200000101b6 */
[----:B------:R-:W-:Y:S01]  /*73b0*/  FFMA.FTZ R8, -R187, R187, 1 ;  /* 0x3f800000bb087423 */ /* 0x000fe200000101bb */
[----:B------:R-:W-:Y:S01]  /*73c0*/  FMUL.FTZ R66, R66, R7 ;  /* 0x0000000742427220 */ /* 0x000fe20000410000 */
[----:B------:R-:W-:Y:S01]  /*73d0*/  FFMA.FTZ R7, -R185, R185, 1 ;  /* 0x3f800000b9077423 */ /* 0x000fe200000101b9 */
[----:B------:R-:W-:Y:S01]  /*73e0*/  FMUL.FTZ R5, R5, UR5 ;  /* 0x0000000505057c20 */ /* 0x000fe20008410000 */
[----:B------:R-:W-:Y:S01]  /*73f0*/  FMUL.FTZ R51, R51, R6 ;  /* 0x0000000633337220 */ /* 0x000fe20000410000 */
[----:B------:R-:W-:Y:S01]  /*7400*/  FFMA.FTZ R6, -R115, R115, 1 ;  /* 0x3f80000073067423 */ /* 0x000fe20000010173 */
[----:B------:R-:W-:Y:S01]  /*7410*/  FMUL.FTZ R8, R8, UR5 ;  /* 0x0000000508087c20 */ /* 0x000fe20008410000 */
[----:B------:R-:W-:Y:S01]  /*7420*/  FMUL.FTZ R13, R13, R5 ;  /* 0x000000050d0d7220 */ /* 0x000fe20000410000 */
[----:B------:R-:W-:Y:S01]  /*7430*/  FMUL.FTZ R7, R7, UR5 ;  /* 0x0000000507077c20 */ /* 0x000fe20008410000 */
        /* <DEDUP_REMOVED lines=8> */
[C---:B------:R-:W-:Y:S01]  /*74c0*/  FADD.FTZ R24, -R112.reuse, R24 ;  /* 0x0000001870187221 */ /* 0x040fe20000010100 */
[----:B------:R-:W-:Y:S01]  /*74d0*/  FFMA.FTZ R8, -R175, R175, 1 ;  /* 0x3f800000af087423 */ /* 0x000fe200000101af */
[----:B------:R-:W-:Y:S01]  /*74e0*/  FMUL.FTZ R67, R67, R6 ;  /* 0x0000000643437220 */ /* 0x000fe20000410000 */
[----:B------:R-:W-:Y:S01]  /*74f0*/  FADD.FTZ R12, -R112, R12 ;  /* 0x0000000c700c7221 */ /* 0x000fe20000010100 */
[----:B------:R-:W-:Y:S01]  /*7500*/  FFMA.FTZ R6, -R183, R183, 1 ;  /* 0x3f800000b7067423 */ /* 0x000fe200000101b7 */
[----:B------:R-:W-:Y:S01]  /*7510*/  FMUL.FTZ R29, R29, R5 ;  /* 0x000000051d1d7220 */ /* 0x000fe20000410000 */
[----:B------:R-:W-:Y:S01]  /*7520*/  FMUL.FTZ R24, R207, R24 ;  /* 0x00000018cf187220 */ /* 0x000fe20000410000 */
[----:B------:R-:W-:Y:S01]  /*7530*/  FMUL.FTZ R8, R8, UR5 ;  /* 0x0000000508087c20 */ /* 0x000fe20008410000 */
[----:B------:R-:W-:Y:S01]  /*7540*/  FADD.FTZ R34, -R113, R34 ;  /* 0x0000002271227221 */ /* 0x000fe20000010100 */
[----:B------:R-:W-:Y:S01]  /*7550*/  F2FP.F16.F32.PACK_AB R4, R9, R16 ;  /* 0x000000100904723e */ /* 0x000fe200000000ff */
[----:B------:R-:W-:Y:S01]  /*7560*/  FADD.FTZ R25, -R112, R25 ;  /* 0x0000001970197221 */ /* 0x000fe20000010100 */
[----:B------:R-:W-:Y:S01]  /*7570*/  FFMA.FTZ R7, -R174, R174, 1 ;  /* 0x3f800000ae077423 */ /* 0x000fe200000101ae */
[----:B------:R-:W-:Y:S01]  /*7580*/  FADD.FTZ R45, -R112, R45 ;  /* 0x0000002d702d7221 */ /* 0x000fe20000010100 */
[----:B------:R-:W-:Y:S01]  /*7590*/  FFMA.FTZ R5, -R150, R150, 1 ;  /* 0x3f80000096057423 */ /* 0x000fe20000010196 */
[----:B------:R1:W-:Y:S01]  /*75a0*/  STS [R215+0xc000], R4 ;  /* 0x00c00004d7007388 */ /* 0x0003e20000000800 */
[----:B------:R-:W-:Y:S01]  /*75b0*/  FMUL.FTZ R12, R219, R12 ;  /* 0x0000000cdb0c7220 */ /* 0x000fe20000410000 */
[----:B------:R-:W-:Y:S01]  /*75c0*/  FMUL.FTZ R6, R6, UR5 ;  /* 0x0000000506067c20 */ /* 0x000fe20008410000 */
[----:B------:R-:W-:Y:S01]  /*75d0*/  FMUL.FTZ R24, R24, R8 ;  /* 0x0000000818187220 */ /* 0x000fe20000410000 */
        /* <DEDUP_REMOVED lines=9> */
[----:B------:R-:W-:Y:S01]  /*7670*/  FADD.FTZ R28, -R112, R28 ;  /* 0x0000001c701c7221 */ /* 0x000fe20000010100 */
[----:B------:R-:W-:Y:S01]  /*7680*/  FFMA.FTZ R6, -R171, R171, 1 ;  /* 0x3f800000ab067423 */ /* 0x000fe200000101ab */
[----:B------:R-:W-:Y:S01]  /*7690*/  FMUL.FTZ R25, R25, R7 ;  /* 0x0000000719197220 */ /* 0x000fe20000410000 */
[----:B------:R-:W-:Y:S01]  /*76a0*/  FMUL.FTZ R16, R45, R5 ;  /* 0x000000052d107220 */ /* 0x000fe20000410000 */
[----:B------:R-:W-:Y:S01]  /*76b0*/  FMUL.FTZ R40, R188, R40 ;  /* 0x00000028bc287220 */ /* 0x000fe20000410000 */
[----:B------:R-:W-:Y:S01]  /*76c0*/  FMUL.FTZ R8, R8, UR5 ;  /* 0x0000000508087c20 */ /* 0x000fe20008410000 */
[----:B------:R-:W-:Y:S01]  /*76d0*/  FADD.FTZ R54, -R113, R54 ;  /* 0x0000003671367221 */ /* 0x000fe20000010100 */
[----:B------:R-:W-:Y:S01]  /*76e0*/  FFMA.FTZ R17, -R134, R134, 1 ;  /* 0x3f80000086117423 */ /* 0x000fe20000010186 */
[----:B------:R-:W-:Y:S01]  /*76f0*/  FADD.FTZ R41, -R112, R41 ;  /* 0x0000002970297221 */ /* 0x000fe20000010100 */
[----:B------:R-:W-:Y:S01]  /*7700*/  FFMA.FTZ R7, -R159, R159, 1 ;  /* 0x3f8000009f077423 */ /* 0x000fe2000001019f */
[----:B------:R-:W-:Y:S01]  /*7710*/  FFMA.FTZ R5, -R146, R146, 1 ;  /* 0x3f80000092057423 */ /* 0x000fe20000010192 */
[----:B------:R-:W-:Y:S01]  /*7720*/  FMUL.FTZ R28, R199, R28 ;  /* 0x0000001cc71c7220 */ /* 0x000fe20000410000 */
[----:B------:R-:W-:Y:S01]  /*7730*/  FMUL.FTZ R6, R6, UR5 ;  /* 0x0000000506067c20 */ /* 0x000fe20008410000 */
[----:B------:R-:W-:Y:S01]  /*7740*/  FMUL.FTZ R40, R40, R8 ;  /* 0x0000000828287220 */ /* 0x000fe20000410000 */
[----:B------:R-:W-:Y:S01]  /*7750*/  FMUL.FTZ R54, R140, R54 ;  /* 0x000000368c367220 */ /* 0x000fe20000410000 */
[----:B------:R-:W-:Y:S01]  /*7760*/  FMUL.FTZ R17, R17, UR5 ;  /* 0x0000000511117c20 */ /* 0x000fe20008410000 */
[----:B------:R-:W-:Y:S01]  /*7770*/  FMUL.FTZ R41, R186, R41 ;  /* 0x00000029ba297220 */ /* 0x000fe20000410000 */
[----:B------:R-:W-:Y:S01]  /*7780*/  FMUL.FTZ R7, R7, UR5 ;  /* 0x0000000507077c20 */ /* 0x000fe20008410000 */
        /* <DEDUP_REMOVED lines=9> */
[----:B------:R-:W-:Y:S01]  /*7820*/  FMUL.FTZ R5, R5, UR5 ;  /* 0x0000000505057c20 */ /* 0x000fe20008410000 */
[----:B------:R-:W-:Y:S01]  /*7830*/  FADD.FTZ R57, -R112, R57 ;  /* 0x0000003970397221 */ /* 0x000fe20000010100 */
[----:B------:R-:W-:Y:S01]  /*7840*/  FFMA.FTZ R7, -R147, R147, 1 ;  /* 0x3f80000093077423 */ /* 0x000fe20000010193 */
[----:B------:R-:W-:Y:S01]  /*7850*/  FMUL.FTZ R44, R177, R44 ;  /* 0x0000002cb12c7220 */ /* 0x000fe20000410000 */
[----:B------:R-:W-:Y:S01]  /*7860*/  FMUL.FTZ R6, R6, UR5 ;  /* 0x0000000506067c20 */ /* 0x000fe20008410000 */
[----:B------:R-:W-:Y:S01]  /*7870*/  F2FP.F16.F32.PACK_AB R18, R13, R12 ;  /* 0x0000000c0d12723e */ /* 0x000fe200000000ff */
[----:B------:R-:W-:Y:S01]  /*7880*/  FMUL.FTZ R12, R61, R5 ;  /* 0x000000053d0c7220 */ /* 0x000fe20000410000 */
[----:B------:R-:W-:Y:S01]  /*7890*/  FMUL.FTZ R57, R168, R57 ;  /* 0x00000039a8397220 */ /* 0x000fe20000410000 */
[----:B------:R-:W-:Y:S01]  /*78a0*/  FMUL.FTZ R7, R7, UR5 ;  /* 0x0000000507077c20 */ /* 0x000fe20008410000 */
[----:B------:R-:W-:Y:S01]  /*78b0*/  FFMA.FTZ R5, -R203, R203, 1 ;  /* 0x3f800000cb057423 */ /* 0x000fe200000101cb */
[----:B------:R-:W-:Y:S01]  /*78c0*/  FMUL.FTZ R44, R44, R6 ;  /* 0x000000062c2c7220 */ /* 0x000fe20000410000 */
[----:B------:R-:W-:Y:S01]  /*78d0*/  FADD.FTZ R60, -R112, R60 ;  /* 0x0000003c703c7221 */ /* 0x000fe20000010100 */
[----:B------:R-:W-:Y:S01]  /*78e0*/  FFMA.FTZ R6, -R139, R139, 1 ;  /* 0x3f8000008b067423 */ /* 0x000fe2000001018b */
[----:B------:R-:W-:Y:S01]  /*78f0*/  FMUL.FTZ R13, R57, R7 ;  /* 0x00000007390d7220 */ /* 0x000fe20000410000 */
[----:B------:R-:W-:Y:S01]  /*7900*/  FMUL.FTZ R7, R5, UR5 ;  /* 0x0000000505077c20 */ /* 0x000fe20008410000 */
[----:B------:R-:W-:Y:S01]  /*7910*/  FADD.FTZ R14, -R0, R14 ;  /* 0x0000000e000e7221 */ /* 0x000fe20000010100 */
[----:B------:R-:W-:Y:S01]  /*7920*/  FFMA.FTZ R5, -R201, R201, 1 ;  /* 0x3f800000c9057423 */ /* 0x000fe200000101c9 */
[----:B------:R-:W-:Y:S01]  /*7930*/  FMUL.FTZ R60, R165, R60 ;  /* 0x0000003ca53c7220 */ /* 0x000fe20000410000 */
[----:B------:R-:W-:Y:S01]  /*7940*/  FMUL.FTZ R6, R6, UR5 ;  /* 0x0000000506067c20 */ /* 0x000fe20008410000 */
[----:B------:R-:W-:Y:S01]  /*7950*/  FADD.FTZ R10, -R0, R10 ;  /* 0x0000000a000a7221 */ /* 0x000fe20000010100 */
[----:B-1----:R-:W-:Y:S01]  /*7960*/  FFMA.FTZ R4, -R202, R202, 1 ;  /* 0x3f800000ca047423 */ /* 0x002fe200000101ca */
[----:B------:R-:W-:Y:S01]  /*7970*/  FMUL.FTZ R14, R233, R14 ;  /* 0x0000000ee90e7220 */ /* 0x000fe20000410000 */
[----:B------:R-:W-:Y:S01]  /*7980*/  FMUL.FTZ R5, R5, UR5 ;  /* 0x0000000505057c20 */ /* 0x000fe20008410000 */
        /* <DEDUP_REMOVED lines=13> */
[----:B------:R-:W-:Y:S01]  /*7a60*/  FMUL.FTZ R9, R15, R4 ;  /* 0x000000040f097220 */ /* 0x000fe20000410000 */
[----:B------:R-:W-:Y:S01]  /*7a70*/  F2FP.F16.F32.PACK_AB R10, R10, R7 ;  /* 0x000000070a0a723e */ /* 0x000fe200000000ff */
[----:B------:R-:W-:Y:S01]  /*7a80*/  FMUL.FTZ R26, R26, R6 ;  /* 0x000000061a1a7220 */ /* 0x000fe20000410000 */
[----:B------:R-:W-:Y:S01]  /*7a90*/  FMUL.FTZ R56, R169, R56 ;  /* 0x00000038a9387220 */ /* 0x000fe20000410000 */
[----:B------:R-:W-:Y:S01]  /*7aa0*/  FFMA.FTZ R4, -R194, R194, 1 ;  /* 0x3f800000c2047423 */ /* 0x000fe200000101c2 */
[----:B------:R-:W-:Y:S01]  /*7ab0*/  FADD.FTZ R43, -R0, R43 ;  /* 0x0000002b002b7221 */ /* 0x000fe20000010100 */
[----:B------:R-:W-:Y:S01]  /*7ac0*/  STS [R215+0xc400], R10 ;  /* 0x00c4000ad7007388 */ /* 0x000fe20000000800 */
[----:B------:R-:W-:Y:S01]  /*7ad0*/  FFMA.FTZ R6, -R178, R178, 1 ;  /* 0x3f800000b2067423 */ /* 0x000fe200000101b2 */
[----:B------:R-:W-:Y:S01]  /*7ae0*/  F2FP.F16.F32.PACK_AB R9, R9, R14 ;  /* 0x0000000e0909723e */ /* 0x000fe200000000ff */
[----:B------:R-:W-:Y:S01]  /*7af0*/  FMUL.FTZ R56, R56, R8 ;  /* 0x0000000838387220 */ /* 0x000fe20000410000 */
[----:B------:R-:W-:Y:S01]  /*7b00*/  STS [R216+0xc000], R18 ;  /* 0x00c00012d8007388 */ /* 0x000fe20000000800 */
[----:B------:R-:W-:Y:S01]  /*7b10*/  FADD.FTZ R30, -R0, R30 ;  /* 0x0000001e001e7221 */ /* 0x000fe20000010100 */
[----:B------:R-:W-:Y:S01]  /*7b20*/  FFMA.FTZ R5, -R193, R193, 1 ;  /* 0x3f800000c1057423 */ /* 0x000fe200000101c1 */
[----:B------:R-:W-:Y:S01]  /*7b30*/  FMUL.FTZ R8, R4, UR5 ;  /* 0x0000000504087c20 */ /* 0x000fe20008410000 */
[----:B------:R-:W-:Y:S01]  /*7b40*/  STS [R216+0xc400], R9 ;  /* 0x00c40009d8007388 */ /* 0x000fe20000000800 */
[----:B------:R-:W-:Y:S01]  /*7b50*/  FMUL.FTZ R43, R208, R43 ;  /* 0x0000002bd02b7220 */ /* 0x000fe20000410000 */
[----:B------:R-:W-:Y:S01]  /*7b60*/  FMUL.FTZ R6, R6, UR5 ;  /* 0x0000000506067c20 */ /* 0x000fe20008410000 */
[----:B------:R-:W-:Y:S01]  /*7b70*/  FADD.FTZ R31, -R0, R31 ;  /* 0x0000001f001f7221 */ /* 0x000fe20000010100 */
[----:B------:R-:W-:Y:S01]  /*7b80*/  STS [R217+0xa000], R102 ;  /* 0x00a00066d9007388 */ /* 0x000fe20000000800 */
[----:B------:R-:W-:Y:S01]  /*7b90*/  FFMA.FTZ R4, -R191, R191, 1 ;  /* 0x3f800000bf047423 */ /* 0x000fe200000101bf */
[----:B------:R-:W-:Y:S01]  /*7ba0*/  FMUL.FTZ R30, R221, R30 ;  /* 0x0000001edd1e7220 */ /* 0x000fe20000410000 */
[----:B------:R-:W-:Y:S01]  /*7bb0*/  FMUL.FTZ R5, R5, UR5 ;  /* 0x0000000505057c20 */ /* 0x000fe20008410000 */
[----:B------:R-:W-:Y:S01]  /*7bc0*/  STS [R217+0xa400], R22 ;  /* 0x00a40016d9007388 */ /* 0x000fe20000000800 */
[----:B------:R-:W-:Y:S01]  /*7bd0*/  FMUL.FTZ R43, R43, R6 ;  /* 0x000000062b2b7220 */ /* 0x000fe20000410000 */
[----:B------:R-:W-:Y:S01]  /*7be0*/  FMUL.FTZ R8, R27, R8 ;  /* 0x000000081b087220 */ /* 0x000fe20000410000 */
[----:B------:R-:W-:Y:S01]  /*7bf0*/  FMUL.FTZ R31, R220, R31 ;  /* 0x0000001fdc1f7220 */ /* 0x000fe20000410000 */
[----:B------:R-:W-:Y:S01]  /*7c00*/  STS [R214+0xa000], R100 ;  /* 0x00a00064d6007388 */ /* 0x000fe20000000800 */
[----:B------:R-:W-:Y:S01]  /*7c10*/  FMUL.FTZ R4, R4, UR5 ;  /* 0x0000000504047c20 */ /* 0x000fe20008410000 */
[----:B------:R-:W-:Y:S01]  /*7c20*/  FFMA.FTZ R6, -R164, R164, 1 ;  /* 0x3f800000a4067423 */ /* 0x000fe200000101a4 */
[----:B------:R-:W-:Y:S01]  /*7c30*/  FADD.FTZ R58, -R0, R58 ;  /* 0x0000003a003a7221 */ /* 0x000fe20000010100 */
[----:B------:R-:W-:Y:S01]  /*7c40*/  F2FP.F16.F32.PACK_AB R20, R20, R34 ;  /* 0x000000221414723e */ /* 0x000fe200000000ff */
[----:B------:R-:W-:Y:S01]  /*7c50*/  FMUL.FTZ R30, R30, R5 ;  /* 0x000000051e1e7220 */ /* 0x000fe20000410000 */
[----:B------:R-:W-:Y:S01]  /*7c60*/  FADD.FTZ R46, -R0, R46 ;  /* 0x0000002e002e7221 */ /* 0x000fe20000010100 */
[----:B------:R-:W-:Y:S01]  /*7c70*/  FFMA.FTZ R5, -R173, R173, 1 ;  /* 0x3f800000ad057423 */ /* 0x000fe200000101ad */
[----:B------:R-:W-:Y:S01]  /*7c80*/  FMUL.FTZ R31, R31, R4 ;  /* 0x000000041f1f7220 */ /* 0x000fe20000410000 */
[----:B------:R-:W-:Y:S01]  /*7c90*/  STS [R214+0xa400], R20 ;  /* 0x00a40014d6007388 */ /* 0x000fe20000000800 */
[----:B------:R-:W-:Y:S01]  /*7ca0*/  FMUL.FTZ R6, R6, UR5 ;  /* 0x0000000506067c20 */ /* 0x000fe20008410000 */
[----:B------:R-:W-:Y:S01]  /*7cb0*/  FMUL.FTZ R58, R197, R58 ;  /* 0x0000003ac53a7220 */ /* 0x000fe20000410000 */
[----:B------:R-:W-:Y:S01]  /*7cc0*/  F2FP.F16.F32.PACK_AB R24, R25, R24 ;  /* 0x000000181918723e */ /* 0x000fe200000000ff */
[----:B------:R-:W-:Y:S01]  /*7cd0*/  FMUL.FTZ R46, R205, R46 ;  /* 0x0000002ecd2e7220 */ /* 0x000fe20000410000 */
[----:B------:R-:W-:Y:S01]  /*7ce0*/  F2FP.F16.F32.PACK_AB R8, R8, R26 ;  /* 0x0000001a0808723e */ /* 0x000fe200000000ff */
[----:B------:R-:W-:Y:S01]  /*7cf0*/  FMUL.FTZ R5, R5, UR5 ;  /* 0x0000000505057c20 */ /* 0x000fe20008410000 */
[----:B------:R-:W-:Y:S01]  /*7d00*/  FADD.FTZ R47, -R0, R47 ;  /* 0x0000002f002f7221 */ /* 0x000fe20000010100 */
[----:B------:R-:W-:Y:S01]  /*7d10*/  FFMA.FTZ R4, -R172, R172, 1 ;  /* 0x3f800000ac047423 */ /* 0x000fe200000101ac */
[----:B------:R-:W-:Y:S01]  /*7d20*/  FMUL.FTZ R58, R58, R6 ;  /* 0x000000063a3a7220 */ /* 0x000fe20000410000 */
[----:B------:R-:W-:Y:S01]  /*7d30*/  FADD.FTZ R42, -R0, R42 ;  /* 0x0000002a002a7221 */ /* 0x000fe20000010100 */
[----:B------:R-:W-:Y:S01]  /*7d40*/  FFMA.FTZ R7, -R179, R179, 1 ;  /* 0x3f800000b3077423 */ /* 0x000fe200000101b3 */
[----:B------:R-:W-:Y:S01]  /*7d50*/  F2FP.F16.F32.PACK_AB R6, R31, R30 ;  /* 0x0000001e1f06723e */ /* 0x000fe200000000ff */
[----:B------:R-:W-:Y:S01]  /*7d60*/  STS [R217+0xc000], R24 ;  /* 0x00c00018d9007388 */ /* 0x000fe20000000800 */
[----:B------:R-:W-:Y:S01]  /*7d70*/  F2FP.F16.F32.PACK_AB R28, R29, R28 ;  /* 0x0000001c1d1c723e */ /* 0x000fe200000000ff */
[----:B------:R-:W-:Y:S01]  /*7d80*/  FMUL.FTZ R46, R46, R5 ;  /* 0x000000052e2e7220 */ /* 0x000fe20000410000 */
[----:B------:R-:W-:Y:S01]  /*7d90*/  FMUL.FTZ R47, R204, R47 ;  /* 0x0000002fcc2f7220 */ /* 0x000fe20000410000 */
[----:B------:R-:W-:Y:S01]  /*7da0*/  STS [R217+0xc400], R8 ;  /* 0x00c40008d9007388 */ /* 0x000fe20000000800 */
[----:B------:R-:W-:Y:S01]  /*7db0*/  FMUL.FTZ R4, R4, UR5 ;  /* 0x0000000504047c20 */ /* 0x000fe20008410000 */
[----:B------:R-:W-:Y:S01]  /*7dc0*/  FMUL.FTZ R42, R209, R42 ;  /* 0x0000002ad12a7220 */ /* 0x000fe20000410000 */
[----:B------:R-:W-:Y:S01]  /*7dd0*/  FMUL.FTZ R7, R7, UR5 ;  /* 0x0000000507077c20 */ /* 0x000fe20008410000 */
[----:B------:R-:W-:Y:S01]  /*7de0*/  FFMA.FTZ R5, -R163, R163, 1 ;  /* 0x3f800000a3057423 */ /* 0x000fe200000101a3 */
[C---:B------:R-:W-:Y:S01]  /*7df0*/  FADD.FTZ R59, -R0.reuse, R59 ;  /* 0x0000003b003b7221 */ /* 0x040fe20000010100 */
[----:B------:R-:W-:Y:S01]  /*7e00*/  F2FP.F16.F32.PACK_AB R19, R19, R38 ;  /* 0x000000261313723e */ /* 0x000fe200000000ff */
[----:B------:R-:W-:Y:S01]  /*7e10*/  STS [R214+0xc000], R28 ;  /* 0x00c0001cd6007388 */ /* 0x000fe20000000800 */
[C---:B------:R-:W-:Y:S01]  /*7e20*/  FADD.FTZ R62, -R0.reuse, R62 ;  /* 0x0000003e003e7221 */ /* 0x040fe20000010100 */
[----:B------:R-:W-:Y:S01]  /*7e30*/  FADD.FTZ R63, -R0, R63 ;  /* 0x0000003f003f7221 */ /* 0x000fe20000010100 */
[----:B------:R-:W-:Y:S01]  /*7e40*/  FMUL.FTZ R47, R47, R4 ;  /* 0x000000042f2f7220 */ /* 0x000fe20000410000 */
[----:B------:R-:W-:Y:S01]  /*7e50*/  STS [R214+0xc400], R6 ;  /* 0x00c40006d6007388 */ /* 0x000fe20000000800 */
[----:B------:R-:W-:Y:S01]  /*7e60*/  FFMA.FTZ R0, -R154, R154, 1 ;  /* 0x3f8000009a007423 */ /* 0x000fe2000001019a */
[----:B------:R-:W-:Y:S01]  /*7e70*/  FMUL.FTZ R42, R42, R7 ;  /* 0x000000072a2a7220 */ /* 0x000fe20000410000 */
[----:B------:R-:W-:Y:S01]  /*7e80*/  FMUL.FTZ R5, R5, UR5 ;  /* 0x0000000505057c20 */ /* 0x000fe20008410000 */
[----:B------:R-:W-:Y:S01]  /*7e90*/  FMUL.FTZ R59, R196, R59 ;  /* 0x0000003bc43b7220 */ /* 0x000fe20000410000 */
[----:B------:R-:W-:Y:S01]  /*7ea0*/  FFMA.FTZ R4, -R155, R155, 1 ;  /* 0x3f8000009b047423 */ /* 0x000fe2000001019b */
[----:B------:R-:W-:Y:S01]  /*7eb0*/  F2FP.F16.F32.PACK_AB R50, R51, R50 ;  /* 0x000000323332723e */ /* 0x000fe200000000ff */
[----:B------:R-:W-:Y:S01]  /*7ec0*/  STS [R210+0xa000], R37 ;  /* 0x00a00025d2007388 */ /* 0x000fe20000000800 */
[----:B------:R-:W-:Y:S01]  /*7ed0*/  FMUL.FTZ R7, R0, UR5 ;  /* 0x0000000500077c20 */ /* 0x000fe20008410000 */
[----:B------:R-:W-:Y:S01]  /*7ee0*/  FMUL.FTZ R4, R4, UR5 ;  /* 0x0000000504047c20 */ /* 0x000fe20008410000 */
[----:B------:R-:W-:Y:S01]  /*7ef0*/  FMUL.FTZ R0, R59, R5 ;  /* 0x000000053b007220 */ /* 0x000fe20000410000 */
[----:B------:R-:W-:Y:S01]  /*7f00*/  STS [R210+0xa400], R19 ;  /* 0x00a40013d2007388 */ /* 0x000fe20000000800 */
[----:B------:R-:W-:Y:S01]  /*7f10*/  FMUL.FTZ R62, R192, R62 ;  /* 0x0000003ec03e7220 */ /* 0x000fe20000410000 */
        /* <DEDUP_REMOVED lines=8> */
[----:B------:R-:W-:Y:S02]  /*7fa0*/  F2FP.F16.F32.PACK_AB R4, R47, R46 ;  /* 0x0000002e2f04723e */ /* 0x000fe400000000ff */
[----:B------:R-:W-:Y:S01]  /*7fb0*/  F2FP.F16.F32.PACK_AB R54, R55, R54 ;  /* 0x000000363736723e */ /* 0x000fe200000000ff */
[----:B------:R-:W-:Y:S01]  /*7fc0*/  STS [R210+0xc000], R17 ;  /* 0x00c00011d2007388 */ /* 0x000fe20000000800 */
[----:B------:R-:W-:Y:S02]  /*7fd0*/  F2FP.F16.F32.PACK_AB R66, R67, R66 ;  /* 0x000000424342723e */ /* 0x000fe400000000ff */
        /* <DEDUP_REMOVED lines=23> */
[-C--:B-1----:R-:W-:Y:S05]  /*8150*/  HMMA.16816.F32 R68, R4, R8.reuse, R68 ;  /* 0x000000080444723c */ /* 0x082fea0000001844 */
[----:B--2---:R-:W-:Y:S01]  /*8160*/  LEA R52, R52, UR4, 0x1 ;  /* 0x0000000434347c11 */ /* 0x004fe2000f8e08ff */
[C---:B---3--:R-:W-:Y:S05]  /*8170*/  HMMA.16816.F32 R72, R12.reuse, R8, R72 ;  /* 0x000000080c48723c */ /* 0x048fea0000001848 */
[----:B----4-:R-:W-:Y:S01]  /*8180*/  MOV R54, R48 ;  /* 0x0000003000367202 */ /* 0x010fe20000000f00 */
[-C--:B------:R-:W-:Y:S01]  /*8190*/  HMMA.16816.F32 R76, R12, R10.reuse, R76 ;  /* 0x0000000a0c4c723c */ /* 0x080fe2000000184c */
[----:B------:R-:W-:Y:S04]  /*81a0*/  LDSM.16.MT88.4 R12, [R2+0x17000] ;  /* 0x01700000020c783b */ /* 0x000fe80000004200 */
[----:B------:R-:W-:Y:S01]  /*81b0*/  MOV R55, R49 ;  /* 0x0000003100377202 */ /* 0x000fe20000000f00 */
[----:B------:R-:W-:Y:S01]  /*81c0*/  HMMA.16816.F32 R80, R4, R10, R80 ;  /* 0x0000000a0450723c */ /* 0x000fe20000001850 */
[----:B------:R-:W-:Y:S04]  /*81d0*/  LDSM.16.MT88.4 R4, [R2+0x13000] ;  /* 0x013000000204783b */ /* 0x000fe80000004200 */
[----:B------:R-:W1:Y:S01]  /*81e0*/  LDSM.16.MT88.4 R8, [R0+0x4800] ;  /* 0x004800000008783b */ /* 0x000e620000004200 */
[-C--:B------:R-:W-:Y:S06]  /*81f0*/  HMMA.16816.F32 R68, R16, R20.reuse, R68 ;  /* 0x000000141044723c */ /* 0x080fec0000001844 */
        /* <DEDUP_REMOVED lines=70> */
.L_x_496:
        /* <DEDUP_REMOVED lines=83> */
[----:B------:R2:W-:Y:S01]  /*8b90*/  STL [R1], R39 ;  /* 0x0000002701007387 */ /* 0x0005e20000100800 */
        /* <DEDUP_REMOVED lines=220> */
.L_x_498:
        /* <DEDUP_REMOVED lines=19> */
.L_x_499:
        /* <DEDUP_REMOVED lines=43> */
.L_x_501:
[----:B------:R-:W-:Y:S05]  /*9d40*/  BSYNC B0 ;  /* 0x0000000000007941 */ /* 0x000fea0003800000 */
.L_x_500:
        /* <DEDUP_REMOVED lines=13> */
.L_x_503:
[----:B------:R-:W-:Y:S05]  /*9e20*/  BSYNC B0 ;  /* 0x0000000000007941 */ /* 0x000fea0003800000 */
.L_x_502:
        /* <DEDUP_REMOVED lines=27> */
.L_x_505:
[----:B------:R-:W-:Y:S05]  /*9fe0*/  BSYNC B0 ;  /* 0x0000000000007941 */ /* 0x000fea0003800000 */
.L_x_504:
        /* <DEDUP_REMOVED lines=13> */
.L_x_478:
[----:B------:R-:W-:Y:S05]  /*a0c0*/  BSYNC B1 ;  /* 0x0000000000017941 */ /* 0x000fea0003800000 */
.L_x_464:
        /* <DEDUP_REMOVED lines=11> */
.L_x_506:
[----:B------:R-:W-:Y:S05]  /*a180*/  EXIT ;  /* 0x000000000000794d */ /* 0x000fea0003800000 */
.L_x_508:
        /* <DEDUP_REMOVED lines=15> */
.L_x_705:


//--------------------- .text._ZN5flash44flash_bwd_dq_dk_dv_loop_seqk_parallel_kernelI23Flash_bwd_kernel_traitsILi32ELi128ELi128ELi8ELi4ELi4ELi4ELb0ELb0EN7cutlass6half_tE19Flash_kernel_traitsILi32ELi128ELi128ELi8ES3_EELb1ELb1ELb0ELb0ELb1ELb1ELb0EEEvNS_16Flash_bwd_paramsE --------------------------
	.section	.text._ZN5flash44flash_bwd_dq_dk_dv_loop_seqk_parallel_kernelI23Flash_bwd_kernel_traitsILi32ELi128ELi128ELi8ELi4ELi4ELi4ELb0ELb0EN7cutlass6half_tE19Flash_kernel_traitsILi32ELi128ELi128ELi8ES3_EELb1ELb1ELb0ELb0ELb1ELb1ELb0EEEvNS_16Flash_bwd_paramsE,"ax",@progbits
	.align	128
        .global         _ZN5flash44flash_bwd_dq_dk_dv_loop_seqk_parallel_kernelI23Flash_bwd_kernel_traitsILi32ELi128ELi128ELi8ELi4ELi4ELi4ELb0ELb0EN7cutlass6half_tE19Flash_kernel_traitsILi32ELi128ELi128ELi8ES3_EELb1ELb1ELb0ELb0ELb1ELb1ELb0EEEvNS_16Flash_bwd_paramsE
        .type           _ZN5flash44flash_bwd_dq_dk_dv_loop_seqk_parallel_kernelI23Flash_bwd_kernel_traitsILi32ELi128ELi128ELi8ELi4ELi4ELi4ELb0ELb0EN7cutlass6half_tE19Flash_kernel_traitsILi32ELi128ELi128ELi8ES3_EELb1ELb1ELb0ELb0ELb1ELb1ELb0EEEvNS_16Flash_bwd_paramsE,@function
        .size           _ZN5flash44flash_bwd_dq_dk_dv_loop_seqk_parallel_kernelI23Flash_bwd_kernel_traitsILi32ELi128ELi128ELi8ELi4ELi4ELi4ELb0ELb0EN7cutlass6half_tE19Flash_kernel_traitsILi32ELi128ELi128ELi8ES3_EELb1ELb1ELb0ELb0ELb1ELb1ELb0EEEvNS_16Flash_bwd_paramsE,(.L_x_706 - _ZN5flash44flash_bwd_dq_dk_dv_loop_seqk_parallel_kernelI23Flash_bwd_kernel_traitsILi32ELi128ELi128ELi8ELi4ELi4ELi4ELb0ELb0EN7cutlass6half_tE19Flash_kernel_traitsILi32ELi128ELi128ELi8ES3_EELb1ELb1ELb0ELb0ELb1ELb1ELb0EEEvNS_16Flash_bwd_paramsE)
        .other          _ZN5flash44flash_bwd_dq_dk_dv_loop_seqk_parallel_kernelI23Flash_bwd_kernel_traitsILi32ELi128ELi128ELi8ELi4ELi4ELi4ELb0ELb0EN7cutlass6half_tE19Flash_kernel_traitsILi32ELi128ELi128ELi8ES3_EELb1ELb1ELb0ELb0ELb1ELb1ELb0EEEvNS_16Flash_bwd_paramsE,@"STO_CUDA_ENTRY STV_DEFAULT"
_ZN5flash44flash_bwd_dq_dk_dv_loop_seqk_parallel_kernelI23Flash_bwd_kernel_traitsILi32ELi128ELi128ELi8ELi4ELi4ELi4ELb0ELb0EN7cutlass6half_tE19Flash_kernel_traitsILi32ELi128ELi128ELi8ES3_EELb1ELb1ELb0ELb0ELb1ELb1ELb0EEEvNS_16Flash_bwd_paramsE:
.text._ZN5flash44flash_bwd_dq_dk_dv_loop_seqk_parallel_kernelI23Flash_bwd_kernel_traitsILi32ELi128ELi128ELi8ELi4ELi4ELi4ELb0ELb0EN7cutlass6half_tE19Flash_kernel_traitsILi32ELi128ELi128ELi8ES3_EELb1ELb1ELb0ELb0ELb1ELb1ELb0EEEvNS_16Flash_bwd_paramsE:
        /* <DEDUP_REMOVED lines=27> */
[CC--:B------:R-:W-:Y:S01]  /*01b0*/  LEA.HI R144, R3.reuse, R148.reuse, RZ, 0x5 ;  /* 0x0000009403907211 */ /* 0x0c0fe200078f28ff */
[----:B------:R-:W-:Y:S01]  /*01c0*/  UIMAD.WIDE UR16, UR9, 0x80, URZ ;  /* 0x00000080091078a5 */ /* 0x000fe2000f8e023f */
[----:B------:R-:W-:Y:S01]  /*01d0*/  LEA.HI R5, R3, R148, RZ, 0x4 ;  /* 0x0000009403057211 */ /* 0x000fe200078f20ff */
[----:B----4-:R-:W-:Y:S01]  /*01e0*/  USHF.R.S32.HI UR14, URZ, 0x1f, UR10 ;  /* 0x0000001f3f0e7899 */ /* 0x010fe2000801140a */
[----:B------:R-:W-:-:S02]  /*01f0*/  LOP3.LUT R11, R15, 0xfffffff8, RZ, 0xc0, !PT ;  /* 0xfffffff80f0b7812 */ /* 0x000fc400078ec0ff */
[----:B------:R-:W-:Y:S02]  /*0200*/  LOP3.LUT R7, R144, 0xffffffe0, RZ, 0xc0, !PT ;  /* 0xffffffe090077812 */ /* 0x000fe400078ec0ff */
[CC--:B------:R-:W-:Y:S01]  /*0210*/  LEA.HI R8, R3.reuse, R148.reuse, RZ, 0x2 ;  /* 0x0000009403087211 */ /* 0x0c0fe200078f10ff */
[C---:B------:R-:W-:Y:S01]  /*0220*/  IMAD.IADD R134, R148.reuse, 0x1, -R11 ;  /* 0x0000000194867824 */ /* 0x040fe200078e0a0b */
[----:B------:R-:W-:Y:S01]  /*0230*/  SHF.R.S32.HI R0, RZ, 0x4, R5 ;  /* 0x00000004ff007819 */ /* 0x000fe20000011405 */
[----:B------:R-:W-:Y:S01]  /*0240*/  IMAD.IADD R7, R148, 0x1, -R7 ;  /* 0x0000000194077824 */ /* 0x000fe200078e0a07 */
[----:B------:R-:W-:Y:S01]  /*0250*/  LEA.HI R142, R3, R148, RZ, 0x7 ;  /* 0x00000094038e7211 */ /* 0x000fe200078f38ff */
[----:B-----5:R-:W-:Y:S01]  /*0260*/  USHF.R.S32.HI UR13, URZ, 0x1f, UR8 ;  /* 0x0000001f3f0d7899 */ /* 0x020fe20008011408 */
[----:B------:R-:W-:Y:S02]  /*0270*/  LOP3.LUT R9, R5, 0xfffffff0, RZ, 0xc0, !PT ;  /* 0xfffffff005097812 */ /* 0x000fe400078ec0ff */
[----:B------:R-:W-:-:S02]  /*0280*/  LOP3.LUT R3, R8, 0xfffffffc, RZ, 0xc0, !PT ;  /* 0xfffffffc08037812 */ /* 0x000fc400078ec0ff */
[--C-:B------:R-:W-:Y:S01]  /*0290*/  SHF.R.S32.HI R145, RZ, 0x2, R8.reuse ;  /* 0x00000002ff917819 */ /* 0x100fe20000011408 */
[C---:B------:R-:W-:Y:S01]  /*02a0*/  IMAD.IADD R12, R148.reuse, 0x1, -R9 ;  /* 0x00000001940c7824 */ /* 0x040fe200078e0a09 */
[----:B------:R-:W-:Y:S01]  /*02b0*/  LEA.HI R5, R5, R0, RZ, 0x1 ;  /* 0x0000000005057211 */ /* 0x000fe200078f08ff */
[----:B------:R-:W-:Y:S01]  /*02c0*/  IMAD.IADD R148, R148, 0x1, -R3 ;  /* 0x0000000194947824 */ /* 0x000fe200078e0a03 */
[----:B------:R-:W-:Y:S01]  /*02d0*/  SHF.R.S32.HI R8, RZ, 0x1f, R8 ;  /* 0x0000001fff087819 */ /* 0x000fe20000011408 */
[----:B-1----:R-:W-:Y:S01]  /*02e0*/  USHF.R.S32.HI UR12, URZ, 0x1f, UR7 ;  /* 0x0000001f3f0c7899 */ /* 0x002fe20008011407 */
[--C-:B------:R-:W-:Y:S02]  /*02f0*/  SHF.R.S32.HI R143, RZ, 0x5, R144.reuse ;  /* 0x00000005ff8f7819 */ /* 0x100fe40000011490 */
[----:B------:R-:W-:Y:S02]  /*0300*/  LEA.HI R6, R134, R134, RZ, 0x1 ;  /* 0x0000008686067211 */ /* 0x000fe400078f08ff */
[----:B------:R-:W-:-:S02]  /*0310*/  SHF.R.S32.HI R144, RZ, 0x1f, R144 ;  /* 0x0000001fff907819 */ /* 0x000fc40000011490 */
[----:B------:R-:W-:Y:S02]  /*0320*/  LOP3.LUT R5, R5, 0xfffffffe, RZ, 0xc0, !PT ;  /* 0xfffffffe05057812 */ /* 0x000fe400078ec0ff */
[----:B------:R-:W-:Y:S02]  /*0330*/  SHF.R.S32.HI R10, RZ, 0x1f, R7 ;  /* 0x0000001fff0a7819 */ /* 0x000fe40000011407 */
[----:B------:R-:W-:Y:S01]  /*0340*/  LEA.HI R8, R8, R145, RZ, 0x3 ;  /* 0x0000009108087211 */ /* 0x000fe200078f18ff */
[----:B------:R-:W-:Y:S01]  /*0350*/  IMAD.IADD R5, R0, 0x1, -R5 ;  /* 0x0000000100057824 */ /* 0x000fe200078e0a05 */
[----:B------:R-:W-:Y:S02]  /*0360*/  LOP3.LUT R3, R6, 0x7fffffe, RZ, 0xc0, !PT ;  /* 0x07fffffe06037812 */ /* 0x000fe400078ec0ff */
[----:B------:R-:W-:Y:S01]  /*0370*/  LEA.HI R144, R144, R143, RZ, 0x2 ;  /* 0x0000008f90907211 */ /* 0x000fe200078f10ff */
[C---:B------:R-:W-:Y:S01]  /*0380*/  IMAD.SHL.U32 R139, R5.reuse, 0x8, RZ ;  /* 0x00000008058b7824 */ /* 0x040fe200078e00ff */
[----:B------:R-:W-:Y:S01]  /*0390*/  SHF.R.S32.HI R142, RZ, 0x7, R142 ;  /* 0x00000007ff8e7819 */ /* 0x000fe2000001148e */
[----:B------:R-:W-:Y:S01]  /*03a0*/  IMAD.IADD R0, R134, 0x1, -R3 ;  /* 0x0000000186007824 */ /* 0x000fe200078e0a03 */
[----:B------:R-:W-:Y:S01]  /*03b0*/  LEA.HI R10, R10, R7, RZ, 0x2 ;  /* 0x000000070a0a7211 */ /* 0x000fe200078f10ff */
[----:B------:R-:W-:Y:S01]  /*03c0*/  IMAD.SHL.U32 R134, R134, 0x40, RZ ;  /* 0x0000004086867824 */ /* 0x000fe200078e00ff */
[----:B------:R-:W-:Y:S01]  /*03d0*/  LOP3.LUT R8, R8, 0xfffffff8, RZ, 0xc0, !PT ;  /* 0xfffffff808087812 */ /* 0x000fe200078ec0ff */
[----:B------:R-:W-:Y:S01]  /*03e0*/  IMAD R137, R142, 0x8, R5 ;  /* 0x000000088e897824 */ /* 0x000fe200078e0205 */
[----:B------:R-:W-:Y:S01]  /*03f0*/  LEA.HI R7, R12, R12, RZ, 0x1 ;  /* 0x0000000c0c077211 */ /* 0x000fe200078f08ff */
[----:B------:R-:W-:Y:S01]  /*0400*/  IMAD.SHL.U32 R138, R5, 0x10, RZ ;  /* 0x00000010058a7824 */ /* 0x000fe200078e00ff */
[----:B------:R-:W-:Y:S01]  /*0410*/  LOP3.LUT R144, R144, 0xfffffffc, RZ, 0xc0, !PT ;  /* 0xfffffffc90907812 */ /* 0x000fe200078ec0ff */
[----:B------:R-:W-:Y:S01]  /*0420*/  IMAD.IADD R8, R145, 0x1, -R8 ;  /* 0x0000000191087824 */ /* 0x000fe200078e0a08 */
[--C-:B------:R-:W-:Y:S01]  /*0430*/  SHF.R.S32.HI R3, RZ, 0x1, R7.reuse ;  /* 0x00000001ff037819 */ /* 0x100fe20000011407 */
[----:B------:R-:W-:Y:S01]  /*0440*/  IMAD R137, R137, 0x8, R0 ;  /* 0x0000000889897824 */ /* 0x000fe200078e0200 */
[----:B------:R-:W-:Y:S01]  /*0450*/  SHF.R.S32.HI R2, RZ, 0x1f, R7 ;  /* 0x0000001fff027819 */ /* 0x000fe20000011407 */
[----:B------:R-:W-:Y:S01]  /*0460*/  IMAD.IADD R144, R143, 0x1, -R144 ;  /* 0x000000018f907824 */ /* 0x000fe200078e0a90 */
[----:B------:R-:W-:Y:S01]  /*0470*/  LOP3.LUT R7, R7, 0x7fffffe, RZ, 0xc0, !PT ;  /* 0x07fffffe07077812 */ /* 0x000fe200078ec0ff */
[C---:B------:R-:W-:Y:S01]  /*0480*/  IMAD.SHL.U32 R11, R8.reuse, 0x40, RZ ;  /* 0x00000040080b7824 */ /* 0x040fe200078e00ff */
[----:B------:R-:W-:-:S02]  /*0490*/  LOP3.LUT R0, R8, 0x1, RZ, 0xc0, !PT ;  /* 0x0000000108007812 */ /* 0x000fc400078ec0ff */
[----:B------:R-:W-:Y:S01]  /*04a0*/  LEA.HI R2, R2, R3, RZ, 0x2 ;  /* 0x0000000302027211 */ /* 0x000fe200078f10ff */
[----:B------:R-:W-:Y:S01]  /*04b0*/  IMAD.IADD R4, R12, 0x1, -R7 ;  /* 0x000000010c047824 */ /* 0x000fe200078e0a07 */
[----:B------:R-:W-:Y:S01]  /*04c0*/  ISETP.NE.U32.AND P6, PT, R0, 0x1, PT ;  /* 0x000000010000780c */ /* 0x000fe20003fc5070 */
[----:B------:R-:W-:Y:S01]  /*04d0*/  IMAD.SHL.U32 R7, R144, 0x10, RZ ;  /* 0x0000001090077824 */ /* 0x000fe200078e00ff */
[----:B------:R-:W-:Y:S02]  /*04e0*/  LOP3.LUT R134, R134, 0x1c0, RZ, 0xc0, !PT ;  /* 0x000001c086867812 */ /* 0x000fe400078ec0ff */
[----:B------:R-:W-:Y:S02]  /*04f0*/  SHF.R.S32.HI R13, RZ, 0x1f, R12 ;  /* 0x0000001fff0d7819 */ /* 0x000fe4000001140c */
[----:B------:R-:W-:Y:S02]  /*0500*/  LOP3.LUT R2, R2, 0xfffffffc, RZ, 0xc0, !PT ;  /* 0xfffffffc02027812 */ /* 0x000fe400078ec0ff */
[----:B------:R-:W-:-:S02]  /*0510*/  LEA.HI R0, R8, R8, RZ, 0x1 ;  /* 0x0000000808007211 */ /* 0x000fc400078f08ff */
[----:B------:R-:W-:Y:S01]  /*0520*/  LEA.HI.SX32 R141, R10, R7, 0x1e ;  /* 0x000000070a8d7211 */ /* 0x000fe200078ff2ff */
[----:B------:R-:W-:Y:S01]  /*0530*/  IMAD.IADD R2, R3, 0x1, -R2 ;  /* 0x0000000103027824 */ /* 0x000fe200078e0a02 */
[----:B------:R-:W-:Y:S01]  /*0540*/  LOP3.LUT R10, R134, 0x30, R7, 0xf8, !PT ;  /* 0x00000030860a7812 */ /* 0x000fe200078ef807 */
[C---:B------:R-:W-:Y:S01]  /*0550*/  IMAD.SHL.U32 R3, R148.reuse, 0x2, RZ ;  /* 0x0000000294037824 */ /* 0x040fe200078e00ff */
[----:B------:R-:W-:Y:S01]  /*0560*/  LEA.HI R13, R13, R12, RZ, 0x3 ;  /* 0x0000000c0d0d7211 */ /* 0x000fe200078f18ff */
[----:B------:R-:W-:Y:S01]  /*0570*/  IMAD.SHL.U32 R148, R148, 0x8, RZ ;  /* 0x0000000894947824 */ /* 0x000fe200078e00ff */
[----:B------:R-:W-:Y:S01]  /*0580*/  LOP3.LUT R7, R0, 0x3fffffe, RZ, 0xc0, !PT ;  /* 0x03fffffe00077812 */ /* 0x000fe200078ec0ff */
[--C-:B------:R-:W-:Y:S01]  /*0590*/  IMAD R146, R142, 0x2000, R3.reuse ;  /* 0x000020008e927824 */ /* 0x100fe200078e0203 */
[----:B------:R-:W-:Y:S01]  /*05a0*/  LOP3.LUT R11, R11, 0x1c0, RZ, 0xc0, !PT ;  /* 0x000001c00b0b7812 */ /* 0x000fe200078ec0ff */
[----:B------:R-:W-:Y:S01]  /*05b0*/  IMAD R156, R144, 0x200, R3 ;  /* 0x00000200909c7824 */ /* 0x000fe200078e0203 */
[----:B------:R-:W-:Y:S01]  /*05c0*/  LOP3.LUT R133, R13, 0xfffffff8, RZ, 0xc0, !PT ;  /* 0xfffffff80d857812 */ /* 0x000fe200078ec0ff */
[----:B------:R-:W-:Y:S01]  /*05d0*/  IMAD.IADD R7, R8, 0x1, -R7 ;  /* 0x0000000108077824 */ /* 0x000fe200078e0a07 */
[----:B------:R-:W-:-:S02]  /*05e0*/  SHF.R.S32.HI R6, RZ, 0x1, R6 ;  /* 0x00000001ff067819 */ /* 0x000fc40000011406 */
[----:B------:R-:W-:Y:S01]  /*05f0*/  LOP3.LUT P5, RZ, R8, 0x2, RZ, 0xc0, !PT ;  /* 0x0000000208ff7812 */ /* 0x000fe200078ac0ff */
[----:B------:R-:W-:Y:S01]  /*0600*/  IMAD.IADD R133, R12, 0x1, -R133 ;  /* 0x000000010c857824 */ /* 0x000fe200078e0a85 */
[----:B------:R-:W-:Y:S01]  /*0610*/  LOP3.LUT P4, RZ, R8, 0x4, RZ, 0xc0, !PT ;  /* 0x0000000408ff7812 */ /* 0x000fe2000788c0ff */
[----:B------:R-:W-:Y:S01]  /*0620*/  IMAD.SHL.U32 R8, R144, 0x400, RZ ;  /* 0x0000040090087824 */ /* 0x000fe200078e00ff */
[----:B------:R-:W-:Y:S01]  /*0630*/  SHF.R.S32.HI R13, RZ, 0x3, R13 ;  /* 0x00000003ff0d7819 */ /* 0x000fe2000001140d */
[----:B------:R-:W-:Y:S01]  /*0640*/  IMAD R156, R7, 0x20, R156 ;  /* 0x00000020079c7824 */ /* 0x000fe200078e029c */
[----:B------:R-:W-:Y:S02]  /*0650*/  LEA.HI R11, R11, R11, RZ, 0x1d ;  /* 0x0000000b0b0b7211 */ /* 0x000fe400078fe8ff */
[C---:B------:R-:W-:Y:S01]  /*0660*/  LOP3.LUT P0, RZ, R6.reuse, 0x2, RZ, 0xc0, !PT ;  /* 0x0000000206ff7812 */ /* 0x040fe2000780c0ff */
[----:B------:R-:W-:Y:S01]  /*0670*/  IMAD.SHL.U32 R6, R6, 0x40, RZ ;  /* 0x0000004006067824 */ /* 0x000fe200078e00ff */
[----:B------:R-:W-:Y:S01]  /*0680*/  IADD3 R146, R11, R146, R8 ;  /* 0x000000920b927210 */ /* 0x000fe20007ffe008 */
[C---:B------:R-:W-:Y:S01]  /*0690*/  IMAD R3, R13.reuse, 0x8, R4 ;  /* 0x000000080d037824 */ /* 0x040fe200078e0204 */
[----:B------:R-:W-:Y:S01]  /*06a0*/  LOP3.LUT R9, R10, 0x8, R15, 0xf8, !PT ;  /* 0x000000080a097812 */ /* 0x000fe200078ef80f */
[----:B------:R-:W-:Y:S01]  /*06b0*/  IMAD R4, R13, 0x200, R8 ;  /* 0x000002000d047824 */ /* 0x000fe200078e0208 */
[----:B------:R-:W-:Y:S01]  /*06c0*/  SHF.R.S32.HI R8, RZ, 0x1, R0 ;  /* 0x00000001ff087819 */ /* 0x000fe20000011400 */
[----:B------:R-:W-:Y:S01]  /*06d0*/  IMAD.SHL.U32 R3, R3, 0x20, RZ ;  /* 0x0000002003037824 */ /* 0x000fe200078e00ff */
[----:B------:R-:W-:-:S02]  /*06e0*/  LOP3.LUT R6, R6, 0xc0, RZ, 0xc0, !PT ;  /* 0x000000c006067812 */ /* 0x000fc400078ec0ff */
[C---:B------:R-:W-:Y:S01]  /*06f0*/  LOP3.LUT P3, RZ, R8.reuse, 0x2, RZ, 0xc0, !PT ;  /* 0x0000000208ff7812 */ /* 0x040fe2000786c0ff */
[----:B------:R-:W-:Y:S01]  /*0700*/  IMAD.SHL.U32 R8, R8, 0x40, RZ ;  /* 0x0000004008087824 */ /* 0x000fe200078e00ff */
[----:B------:R-:W-:Y:S02]  /*0710*/  LOP3.LUT R15, R6, 0x8, R15, 0xf8, !PT ;  /* 0x00000008060f7812 */ /* 0x000fe400078ef80f */
[----:B------:R-:W-:Y:S02]  /*0720*/  SHF.R.U32.HI R134, RZ, 0x3, R134 ;  /* 0x00000003ff867819 */ /* 0x000fe40000011686 */
[----:B------:R-:W-:Y:S02]  /*0730*/  SHF.R.U32.HI R6, RZ, 0x3, R6 ;  /* 0x00000003ff067819 */ /* 0x000fe40000011606 */
[C---:B------:R-:W-:Y:S01]  /*0740*/  R2P PR, R133.reuse, 0x6 ;  /* 0x0000000685007804 */ /* 0x040fe20000000000 */
[----:B------:R-:W-:Y:S01]  /*0750*/  IMAD.SHL.U32 R133, R133, 0x40, RZ ;  /* 0x0000004085857824 */ /* 0x000fe200078e00ff */
[----:B------:R-:W-:-:S02]  /*0760*/  SEL R0, R136, 0xffffffe0, !P0 ;  /* 0xffffffe088007807 */ /* 0x000fc40004000000 */
[----:B------:R-:W-:Y:S01]  /*0770*/  LOP3.LUT R134, R9, R134, RZ, 0x3c, !PT ;  /* 0x0000008609867212 */ /* 0x000fe200078e3cff */
[----:B------:R-:W-:Y:S01]  /*0780*/  IMAD.SHL.U32 R9, R142, 0x8, RZ ;  /* 0x000000088e097824 */ /* 0x000fe200078e00ff */
[C---:B------:R-:W-:Y:S01]  /*0790*/  LOP3.LUT P0, RZ, R2.reuse, 0x2, RZ, 0xc0, !PT ;  /* 0x0000000202ff7812 */ /* 0x040fe2000780c0ff */
[----:B------:R-:W-:Y:S01]  /*07a0*/  IMAD.SHL.U32 R2, R2, 0x40, RZ ;  /* 0x0000004002027824 */ /* 0x000fe200078e00ff */
[----:B------:R-:W-:Y:S01]  /*07b0*/  LOP3.LUT R6, R15, R6, RZ, 0x3c, !PT ;  /* 0x000000060f067212 */ /* 0x000fe200078e3cff */
[----:B------:R-:W-:Y:S01]  /*07c0*/  IMAD R134, R5, 0x200, R134 ;  /* 0x0000020005867824 */ /* 0x000fe200078e0286 */
[----:B------:R-:W-:Y:S02]  /*07d0*/  LOP3.LUT R133, R133, 0x1c0, RZ, 0xc0, !PT ;  /* 0x000001c085857812 */ /* 0x000fe400078ec0ff */
[----:B------:R-:W-:Y:S01]  /*07e0*/  LOP3.LUT R9, R9, 0x8, RZ, 0xc0, !PT ;  /* 0x0000000809097812 */ /* 0x000fe200078ec0ff */
[----:B------:R-:W-:Y:S01]  /*07f0*/  IMAD.U32 R137, R137, 0x20, R6 ;  /* 0x0000002089897824 */ /* 0x000fe200078e0006 */
[----:B------:R-:W-:-:S02]  /*0800*/  LOP3.LUT R2, R2, 0xc0, RZ, 0xc0, !PT ;  /* 0x000000c002027812 */ /* 0x000fc400078ec0ff */
[----:B------:R-:W-:Y:S02]  /*0810*/  LOP3.LUT R8, R8, 0xc0, RZ, 0xc0, !PT ;  /* 0x000000c008087812 */ /* 0x000fe400078ec0ff */
[----:B------:R-:W-:Y:S02]  /*0820*/  LOP3.LUT R139, R139, 0x8, RZ, 0xc0, !PT ;  /* 0x000000088b8b7812 */ /* 0x000fe400078ec0ff */
[----:B------:R-:W-:Y:S02]  /*0830*/  SHF.R.U32.HI R6, RZ, 0x3, R133 ;  /* 0x00000003ff067819 */ /* 0x000fe40000011685 */
[----:B------:R-:W-:Y:S02]  /*0840*/  SHF.R.U32.HI R7, RZ, 0x3, R2 ;  /* 0x00000003ff077819 */ /* 0x000fe40000011602 */
[----:B------:R-:W-:Y:S02]  /*0850*/  LOP3.LUT R138, R9, 0x10, R138, 0xf8, !PT ;  /* 0x00000010098a7812 */ /* 0x000fe400078ef88a */
[----:B------:R-:W-:-:S02]  /*0860*/  SHF.R.U32.HI R5, RZ, 0x3, R8 ;  /* 0x00000003ff057819 */ /* 0x000fc40000011608 */
[----:B------:R-:W-:Y:S02]  /*0870*/  LOP3.LUT R133, R6, R133, R139, 0x1e, !PT ;  /* 0x0000008506857212 */ /* 0x000fe400078e1e8b */
[----:B------:R-:W-:Y:S02]  /*0880*/  LOP3.LUT R138, R7, R138, R2, 0x1e, !PT ;  /* 0x0000008a078a7212 */ /* 0x000fe400078e1e02 */
[----:B------:R-:W-:Y:S01]  /*0890*/  LOP3.LUT R5, R5, R8, R9, 0x1e, !PT ;  /* 0x0000000805057212 */ /* 0x000fe200078e1e09 */
[----:B------:R-:W-:Y:S01]  /*08a0*/  IMAD.IADD R133, R4, 0x1, R133 ;  /* 0x0000000104857824 */ /* 0x000fe200078e0285 */
[----:B------:R-:W-:Y:S01]  /*08b0*/  LEA R146, R146, UR6, 0x1 ;  /* 0x0000000692927c11 */ /* 0x000fe2000f8e08ff */
[----:B------:R-:W-:Y:S01]  /*08c0*/  IMAD.IADD R138, R3, 0x1, R138 ;  /* 0x00000001038a7824 */ /* 0x000fe200078e028a */
[----:B------:R-:W-:Y:S01]  /*08d0*/  LOP3.LUT R139, R7, R2, R139, 0x1e, !PT ;  /* 0x00000002078b7212 */ /* 0x000fe200078e1e8b */
[----:B------:R-:W-:Y:S01]  /*08e0*/  IMAD R2, R144, 0x200, R3 ;  /* 0x0000020090027824 */ /* 0x000fe200078e0203 */
[----:B------:R-:W-:Y:S01]  /*08f0*/  SEL R154, R154, 0x10, !P6 ;  /* 0x000000109a9a7807 */ /* 0x000fe20007000000 */
[----:B------:R-:W-:Y:S01]  /*0900*/  IMAD.IADD R156, R5, 0x1, R156 ;  /* 0x00000001059c7824 */ /* 0x000fe200078e029c */
[----:B------:R-:W-:Y:S01]  /*0910*/  LEA R133, R133, UR4, 0x1 ;  /* 0x0000000485857c11 */ /* 0x000fe2000f8e08ff */
[----:B------:R-:W-:Y:S01]  /*0920*/  IMAD.MOV.U32 R3, RZ, RZ, 0x40 ;  /* 0x00000040ff037424 */ /* 0x000fe200078e00ff */
[----:B------:R-:W-:Y:S01]  /*0930*/  SEL R152, R136, 0xffffffe0, !P5 ;  /* 0xffffffe088987807 */ /* 0x000fe20006800000 */
[C---:B------:R-:W-:Y:S01]  /*0940*/  VIADD R147, R146.reuse, 0x40 ;  /* 0x0000004092937836 */ /* 0x040fe20000000000 */
[----:B------:R-:W-:Y:S01]  /*0950*/  LEA R137, R137, UR5, 0x1 ;  /* 0x0000000589897c11 */ /* 0x000fe2000f8e08ff */
[C---:B------:R-:W-:Y:S01]  /*0960*/  @P4 VIADD R147, R146.reuse, 0xffffffc0 ;  /* 0xffffffc092934836 */ /* 0x040fe20000000000 */
[----:B------:R-:W-:Y:S01]  /*0970*/  SEL R3, R3, 0xffffffc0, !P2 ;  /* 0xffffffc003037807 */ /* 0x000fe20005000000 */
[----:B------:R-:W-:Y:S01]  /*0980*/  IMAD.IADD R151, R146, 0x1, R154 ;  /* 0x0000000192977824 */ /* 0x000fe200078e029a */
[----:B------:R-:W-:Y:S01]  /*0990*/  LEA R156, R156, UR5, 0x1 ;  /* 0x000000059c9c7c11 */ /* 0x000fe2000f8e08ff */
[C---:B------:R-:W-:Y:S01]  /*09a0*/  VIADD R132, R133.reuse, 0x20 ;  /* 0x0000002085847836 */ /* 0x040fe20000000000 */
[----:B------:R-:W-:Y:S01]  /*09b0*/  SEL R136, R136, 0xffffffe0, !P0 ;  /* 0xffffffe088887807 */ /* 0x000fe20004000000 */
[----:B------:R-:W-:Y:S01]  /*09c0*/  IMAD.IADD R154, R154, 0x1, R147 ;  /* 0x000000019a9a7824 */ /* 0x000fe200078e0293 */
[----:B------:R-:W-:Y:S01]  /*09d0*/  LEA R134, R134, UR6, 0x1 ;  /* 0x0000000686867c11 */ /* 0x000fe2000f8e08ff */
[----:B------:R-:W-:-:S02]  /*09e0*/  @P1 VIADD R132, R133, 0xffffffe0 ;  /* 0xffffffe085841836 */ /* 0x000fc40000000000 */
[----:B------:R-:W-:Y:S02]  /*09f0*/  IMAD.IADD R139, R2, 0x1, R139 ;  /* 0x00000001028b7824 */ /* 0x000fe400078e028b */
[----:B------:R-:W-:Y:S02]  /*0a00*/  IMAD.IADD R150, R146, 0x1, R152 ;  /* 0x0000000192967824 */ /* 0x000fe400078e0298 */
[----:B------:R-:W-:Y:S02]  /*0a10*/  IMAD.IADD R135, R137, 0x1, R0 ;  /* 0x0000000189877824 */ /* 0x000fe400078e0200 */
[----:B------:R-:W-:Y:S02]  /*0a20*/  IMAD.IADD R157, R151, 0x1, R152 ;  /* 0x00000001979d7824 */ /* 0x000fe400078e0298 */
[----:B------:R-:W-:Y:S02]  /*0a30*/  IMAD.IADD R153, R152, 0x1, R147 ;  /* 0x0000000198997824 */ /* 0x000fe400078e0293 */
[----:B------:R-:W-:-:S02]  /*0a40*/  VIADD R155, R156, 0x20 ;  /* 0x000000209c9b7836 */ /* 0x000fc40000000000 */
[----:B------:R-:W-:Y:S02]  /*0a50*/  IMAD.IADD R131, R133, 0x1, R3 ;  /* 0x0000000185837824 */ /* 0x000fe400078e0203 */
[----:B------:R-:W-:Y:S02]  /*0a60*/  IMAD.IADD R152, R152, 0x1, R154 ;  /* 0x0000000198987824 */ /* 0x000fe400078e029a */
[----:B------:R-:W-:Y:S02]  /*0a70*/  @P3 VIADD R155, R156, 0xffffffe0 ;  /* 0xffffffe09c9b3836 */ /* 0x000fe40000000000 */
[----:B------:R-:W-:Y:S02]  /*0a80*/  IMAD.IADD R3, R3, 0x1, R132 ;  /* 0x0000000103037824 */ /* 0x000fe400078e0284 */
[C---:B------:R-:W-:Y:S02]  /*0a90*/  VIADD R128, R132.reuse, 0x2000 ;  /* 0x0000200084807836 */ /* 0x040fe40000000000 */
[----:B------:R-:W-:-:S02]  /*0aa0*/  VIADD R2, R132, 0x4000 ;  /* 0x0000400084027836 */ /* 0x000fc40000000000 */
[----:B------:R-:W-:-:S07]  /*0ab0*/  VIADD R0, R132, 0x6000 ;  /* 0x0000600084007836 */ /* 0x000fce0000000000 */
.L_x_517:
        /* <DEDUP_REMOVED lines=12> */
[----:B--2---:R-:W-:-:S05]  /*0b80*/  @P1 IMAD.WIDE R8, R5, 0x4, R6 ;  /* 0x0000000405081825 */ /* 0x004fca00078e0206 */
[----:B------:R-:W2:Y:S07]  /*0b90*/  @P1 LDG.E R5, desc[UR58][R8.64] ;  /* 0x0000003a08051981 */ /* 0x000eae000c1e1900 */
        /* <DEDUP_REMOVED lines=22> */
[----:B------:R-:W-:Y:S02]  /*0d00*/  UISETP.NE.U32.AND UP1, UPT, UR4, URZ, UPT ;  /* 0x0000003f0400728c */ /* 0x000fe4000bf25070 */
        /* <DEDUP_REMOVED lines=8> */
[----:B------:R-:W-:-:S03]  /*0d90*/  UIMAD UR5, UR10, UR18, URZ ;  /* 0x000000120a0572a4 */ /* 0x000fc6000f8e023f */
[----:B------:R-:W-:Y:S01]  /*0da0*/  @UP0 UIMAD UR30, UR9, UR25, URZ ;  /* 0x00000019091e02a4 */ /* 0x000fe2000f8e023f */
[----:B------:R-:W-:Y:S01]  /*0db0*/  @UP0 ULDC UR27, c[0x0][0x2e4] ;  /* 0x0000b900001b0ab9 */ /* 0x000fe20000000800 */
[----:B-1----:R-:W-:Y:S02]  /*0dc0*/  IABS R8, R6 ;  /* 0x0000000600087213 */ /* 0x002fe40000000000 */
[----:B------:R-:W-:Y:S01]  /*0dd0*/  @UP0 UIMAD UR27, UR10, UR27, UR30 ;  /* 0x0000001b0a1b02a4 */ /* 0x000fe2000f8e021e */
[----:B------:R-:W-:Y:S01]  /*0de0*/  ISETP.NE.AND P1, PT, R6, RZ, PT ;  /* 0x000000ff0600720c */ /* 0x000fe20003f25270 */
[----:B------:R-:W-:Y:S01]  /*0df0*/  ULOP3.LUT UR30, UR26, 0xffffff80, URZ, 0xc0, !UPT ;  /* 0xffffff801a1e7892 */ /* 0x000fe2000f8ec03f */
[----:B------:R-:W1:Y:S01]  /*0e00*/  I2F.RP R7, R8 ;  /* 0x0000000800077306 */ /* 0x000e620000209400 */
[----:B------:R-:W-:Y:S02]  /*0e10*/  @!UP0 UIMAD UR22, UR9, UR24, UR10 ;  /* 0x00000018091682a4 */ /* 0x000fe4000f8e020a */
[----:B------:R-:W-:Y:S01]  /*0e20*/  UIADD3 UR30, UR30, -0x80, URZ ;  /* 0xffffff801e1e7890 */ /* 0x000fe2000fffe03f */
[----:B--2---:R-:W-:Y:S01]  /*0e30*/  IABS R4, R4 ;  /* 0x0000000400047213 */ /* 0x004fe20000000000 */
[----:B------:R-:W-:Y:S01]  /*0e40*/  ULDC.U8 UR28, c[0x0][0x480] ;  /* 0x00012000001c7ab9 */ /* 0x000fe20000000000 */
[----:B------:R-:W-:Y:S01]  /*0e50*/  USHF.R.S32.HI UR32, URZ, 0x1f, UR21 ;  /* 0x0000001f3f207899 */ /* 0x000fe20008011415 */
[----:B------:R-:W-:Y:S01]  /*0e60*/  ISETP.NE.AND P4, PT, RZ, UR28, PT ;  /* 0x0000001cff007c0c */ /* 0x000fe2000bf85270 */
[----:B------:R-:W-:-:S02]  /*0e70*/  USHF.R.S32.HI UR20, URZ, 0x1f, UR29 ;  /* 0x0000001f3f147899 */ /* 0x000fc4000801141d */
[----:B------:R-:W-:Y:S02]  /*0e80*/  USHF.R.S32.HI UR34, URZ, 0x1f, UR24 ;  /* 0x0000001f3f227899 */ /* 0x000fe40008011418 */
[----:B------:R-:W-:Y:S01]  /*0e90*/  USHF.R.S32.HI UR4, URZ, 0x1f, UR5 ;  /* 0x0000001f3f047899 */ /* 0x000fe20008011405 */
[----:B-1----:R-:W1:Y:S01]  /*0ea0*/  MUFU.RCP R10, R7 ;  /* 0x00000007000a7308 */ /* 0x002e620000001000 */
[----:B------:R-:W-:Y:S02]  /*0eb0*/  USEL UR33, UR16, URZ, UP1 ;  /* 0x0000003f10217287 */ /* 0x000fe40008800000 */
[----:B------:R-:W-:Y:S02]  /*0ec0*/  USEL UR19, UR17, URZ, UP1 ;  /* 0x0000003f11137287 */ /* 0x000fe40008800000 */
[----:B------:R-:W-:Y:S02]  /*0ed0*/  USHF.R.S32.HI UR26, URZ, 0x7, UR26 ;  /* 0x000000073f1a7899 */ /* 0x000fe4000801141a */
[----:B------:R-:W-:-:S02]  /*0ee0*/  @!UP0 UIMAD UR27, UR22, UR25, URZ ;  /* 0x00000019161b82a4 */ /* 0x000fc4000f8e023f */
[----:B------:R-:W-:Y:S01]  /*0ef0*/  USHF.R.S32.HI UR31, URZ, 0x1f, UR30 ;  /* 0x0000001f3f1f7899 */ /* 0x000fe2000801141e */
[----:B-1----:R-:W-:Y:S01]  /*0f00*/  VIADD R10, R10, 0xffffffe ;  /* 0x0ffffffe0a0a7836 */ /* 0x002fe20000000000 */
[----:B------:R-:W1:Y:S03]  /*0f10*/  S2R R7, SR_CTAID.X ;  /* 0x0000000000077919 */ /* 0x000e660000002500 */
[----:B------:R-:W2:Y:S02]  /*0f20*/  F2I.FTZ.U32.TRUNC.NTZ R11, R10 ;  /* 0x0000000a000b7305 */ /* 0x000ea4000021f000 */
[----:B--2---:R-:W-:Y:S02]  /*0f30*/  IMAD.MOV R5, RZ, RZ, -R11 ;  /* 0x000000ffff057224 */ /* 0x004fe400078e0a0b */
[----:B------:R-:W-:Y:S02]  /*0f40*/  IMAD.MOV.U32 R10, RZ, RZ, RZ ;  /* 0x000000ffff0a7224 */ /* 0x000fe400078e00ff */
[----:B------:R-:W-:-:S04]  /*0f50*/  IMAD R5, R5, R8, RZ ;  /* 0x0000000805057224 */ /* 0x000fc800078e02ff */
[----:B------:R-:W-:-:S06]  /*0f60*/  IMAD.HI.U32 R5, R11, R5, R10 ;  /* 0x000000050b057227 */ /* 0x000fcc00078e000a */
[----:B------:R-:W-:-:S04]  /*0f70*/  IMAD.HI.U32 R15, R5, R4, RZ ;  /* 0x00000004050f7227 */ /* 0x000fc800078e00ff */
[----:B------:R-:W-:-:S04]  /*0f80*/  IMAD.MOV R9, RZ, RZ, -R15 ;  /* 0x000000ffff097224 */ /* 0x000fc800078e0a0f */
[C---:B------:R-:W-:Y:S02]  /*0f90*/  IMAD R9, R8.reuse, R9, R4 ;  /* 0x0000000908097224 */ /* 0x040fe400078e0204 */
[----:B------:R-:W1:Y:S03]  /*0fa0*/  LDC.64 R4, c[0x0][0x488] ;  /* 0x00012200ff047b82 */ /* 0x000e660000000a00 */
[----:B------:R-:W-:-:S13]  /*0fb0*/  ISETP.GT.U32.AND P2, PT, R8, R9, PT ;  /* 0x000000090800720c */ /* 0x000fda0003f44070 */
[----:B------:R-:W-:Y:S01]  /*0fc0*/  @!P2 IADD3 R9, R9, -R8, RZ ;  /* 0x800000080909a210 */ /* 0x000fe20007ffe0ff */
[----:B------:R-:W-:-:S03]  /*0fd0*/  @!P2 VIADD R15, R15, 0x1 ;  /* 0x000000010f0fa836 */ /* 0x000fc60000000000 */
[----:B------:R-:W-:Y:S02]  /*0fe0*/  ISETP.GE.U32.AND P3, PT, R9, R8, PT ;  /* 0x000000080900720c */ /* 0x000fe40003f66070 */
[----:B------:R-:W-:Y:S01]  /*0ff0*/  LOP3.LUT R8, R6, UR10, RZ, 0x3c, !PT ;  /* 0x0000000a06087c12 */ /* 0x000fe2000f8e3cff */
[----:B-1----:R-:W-:-:S03]  /*1000*/  IMAD.WIDE.U32 R20, R7, R4, RZ ;  /* 0x0000000407147225 */ /* 0x002fc600078e00ff */
[----:B------:R-:W-:Y:S01]  /*1010*/  ISETP.GE.AND P0, PT, R8, RZ, PT ;  /* 0x000000ff0800720c */ /* 0x000fe20003f06270 */
[----:B------:R-:W-:Y:S01]  /*1020*/  IMAD R5, R7, R5, R21 ;  /* 0x0000000507057224 */ /* 0x000fe200078e0215 */
[----:B------:R-:W-:-:S05]  /*1030*/  SEL R20, R20, RZ, P4 ;  /* 0x000000ff14147207 */ /* 0x000fca0002000000 */
[----:B------:R-:W-:Y:S01]  /*1040*/  @P3 VIADD R15, R15, 0x1 ;  /* 0x000000010f0f3836 */ /* 0x000fe20000000000 */
[----:B------:R-:W-:-:S05]  /*1050*/  SEL R17, R5, RZ, P4 ;  /* 0x000000ff05117207 */ /* 0x000fca0002000000 */
        /* <DEDUP_REMOVED lines=13> */
.L_x_510:
[----:B------:R-:W-:Y:S01]  /*1130*/  UIMAD UR22, UR9, UR24, UR10 ;  /* 0x00000018091672a4 */ /* 0x000fe2000f8e020a */
[----:B------:R-:W-:-:S03]  /*1140*/  ULDC UR38, c[0x0][0x2d4] ;  /* 0x0000b50000267ab9 */ /* 0x000fc60000000800 */
[----:B------:R-:W-:-:S12]  /*1150*/  UIMAD UR22, UR22, UR38, URZ ;  /* 0x00000026161672a4 */ /* 0x000fd8000f8e023f */
.L_x_511:
[----:B------:R-:W1:Y:S01]  /*1160*/  S2R R11, SR_TID.X ;  /* 0x00000000000b7919 */ /* 0x000e620000002100 */
[----:B------:R-:W2:Y:S01]  /*1170*/  LDC.64 R6, c[0x0][0x240] ;  /* 0x00009000ff067b82 */ /* 0x000ea20000000a00 */
[----:B------:R-:W-:Y:S01]  /*1180*/  SHF.R.S32.HI R13, RZ, 0x1f, R145 ;  /* 0x0000001fff0d7819 */ /* 0x000fe20000011491 */
[----:B------:R-:W-:Y:S01]  /*1190*/  UIMAD UR28, UR24, UR18, URZ ;  /* 0x00000012181c72a4 */ /* 0x000fe2000f8e023f */
[----:B------:R-:W-:Y:S01]  /*11a0*/  IADD3 R23, P0, R145, UR30, RZ ;  /* 0x0000001e91177c10 */ /* 0x000fe2000ff1e0ff */
[----:B------:R-:W-:Y:S01]  /*11b0*/  IMAD.U32 R22, RZ, RZ, UR4 ;  /* 0x00000004ff167e24 */ /* 0x000fe2000f8e00ff */
[----:B------:R-:W-:Y:S01]  /*11c0*/  SHF.R.S32.HI R149, RZ, 0x1f, R148 ;  /* 0x0000001fff957819 */ /* 0x000fe20000011494 */
[----:B------:R-:W-:Y:S01]  /*11d0*/  UIMAD.WIDE UR38, UR9, UR38, UR30 ;  /* 0x00000026092672a5 */ /* 0x000fe2000f8e021e */
[----:B------:R-:W-:Y:S01]  /*11e0*/  IADD3.X R19, R13, UR31, RZ, P0, !PT ;  /* 0x0000001f0d137c10 */ /* 0x000fe200087fe4ff */
[----:B------:R-:W3:Y:S01]  /*11f0*/  LDC.64 R8, c[0x0][0x228] ;  /* 0x00008a00ff087b82 */ /* 0x000ee20000000a00 */
[----:B------:R-:W-:Y:S01]  /*1200*/  UIMAD.WIDE.U32 UR36, UR18, UR24, URZ ;  /* 0x00000018122472a5 */ /* 0x000fe2000f8e003f */
[----:B------:R-:W-:Y:S01]  /*1210*/  CS2R R94, SRZ ;  /* 0x00000000005e7805 */ /* 0x000fe2000001ff00 */
[----:B------:R-:W-:Y:S01]  /*1220*/  UIADD3 UR33, UP0, UR38, UR33, URZ ;  /* 0x0000002126217290 */ /* 0x000fe2000ff1e03f */
[----:B------:R-:W-:Y:S01]  /*1230*/  CS2R R92, SRZ ;  /* 0x00000000005c7805 */ /* 0x000fe2000001ff00 */
[----:B------:R-:W-:Y:S01]  /*1240*/  UIADD3 UR56, UR26, -0x1, URZ ;  /* 0xffffffff1a387890 */ /* 0x000fe2000fffe03f */
[----:B------:R-:W-:Y:S01]  /*1250*/  CS2R R98, SRZ ;  /* 0x0000000000627805 */ /* 0x000fe2000001ff00 */
[----:B------:R-:W-:Y:S01]  /*1260*/  UIADD3.X UR19, UR39, UR19, URZ, UP0, !UPT ;  /* 0x0000001327137290 */ /* 0x000fe200087fe43f */
[----:B------:R-:W4:Y:S01]  /*1270*/  LDC.64 R4, c[0x0][0x418] ;  /* 0x00010600ff047b82 */ /* 0x000f220000000a00 */
[----:B------:R-:W-:Y:S01]  /*1280*/  UIADD3 UR21, UP0, UR29, UR21, URZ ;  /* 0x000000151d157290 */ /* 0x000fe2000ff1e03f */
[----:B------:R-:W-:Y:S01]  /*1290*/  CS2R R96, SRZ ;  /* 0x0000000000607805 */ /* 0x000fe2000001ff00 */
[----:B------:R-:W-:Y:S01]  /*12a0*/  UIADD3 UR27, UR30, UR27, URZ ;  /* 0x0000001b1e1b7290 */ /* 0x000fe2000fffe03f */
[----:B------:R-:W-:Y:S01]  /*12b0*/  CS2R R90, SRZ ;  /* 0x00000000005a7805 */ /* 0x000fe2000001ff00 */
[----:B------:R-:W-:Y:S01]  /*12c0*/  UIADD3.X UR20, UR32, UR20, URZ, UP0, !UPT ;  /* 0x0000001420147290 */ /* 0x000fe200087fe43f */
[----:B------:R-:W-:-:S02]  /*12d0*/  CS2R R88, SRZ ;  /* 0x0000000000587805 */ /* 0x000fc4000001ff00 */
[----:B------:R-:W-:Y:S01]  /*12e0*/  CS2R R86, SRZ ;  /* 0x0000000000567805 */ /* 0x000fe2000001ff00 */
[-C--:B--2---:R-:W-:Y:S01]  /*12f0*/  IMAD R16, R19, R6.reuse, RZ ;  /* 0x0000000613107224 */ /* 0x084fe200078e02ff */
[----:B------:R-:W-:Y:S01]  /*1300*/  CS2R R84, SRZ ;  /* 0x0000000000547805 */ /* 0x000fe2000001ff00 */
[----:B------:R-:W-:Y:S01]  /*1310*/  IMAD.WIDE.U32 R28, R23, R6, R148 ;  /* 0x00000006171c7225 */ /* 0x000fe200078e0094 */
[----:B------:R-:W-:Y:S02]  /*1320*/  CS2R R78, SRZ ;  /* 0x00000000004e7805 */ /* 0x000fe4000001ff00 */
[----:B------:R-:W-:Y:S02]  /*1330*/  CS2R R76, SRZ ;  /* 0x00000000004c7805 */ /* 0x000fe4000001ff00 */
[----:B------:R-:W-:Y:S02]  /*1340*/  CS2R R82, SRZ ;  /* 0x0000000000527805 */ /* 0x000fe4000001ff00 */
[----:B------:R-:W-:-:S02]  /*1350*/  CS2R R80, SRZ ;  /* 0x0000000000507805 */ /* 0x000fc4000001ff00 */
[----:B-1----:R-:W-:Y:S02]  /*1360*/  SHF.R.S32.HI R10, RZ, 0x1f, R11 ;  /* 0x0000001fff0a7819 */ /* 0x002fe4000001140b */
[----:B------:R-:W-:Y:S02]  /*1370*/  CS2R R74, SRZ ;  /* 0x00000000004a7805 */ /* 0x000fe4000001ff00 */
[----:B------:R-:W-:Y:S02]  /*1380*/  CS2R R72, SRZ ;  /* 0x0000000000487805 */ /* 0x000fe4000001ff00 */
[----:B------:R-:W-:Y:S02]  /*1390*/  CS2R R70, SRZ ;  /* 0x0000000000467805 */ /* 0x000fe4000001ff00 */
[----:B------:R-:W-:Y:S02]  /*13a0*/  LEA.HI R12, R10, R11, RZ, 0x5 ;  /* 0x0000000b0a0c7211 */ /* 0x000fe400078f28ff */
[----:B------:R-:W-:-:S02]  /*13b0*/  CS2R R68, SRZ ;  /* 0x0000000000447805 */ /* 0x000fc4000001ff00 */
[-C--:B------:R-:W-:Y:S02]  /*13c0*/  LEA.HI R18, R10, R11.reuse, RZ, 0x2 ;  /* 0x0000000b0a127211 */ /* 0x080fe400078f10ff */
[----:B------:R-:W-:Y:S01]  /*13d0*/  LOP3.LUT R12, R12, 0xffffffe0, RZ, 0xc0, !PT ;  /* 0xffffffe00c0c7812 */ /* 0x000fe200078ec0ff */
[----:B----4-:R-:W-:Y:S01]  /*13e0*/  IMAD R24, R4, UR15, RZ ;  /* 0x0000000f04187c24 */ /* 0x010fe2000f8e02ff */
[----:B------:R-:W-:Y:S01]  /*13f0*/  LEA.HI R27, R10, R11, RZ, 0x3 ;  /* 0x0000000b0a1b7211 */ /* 0x000fe200078f18ff */
[----:B------:R-:W-:Y:S01]  /*1400*/  IMAD.U32 R10, RZ, RZ, UR5 ;  /* 0x00000005ff0a7e24 */ /* 0x000fe2000f8e00ff */
[----:B------:R-:W-:Y:S01]  /*1410*/  USHF.L.U32 UR5, UR28, 0x7, URZ ;  /* 0x000000071c057899 */ /* 0x000fe2000800063f */
[----:B------:R-:W-:Y:S01]  /*1420*/  IMAD.IADD R12, R11, 0x1, -R12 ;  /* 0x000000010b0c7824 */ /* 0x000fe200078e0a0c */
[----:B------:R-:W-:Y:S01]  /*1430*/  SHF.R.S32.HI R27, RZ, 0x3, R27 ;  /* 0x00000003ff1b7819 */ /* 0x000fe2000001141b */
[----:B------:R-:W-:Y:S01]  /*1440*/  IMAD R11, R23, R7, R16 ;  /* 0x00000007170b7224 */ /* 0x000fe200078e0210 */
[----:B------:R-:W-:Y:S01]  /*1450*/  USHF.R.S32.HI UR4, URZ, 0x1f, UR5 ;  /* 0x0000001f3f047899 */ /* 0x000fe20008011405 */
[----:B------:R-:W-:Y:S01]  /*1460*/  IMAD R21, R143, UR28, R12 ;  /* 0x0000001c8f157c24 */ /* 0x000fe2000f8e020c */
[----:B------:R-:W-:Y:S01]  /*1470*/  LEA.HI R18, R18, R145, RZ, 0x1 ;  /* 0x0000009112127211 */ /* 0x000fe200078f08ff */
[----:B------:R-:W-:-:S02]  /*1480*/  IMAD.IADD R29, R29, 0x1, R11 ;  /* 0x000000011d1d7824 */ /* 0x000fc400078e020b */
[----:B---3--:R-:W-:Y:S01]  /*1490*/  IMAD R16, R8, UR15, RZ ;  /* 0x0000000f08107c24 */ /* 0x008fe2000f8e02ff */
[----:B------:R-:W-:Y:S01]  /*14a0*/  @P4 BAR.SYNC.DEFER_BLOCKING 0x0 ;  /* 0x0000000000004b1d */ /* 0x000fe20000010000 */
[----:B------:R-:W-:Y:S01]  /*14b0*/  IADD3 R25, P1, P0, R21, UR5, R10 ;  /* 0x0000000515197c10 */ /* 0x000fe2000f83e00a */
[----:B------:R-:W-:Y:S01]  /*14c0*/  IMAD.SHL.U32 R27, R27, 0x40, RZ ;  /* 0x000000401b1b7824 */ /* 0x000fe200078e00ff */
[----:B------:R-:W-:Y:S01]  /*14d0*/  SHF.R.S32.HI R21, RZ, 0x1f, R21 ;  /* 0x0000001fff157819 */ /* 0x000fe20000011415 */
[----:B------:R-:W-:Y:S01]  /*14e0*/  IMAD R9, R9, UR9, R16 ;  /* 0x0000000909097c24 */ /* 0x000fe2000f8e0210 */
[----:B------:R-:W-:-:S03]  /*14f0*/  LOP3.LUT R18, R18, 0x7fffffe, RZ, 0xc0, !PT ;  /* 0x07fffffe12127812 */ /* 0x000fc600078ec0ff */
[----:B------:R-:W1:Y:S01]  /*1500*/  LDC.64 R10, c[0x0][0x420] ;  /* 0x00010800ff0a7b82 */ /* 0x000e620000000a00 */
[----:B------:R-:W-:Y:S01]  /*1510*/  IADD3.X R22, R21, UR4, R22, P1, P0 ;  /* 0x0000000415167c10 */ /* 0x000fe20008fe0416 */
[----:B------:R-:W-:Y:S01]  /*1520*/  ULDC.64 UR4, c[0x0][0x258] ;  /* 0x0000960000047ab9 */ /* 0x000fe20000000a00 */
[----:B------:R-:W-:Y:S01]  /*1530*/  IMAD.WIDE.U32 R28, R8, UR9, R28 ;  /* 0x00000009081c7c25 */ /* 0x000fe2000f8e001c */
[----:B------:R-:W-:Y:S01]  /*1540*/  UIMAD UR35, UR14, UR4, URZ ;  /* 0x000000040e2372a4 */ /* 0x000fe2000f8e023f */
[----:B------:R-:W-:Y:S02]  /*1550*/  LOP3.LUT R27, R27, 0xc0, RZ, 0xc0, !PT ;  /* 0x000000c01b1b7812 */ /* 0x000fe400078ec0ff */
[----:B------:R-:W-:Y:S01]  /*1560*/  IMAD.U32 R26, RZ, RZ, UR4 ;  /* 0x00000004ff1a7e24 */ /* 0x000fe2000f8e00ff */
[----:B------:R-:W-:Y:S01]  /*1570*/  USHF.R.S32.HI UR4, URZ, 0x1f, UR18 ;  /* 0x0000001f3f047899 */ /* 0x000fe20008011412 */
[----:B------:R-:W-:Y:S01]  /*1580*/  IMAD R5, R5, UR9, R24 ;  /* 0x0000000905057c24 */ /* 0x000fe2000f8e0218 */
[--C-:B------:R-:W-:Y:S01]  /*1590*/  LOP3.LUT R21, R27, 0x18, R148.reuse, 0xf8, !PT ;  /* 0x000000181b157812 */ /* 0x100fe200078ef894 */
[----:B------:R-:W-:Y:S01]  /*15a0*/  IMAD.IADD R29, R29, 0x1, R9 ;  /* 0x000000011d1d7824 */ /* 0x000fe200078e0209 */
[----:B------:R-:W-:Y:S01]  /*15b0*/  UIMAD UR31, UR4, UR24, URZ ;  /* 0x00000018041f72a4 */ /* 0x000fe2000f8e023f */
[----:B------:R-:W-:Y:S01]  /*15c0*/  IMAD.WIDE.U32 R8, R4, UR9, R148 ;  /* 0x0000000904087c25 */ /* 0x000fe2000f8e0094 */
[----:B------:R-:W-:Y:S01]  /*15d0*/  SHF.R.U32.HI R16, RZ, 0x3, R27 ;  /* 0x00000003ff107819 */ /* 0x000fe2000001161b */
[----:B------:R-:W-:Y:S01]  /*15e0*/  UIMAD UR35, UR10, UR5, UR35 ;  /* 0x000000050a2372a4 */ /* 0x000fe2000f8e0223 */
[----:B------:R-:W-:Y:S01]  /*15f0*/  IADD3 R20, P0, R25, R20, RZ ;  /* 0x0000001419147210 */ /* 0x000fe20007f1e0ff */
[----:B------:R-:W-:Y:S01]  /*1600*/  IMAD.IADD R9, R9, 0x1, R5 ;  /* 0x0000000109097824 */ /* 0x000fe200078e0205 */
[----:B------:R-:W-:Y:S01]  /*1610*/  UIMAD UR31, UR34, UR18, UR31 ;  /* 0x00000012221f72a4 */ /* 0x000fe2000f8e021f */
[----:B------:R-:W2:Y:S01]  /*1620*/  LDC.64 R4, c[0x0][0x230] ;  /* 0x00008c00ff047b82 */ /* 0x000ea20000000a00 */
[----:B------:R-:W-:Y:S01]  /*1630*/  IMAD.WIDE.U32 R26, R26, UR10, R28 ;  /* 0x0000000a1a1a7c25 */ /* 0x000fe2000f8e001c */
[----:B------:R-:W-:Y:S01]  /*1640*/  LOP3.LUT R16, R21, R16, RZ, 0x3c, !PT ;  /* 0x0000001015107212 */ /* 0x000fe200078e3cff */
[----:B------:R-:W-:Y:S01]  /*1650*/  ULDC.64 UR4, c[0x0][0x210] ;  /* 0x0000840000047ab9 */ /* 0x000fe20000000a00 */
[----:B------:R-:W-:Y:S01]  /*1660*/  IADD3.X R21, R22, R17, RZ, P0, !PT ;  /* 0x0000001116157210 */ /* 0x000fe200007fe4ff */
[----:B-1----:R-:W-:Y:S01]  /*1670*/  IMAD.WIDE.U32 R24, R23, R10, R8 ;  /* 0x0000000a17187225 */ /* 0x002fe200078e0008 */
[----:B------:R-:W-:Y:S01]  /*1680*/  UIADD3 UR31, UR37, UR31, URZ ;  /* 0x0000001f251f7290 */ /* 0x000fe2000fffe03f */
[----:B------:R-:W-:Y:S01]  /*1690*/  LEA R176, P0, R26, UR4, 0x1 ;  /* 0x000000041ab07c11 */ /* 0x000fe2000f8008ff */
[----:B------:R-:W1:Y:S01]  /*16a0*/  LDC.64 R8, c[0x0][0x248] ;  /* 0x00009200ff087b82 */ /* 0x000e620000000a00 */
[----:B------:R-:W-:Y:S01]  /*16b0*/  IMAD.IADD R18, R145, 0x1, -R18 ;  /* 0x0000000191127824 */ /* 0x000fe200078e0a12 */
[----:B------:R-:W-:Y:S01]  /*16c0*/  UIMAD UR31, UR31, UR33, URZ ;  /* 0x000000211f1f72a4 */ /* 0x000fe2000f8e023f */
[----:B------:R-:W-:-:S02]  /*16d0*/  VIADD R17, R27, UR35 ;  /* 0x000000231b117c36 */ /* 0x000fc40008000000 */
[----:B------:R-:W-:Y:S01]  /*16e0*/  IMAD R22, R19, R10, RZ ;  /* 0x0000000a13167224 */ /* 0x000fe200078e02ff */
[----:B------:R-:W-:Y:S01]  /*16f0*/  LEA R19, R143, R18, 0x3 ;  /* 0x000000128f137211 */ /* 0x000fe200078e18ff */
[----:B------:R-:W-:Y:S01]  /*1700*/  IMAD.U32 R28, RZ, RZ, UR36 ;  /* 0x00000024ff1c7e24 */ /* 0x000fe2000f8e00ff */
[----:B------:R-:W-:Y:S01]  /*1710*/  LEA.HI.X R177, R26, UR5, R17, 0x1, P0 ;  /* 0x000000051ab17c11 */ /* 0x000fe200080f0c11 */
[----:B------:R-:W-:Y:S01]  /*1720*/  UIMAD UR19, UR19, UR36, UR31 ;  /* 0x00000024131372a4 */ /* 0x000fe2000f8e021f */
[----:B------:R-:W-:Y:S01]  /*1730*/  LEA R18, P0, R6, R176, 0x7 ;  /* 0x000000b006127211 */ /* 0x000fe200078038ff */
[----:B------:R-:W-:Y:S01]  /*1740*/  IMAD.WIDE.U32 R20, R28, UR33, R20 ;  /* 0x000000211c147c25 */ /* 0x000fe2000f8e0014 */
[----:B------:R-:W-:Y:S01]  /*1750*/  ULDC.64 UR4, c[0x0][0x400] ;  /* 0x0001000000047ab9 */ /* 0x000fe20000000a00 */
[----:B------:R-:W-:Y:S02]  /*1760*/  ULDC.64 UR32, c[0x0][0x2b0] ;  /* 0x0000ac0000207ab9 */ /* 0x000fe40000000a00 */
[----:B------:R-:W-:Y:S01]  /*1770*/  IMAD.U32 R16, R19, 0x20, R16 ;  /* 0x0000002013107824 */ /* 0x000fe200078e0010 */
[----:B------:R-:W-:Y:S01]  /*1780*/  LEA.HI.X R19, R6, R177, R7, 0x7, P0 ;  /* 0x000000b106137211 */ /* 0x000fe200000f3c07 */
[----:B------:R-:W-:Y:S01]  /*1790*/  VIADD R17, R21, UR19 ;  /* 0x0000001315117c36 */ /* 0x000fe20008000000 */
[----:B------:R-:W3:Y:S01]  /*17a0*/  LDC.64 R6, c[0x0][0x238] ;  /* 0x00008e00ff067b82 */ /* 0x000ee20000000a00 */
[----:B------:R-:W-:Y:S01]  /*17b0*/  LEA R172, P1, R20, UR4, 0x2 ;  /* 0x0000000414ac7c11 */ /* 0x000fe2000f8210ff */
[----:B------:R-:W-:Y:S01]  /*17c0*/  IMAD R22, R23, R11, R22 ;  /* 0x0000000b17167224 */ /* 0x000fe200078e0216 */
[----:B------:R-:W-:Y:S01]  /*17d0*/  ULDC.64 UR18, c[0x0][0x428] ;  /* 0x00010a0000127ab9 */ /* 0x000fe20000000a00 */
[----:B--2---:R-:W-:Y:S01]  /*17e0*/  IMAD.WIDE.U32 R26, R4, UR9, R148 ;  /* 0x00000009041a7c25 */ /* 0x004fe2000f8e0094 */
[----:B------:R-:W-:Y:S01]  /*17f0*/  LEA.HI.X R173, R20, UR5, R17, 0x2, P1 ;  /* 0x0000000514ad7c11 */ /* 0x000fe200088f1411 */
[----:B------:R-:W-:-:S02]  /*1800*/  UIMAD UR31, UR14, UR18, URZ ;  /* 0x000000120e1f72a4 */ /* 0x000fc4000f8e023f */
[----:B------:R-:W-:Y:S01]  /*1810*/  IMAD R20, R4, UR15, RZ ;  /* 0x0000000f04147c24 */ /* 0x000fe2000f8e02ff */
[----:B------:R-:W-:Y:S01]  /*1820*/  ULDC.64 UR4, c[0x0][0x260] ;  /* 0x0000980000047ab9 */ /* 0x000fe20000000a00 */
[----:B------:R-:W-:Y:S01]  /*1830*/  IMAD.IADD R23, R25, 0x1, R22 ;  /* 0x0000000119177824 */ /* 0x000fe200078e0216 */
[----:B------:R-:W-:Y:S01]  /*1840*/  UIMAD UR31, UR10, UR19, UR31 ;  /* 0x000000130a1f72a4 */ /* 0x000fe2000f8e021f */
[----:B------:R-:W-:Y:S01]  /*1850*/  IMAD.MOV.U32 R22, RZ, RZ, R24 ;  /* 0x000000ffff167224 */ /* 0x000fe200078e0018 */
[----:B------:R-:W-:Y:S01]  /*1860*/  UIMAD.WIDE UR60, UR27, 0x4, UR32 ;  /* 0x000000041b3c78a5 */ /* 0x000fe2000f8e0220 */
[----:B------:R-:W-:Y:S02]  /*1870*/  IMAD R17, R5, UR9, R20 ;  /* 0x0000000905117c24 */ /* 0x000fe4000f8e0214 */
[-C--:B-1----:R-:W-:Y:S01]  /*1880*/  IMAD R24, R13, R8.reuse, RZ ;  /* 0x000000080d187224 */ /* 0x082fe200078e02ff */
[----:B------:R-:W1:Y:S01]  /*1890*/  LDC.64 R4, c[0x0][0x250] ;  /* 0x00009400ff047b82 */ /* 0x000e620000000a00 */
[----:B------:R-:W-:Y:S01]  /*18a0*/  IMAD.U32 R20, RZ, RZ, UR18 ;  /* 0x00000012ff147e24 */ /* 0x000fe2000f8e00ff */
[----:B------:R-:W-:Y:S01]  /*18b0*/  ULDC.64 UR18, c[0x0][0x3e0] ;  /* 0x0000f80000127ab9 */ /* 0x000fe20000000a00 */
[----:B------:R-:W-:Y:S01]  /*18c0*/  IMAD.U32 R29, RZ, RZ, UR37 ;  /* 0x00000025ff1d7e24 */ /* 0x000fe2000f8e00ff */
[----:B------:R-:W-:Y:S01]  /*18d0*/  IADD3 R27, R27, R17, RZ ;  /* 0x000000111b1b7210 */ /* 0x000fe20007ffe0ff */
[----:B------:R-:W-:-:S04]  /*18e0*/  IMAD.WIDE.U32 R28, R145, R8, RZ ;  /* 0x00000008911c7225 */ /* 0x000fc800078e00ff */
[----:B------:R-:W-:Y:S02]  /*18f0*/  IMAD R21, R145, R9, R24 ;  /* 0x0000000991157224 */ /* 0x000fe400078e0218 */
[----:B------:R-:W-:-:S04]  /*1900*/  IMAD.WIDE.U32 R24, R20, UR10, R22 ;  /* 0x0000000a14187c25 */ /* 0x000fc8000f8e0016 */
[----:B------:R-:W-:Y:S01]  /*1910*/  IMAD R20, R14, UR4, RZ ;  /* 0x000000040e147c24 */ /* 0x000fe2000f8e02ff */
[----:B------:R-:W-:Y:S01]  /*1920*/  LEA R174, P0, R24, UR18, 0x1 ;  /* 0x0000001218ae7c11 */ /* 0x000fe2000f8008ff */
[----:B------:R-:W-:Y:S01]  /*1930*/  IMAD.IADD R23, R29, 0x1, R21 ;  /* 0x000000011d177824 */ /* 0x000fe200078e0215 */
[----:B------:R-:W-:Y:S01]  /*1940*/  ULEA.HI UR18, UR56, UR56, URZ, 0x1 ;  /* 0x0000003838127291 */ /* 0x000fe2000f8f083f */
[----:B------:R-:W-:Y:S02]  /*1950*/  VIADD R21, R25, UR31 ;  /* 0x0000001f19157c36 */ /* 0x000fe40008000000 */
[----:B------:R-:W-:Y:S02]  /*1960*/  IMAD R17, R15, UR5, R20 ;  /* 0x000000050f117c24 */ /* 0x000fe4000f8e0214 */
[----:B---3--:R-:W-:Y:S01]  /*1970*/  IMAD R20, R6, UR15, RZ ;  /* 0x0000000f06147c24 */ /* 0x008fe2000f8e02ff */
[----:B------:R-:W-:Y:S01]  /*1980*/  LEA.HI.X R175, R24, UR19, R21, 0x1, P0 ;  /* 0x0000001318af7c11 */ /* 0x000fe200080f0c15 */
[----:B------:R-:W-:-:S04]  /*1990*/  IMAD.WIDE.U32 R24, R6, UR9, R148 ;  /* 0x0000000906187c25 */ /* 0x000fc8000f8e0094 */
[----:B------:R-:W-:Y:S02]  /*19a0*/  IMAD R7, R7, UR9, R20 ;  /* 0x0000000907077c24 */ /* 0x000fe4000f8e0214 */
[----:B------:R-:W-:Y:S02]  /*19b0*/  IMAD.MOV.U32 R22, RZ, RZ, R28 ;  /* 0x000000ffff167224 */ /* 0x000fe400078e001c */
[----:B------:R-:W-:Y:S01]  /*19c0*/  IMAD.WIDE.U32 R26, R15, UR4, R26 ;  /* 0x000000040f1a7c25 */ /* 0x000fe2000f8e001a */
[----:B------:R-:W-:Y:S01]  /*19d0*/  IADD3 R25, R25, R7, RZ ;  /* 0x0000000719197210 */ /* 0x000fe20007ffe0ff */
[----:B------:R-:W-:Y:S02]  /*19e0*/  ULDC.64 UR4, c[0x0][0x268] ;  /* 0x00009a0000047ab9 */ /* 0x000fe40000000a00 */
[----:B------:R-:W-:-:S04]  /*19f0*/  IMAD.WIDE.U32 R22, R8, UR21, R22 ;  /* 0x0000001508167c25 */ /* 0x000fc8000f8e0016 */
[----:B-1----:R-:W-:Y:S01]  /*1a00*/  IMAD R20, R13, R4, RZ ;  /* 0x000000040d147224 */ /* 0x002fe200078e02ff */
[----:B------:R-:W-:Y:S01]  /*1a10*/  IADD3 R6, P0, R26, R22, RZ ;  /* 0x000000161a067210 */ /* 0x000fe20007f1e0ff */
[----:B------:R-:W-:Y:S02]  /*1a20*/  IMAD R14, R14, UR4, RZ ;  /* 0x000000040e0e7c24 */ /* 0x000fe4000f8e02ff */
[----:B------:R-:W-:Y:S01]  /*1a30*/  IMAD.WIDE.U32 R28, R15, UR4, R24 ;  /* 0x000000040f1c7c25 */ /* 0x000fe2000f8e0018 */
[----:B------:R-:W-:-:S03]  /*1a40*/  ULOP3.LUT UR4, UR18, 0xfffffffe, URZ, 0xc0, !UPT ;  /* 0xfffffffe12047892 */ /* 0x000fc6000f8ec03f */
[----:B------:R-:W-:Y:S01]  /*1a50*/  IMAD.IADD R17, R27, 0x1, R17 ;  /* 0x000000011b117824 */ /* 0x000fe200078e0211 */
[----:B------:R-:W-:Y:S01]  /*1a60*/  UIADD3 UR4, UR56, -UR4, URZ ;  /* 0x8000000438047290 */ /* 0x000fe2000fffe03f */
[C---:B------:R-:W-:Y:S01]  /*1a70*/  IMAD.WIDE.U32 R26, R145.reuse, R4, RZ ;  /* 0x00000004911a7225 */ /* 0x040fe200078e00ff */
[----:B------:R-:W-:Y:S02]  /*1a80*/  ULDC UR18, c[0x0][0x398] ;  /* 0x0000e60000127ab9 */ /* 0x000fe40000000800 */
[----:B------:R-:W-:Y:S01]  /*1a90*/  UISETP.NE.AND UP0, UPT, UR4, 0x1, UPT ;  /* 0x000000010400788c */ /* 0x000fe2000bf05270 */
[----:B------:R-:W-:Y:S02]  /*1aa0*/  IMAD R20, R145, R5, R20 ;  /* 0x0000000591147224 */ /* 0x000fe400078e0214 */
[----:B------:R-:W-:Y:S02]  /*1ab0*/  IMAD R22, R8, UR20, RZ ;  /* 0x0000001408167c24 */ /* 0x000fe4000f8e02ff */
[----:B------:R-:W-:-:S02]  /*1ac0*/  IMAD.IADD R27, R27, 0x1, R20 ;  /* 0x000000011b1b7824 */ /* 0x000fc400078e0214 */
[----:B------:R-:W-:Y:S01]  /*1ad0*/  IMAD R14, R15, UR5, R14 ;  /* 0x000000050f0e7c24 */ /* 0x000fe2000f8e020e */
[----:B------:R-:W-:Y:S01]  /*1ae0*/  ULDC.64 UR4, c[0x0][0x218] ;  /* 0x0000860000047ab9 */ /* 0x000fe20000000a00 */
[----:B------:R-:W-:Y:S02]  /*1af0*/  IMAD R22, R9, UR21, R22 ;  /* 0x0000001509167c24 */ /* 0x000fe4000f8e0216 */
[C---:B------:R-:W-:Y:S02]  /*1b00*/  IMAD R20, R4.reuse, UR20, RZ ;  /* 0x0000001404147c24 */ /* 0x040fe4000f8e02ff */
[----:B------:R-:W-:Y:S01]  /*1b10*/  IMAD.WIDE.U32 R24, R4, UR21, R26 ;  /* 0x0000001504187c25 */ /* 0x000fe2000f8e001a */
[----:B------:R-:W-:Y:S02]  /*1b20*/  IADD3.X R17, R17, R23, R22, P0, !PT ;  /* 0x0000001711117210 */ /* 0x000fe400007fe416 */
[----:B------:R-:W-:Y:S01]  /*1b30*/  LEA R22, P3, R10, R174, 0x7 ;  /* 0x000000ae0a167211 */ /* 0x000fe200078638ff */
[----:B------:R-:W-:Y:S01]  /*1b40*/  IMAD.IADD R15, R29, 0x1, R14 ;  /* 0x000000011d0f7824 */ /* 0x000fe200078e020e */
[----:B------:R-:W-:Y:S01]  /*1b50*/  IADD3 R7, P1, R28, R24, RZ ;  /* 0x000000181c077210 */ /* 0x000fe20007f3e0ff */
[----:B------:R-:W-:Y:S01]  /*1b60*/  IMAD R14, R5, UR21, R20 ;  /* 0x00000015050e7c24 */ /* 0x000fe2000f8e0214 */
[----:B------:R-:W-:Y:S01]  /*1b70*/  LEA R20, P2, R6, UR4, 0x1 ;  /* 0x0000000406147c11 */ /* 0x000fe2000f8408ff */
[----:B------:R-:W-:Y:S01]  /*1b80*/  VIADD R13, R16, 0x1000 ;  /* 0x00001000100d7836 */ /* 0x000fe20000000000 */
[----:B------:R-:W-:-:S02]  /*1b90*/  PLOP3.LUT P0, PT, PT, PT, UP0, 0x80, 0x0 ;  /* 0x000000000000781c */ /* 0x000fc40003f0f008 */
[----:B------:R-:W-:Y:S01]  /*1ba0*/  LEA.HI.X R21, R6, UR5, R17, 0x1, P2 ;  /* 0x0000000506157c11 */ /* 0x000fe200090f0c11 */
[----:B------:R-:W-:Y:S01]  /*1bb0*/  ULDC.64 UR4, c[0x0][0x220] ;  /* 0x0000880000047ab9 */ /* 0x000fe20000000a00 */
[----:B------:R-:W-:Y:S02]  /*1bc0*/  IADD3.X R14, R15, R25, R14, P1, !PT ;  /* 0x000000190f0e7210 */ /* 0x000fe40000ffe40e */
[C---:B------:R-:W-:Y:S01]  /*1bd0*/  LEA R6, P1, R7.reuse, UR4, 0x1 ;  /* 0x0000000407067c11 */ /* 0x040fe2000f8208ff */
[----:B------:R-:W-:Y:S01]  /*1be0*/  UIADD3 UR4, UR30, UR22, URZ ;  /* 0x000000161e047290 */ /* 0x000fe2000fffe03f */
[----:B------:R-:W-:Y:S02]  /*1bf0*/  LEA.HI.X R23, R10, R175, R11, 0x7, P3 ;  /* 0x000000af0a177211 */ /* 0x000fe400018f3c0b */
[----:B------:R-:W-:Y:S01]  /*1c00*/  LEA.HI.X R7, R7, UR5, R14, 0x1, P1 ;  /* 0x0000000507077c11 */ /* 0x000fe200088f0c0e */
[----:B------:R-:W-:Y:S01]  /*1c10*/  UIADD3 UR5, -UR57, UR25, UR29 ;  /* 0x0000001939057290 */ /* 0x000fe2000fffe11d */
[----:B------:R-:W-:Y:S01]  /*1c20*/  SEL R13, R13, R16, !P0 ;  /* 0x000000100d0d7207 */ /* 0x000fe20004000000 */
[----:B------:R-:W-:Y:S01]  /*1c30*/  ULDC.64 UR30, c[0x0][0x478] ;  /* 0x00011e00001e7ab9 */ /* 0x000fe20000000a00 */
[----:B------:R-:W-:Y:S01]  /*1c40*/  LEA R11, R16, UR6, 0x1 ;  /* 0x00000006100b7c11 */ /* 0x000fe2000f8e08ff */
[----:B------:R-:W-:Y:S01]  /*1c50*/  UIADD3 UR18, UR5, -UR18, URZ ;  /* 0x8000001205127290 */ /* 0x000fe2000fffe03f */
[----:B------:R-:W-:-:S02]  /*1c60*/  LEA R16, P2, R8, R20, 0x7 ;  /* 0x0000001408107211 */ /* 0x000fc400078438ff */
[----:B------:R-:W-:Y:S01]  /*1c70*/  LEA R168, R13, UR6, 0x1 ;  /* 0x000000060da87c11 */ /* 0x000fe2000f8e08ff */
[----:B------:R-:W-:Y:S01]  /*1c80*/  USHF.R.S32.HI UR5, URZ, 0x1f, UR18 ;  /* 0x0000001f3f057899 */ /* 0x000fe20008011412 */
[----:B------:R-:W-:Y:S01]  /*1c90*/  LEA.HI.X R17, R8, R21, R9, 0x7, P2 ;  /* 0x0000001508117211 */ /* 0x000fe200010f3c09 */
[----:B------:R-:W-:Y:S01]  /*1ca0*/  @!PT LDS RZ, [RZ] ;  /* 0x00000000fffff984 */ /* 0x000fe20000000800 */
[----:B------:R-:W-:Y:S01]  /*1cb0*/  @!PT LDS RZ, [RZ] ;  /* 0x00000000fffff984 */ /* 0x000fe20000000800 */
[----:B------:R-:W-:Y:S01]  /*1cc0*/  @!PT LDS RZ, [RZ] ;  /* 0x00000000fffff984 */ /* 0x000fe20000000800 */
[----:B------:R1:W-:Y:S01]  /*1cd0*/  LDGSTS.E.BYPASS.LTC128B.128 [R11+0x4000], desc[UR58][R174.64] ;  /* 0x04000000ae0b7fae */ /* 0x0003e2000b901d7a */
[C---:B------:R-:W-:Y:S01]  /*1ce0*/  LEA R8, P1, R4.reuse, R6, 0x7 ;  /* 0x0000000604087211 */ /* 0x040fe200078238ff */
[----:B------:R-:W-:Y:S02]  /*1cf0*/  ULEA.HI UR5, UR5, UR18, URZ, 0x7 ;  /* 0x0000001205057291 */ /* 0x000fe4000f8f383f */
[----:B------:R1:W-:Y:S01]  /*1d00*/  LDGSTS.E.BYPASS.LTC128B.128 [R11+0x5000], desc[UR58][R22.64] ;  /* 0x05000000160b7fae */ /* 0x0003e2000b901d7a */
[----:B------:R-:W-:Y:S01]  /*1d10*/  LEA.HI.X R9, R4, R7, R5, 0x7, P1 ;  /* 0x0000000704097211 */ /* 0x000fe200008f3c05 */
[----:B------:R-:W-:Y:S02]  /*1d20*/  USHF.R.S32.HI UR22, URZ, 0x7, UR5 ;  /* 0x000000073f167899 */ /* 0x000fe40008011405 */
[----:B------:R1:W-:Y:S02]  /*1d30*/  LDGSTS.E.BYPASS.LTC128B.128 [R168], desc[UR58][R176.64] ;  /* 0x00000000b0a87fae */ /* 0x0003e4000b901d7a */
[----:B------:R-:W-:-:S02]  /*1d40*/  UISETP.LT.AND UP0, UPT, URZ, UR22, UPT ;  /* 0x000000163f00728c */ /* 0x000fc4000bf01270 */
[----:B------:R1:W-:Y:S02]  /*1d50*/  LDGSTS.E.BYPASS.LTC128B.128 [R168+0x1000], desc[UR58][R18.64] ;  /* 0x0100000012a87fae */ /* 0x0003e4000b901d7a */
[----:B------:R-:W-:Y:S02]  /*1d60*/  USEL UR22, URZ, UR22, !UP0 ;  /* 0x000000163f167287 */ /* 0x000fe4000c000000 */
[----:B------:R1:W-:Y:S02]  /*1d70*/  LDGSTS.E.BYPASS.LTC128B.128 [R11+0x6000], desc[UR58][R20.64] ;  /* 0x06000000140b7fae */ /* 0x0003e4000b901d7a */
[----:B------:R-:W-:Y:S02]  /*1d80*/  UISETP.GT.AND UP0, UPT, UR26, UR22, UPT ;  /* 0x000000161a00728c */ /* 0x000fe4000bf04270 */
[----:B------:R1:W-:Y:S01]  /*1d90*/  LDGSTS.E.BYPASS.LTC128B.128 [R11+0x7000], desc[UR58][R16.64] ;  /* 0x07000000100b7fae */ /* 0x0003e2000b901d7a */
[----:B------:R-:W-:-:S03]  /*1da0*/  UIMAD.WIDE UR26, UR4, 0x4, UR30 ;  /* 0x00000004041a78a5 */ /* 0x000fc6000f8e021e */
[----:B------:R-:W-:Y:S01]  /*1db0*/  PLOP3.LUT P1, PT, PT, PT, UP0, 0x80, 0x0 ;  /* 0x000000000000781c */ /* 0x000fe20003f2f008 */
[----:B------:R1:W-:Y:S04]  /*1dc0*/  LDGSTS.E.BYPASS.LTC128B.128 [R11+0x8000], desc[UR58][R6.64] ;  /* 0x08000000060b7fae */ /* 0x0003e8000b901d7a */
[----:B------:R1:W-:Y:S04]  /*1dd0*/  LDGSTS.E.BYPASS.LTC128B.128 [R11+0x9000], desc[UR58][R8.64] ;  /* 0x09000000080b7fae */ /* 0x0003e8000b901d7a */
[----:B------:R-:W0:Y:S04]  /*1de0*/  LDGDEPBAR ;  /* 0x00000000000079af */ /* 0x000e280000000000 */
[----:B------:R-:W-:Y:S05]  /*1df0*/  @!P1 BRA `(.L_x_512) ;  /* 0x0000005c00ac9947 */ /* 0x000fea0003800000 */
[----:B-1----:R-:W1:Y:S01]  /*1e00*/  LDC.64 R10, c[0x0][0x3b8] ;  /* 0x0000ee00ff0a7b82 */ /* 0x002e620000000a00 */
[----:B------:R-:W-:-:S04]  /*1e10*/  IMAD.MOV.U32 R8, RZ, RZ, 0x4 ;  /* 0x00000004ff087424 */ /* 0x000fc800078e00ff */
[----:B------:R-:W-:-:S03]  /*1e20*/  IMAD.WIDE R8, R141, R8, UR60 ;  /* 0x0000003c8d087e25 */ /* 0x000fc6000f8e0208 */
[----:B------:R-:W2:Y:S02]  /*1e30*/  LDC R162, c[0x0][0x2dc] ;  /* 0x0000b700ffa27b82 */ /* 0x000ea40000000800 */
[----:B------:R3:W5:Y:S04]  /*1e40*/  LDG.E R167, desc[UR58][R8.64] ;  /* 0x0000003a08a77981 */ /* 0x000768000c1e1900 */
[----:B------:R3:W5:Y:S04]  /*1e50*/  LDG.E R166, desc[UR58][R8.64+0x20] ;  /* 0x0000203a08a67981 */ /* 0x000768000c1e1900 */
[----:B------:R3:W5:Y:S04]  /*1e60*/  LDG.E R165, desc[UR58][R8.64+0x100] ;  /* 0x0001003a08a57981 */ /* 0x000768000c1e1900 */
[----:B------:R3:W5:Y:S04]  /*1e70*/  LDG.E R164, desc[UR58][R8.64+0x120] ;  /* 0x0001203a08a47981 */ /* 0x000768000c1e1900 */
[----:B-1----:R-:W4:Y:S04]  /*1e80*/  LDG.E.64 R4, desc[UR58][R10.64] ;  /* 0x0000003a0a047981 */ /* 0x002f28000c1e1b00 */
[----:B------:R-:W3:Y:S01]  /*1e90*/  LDG.E.64 R6, desc[UR58][R10.64+0x8] ;  /* 0x0000083a0a067981 */ /* 0x000ee2000c1e1b00 */
[----:B------:R-:W-:-:S04]  /*1ea0*/  UIMAD UR4, UR9, UR24, UR10 ;  /* 0x00000018090472a4 */ /* 0x000fc8000f8e020a */
[----:B------:R-:W-:Y:S01]  /*1eb0*/  USHF.L.U32 UR4, UR4, 0x5, URZ ;  /* 0x0000000504047899 */ /* 0x000fe2000800063f */
[----:B------:R-:W-:-:S03]  /*1ec0*/  SHF.R.S32.HI R163, RZ, 0x1f, R12 ;  /* 0x0000001fffa37819 */ /* 0x000fc6000001140c */
[----:B------:R-:W-:Y:S01]  /*1ed0*/  USHF.R.S32.HI UR18, URZ, 0x1f, UR4 ;  /* 0x0000001f3f127899 */ /* 0x000fe20008011404 */
[----:B------:R-:W-:Y:S01]  /*1ee0*/  IMAD.MOV.U32 R161, RZ, RZ, 0x8 ;  /* 0x00000008ffa17424 */ /* 0x000fe200078e00ff */
[----:B------:R-:W-:Y:S01]  /*1ef0*/  UIADD3 UR19, UR29, UR25, URZ ;  /* 0x000000191d137290 */ /* 0x000fe2000fffe03f */
[----:B------:R-:W-:Y:S01]  /*1f00*/  MOV R160, 0x40 ;  /* 0x0000004000a07802 */ /* 0x000fe20000000f00 */
[----:B------:R-:W-:Y:S01]  /*1f10*/  IMAD.MOV.U32 R159, RZ, RZ, 0x48 ;  /* 0x00000048ff9f7424 */ /* 0x000fe200078e00ff */
[----:B------:R-:W-:Y:S01]  /*1f20*/  MOV R95, RZ ;  /* 0x000000ff005f7202 */ /* 0x000fe20000000f00 */
[----:B------:R-:W-:Y:S01]  /*1f30*/  IMAD.MOV.U32 R158, RZ, RZ, 0x4 ;  /* 0x00000004ff9e7424 */ /* 0x000fe200078e00ff */
[----:B------:R-:W-:Y:S02]  /*1f40*/  USHF.L.U32 UR42, UR28, 0x3, URZ ;  /* 0x000000031c2a7899 */ /* 0x000fe4000800063f */
[----:B------:R-:W-:Y:S02]  /*1f50*/  USHF.L.U32 UR41, UR28, 0x4, URZ ;  /* 0x000000041c297899 */ /* 0x000fe4000800063f */
[----:B------:R-:W-:-:S02]  /*1f60*/  UIMAD UR40, UR28, 0x18, URZ ;  /* 0x000000181c2878a4 */ /* 0x000fc4000f8e023f */
[----:B------:R-:W-:Y:S02]  /*1f70*/  USHF.L.U32 UR39, UR28, 0x5, URZ ;  /* 0x000000051c277899 */ /* 0x000fe4000800063f */
[----:B------:R-:W-:Y:S02]  /*1f80*/  UIMAD UR38, UR28, 0x28, URZ ;  /* 0x000000281c2678a4 */ /* 0x000fe4000f8e023f */
[----:B------:R-:W-:Y:S02]  /*1f90*/  UIMAD UR37, UR28, 0x30, URZ ;  /* 0x000000301c2578a4 */ /* 0x000fe4000f8e023f */
[----:B------:R-:W-:Y:S02]  /*1fa0*/  UIMAD UR36, UR28, 0x38, URZ ;  /* 0x000000381c2478a4 */ /* 0x000fe4000f8e023f */
[----:B------:R-:W-:Y:S02]  /*1fb0*/  USHF.L.U32 UR35, UR28, 0x6, URZ ;  /* 0x000000061c237899 */ /* 0x000fe4000800063f */
[----:B------:R-:W-:-:S02]  /*1fc0*/  UIMAD UR34, UR28, 0x48, URZ ;  /* 0x000000481c2278a4 */ /* 0x000fc4000f8e023f */
[----:B------:R-:W-:Y:S02]  /*1fd0*/  UIMAD UR33, UR28, 0x50, URZ ;  /* 0x000000501c2178a4 */ /* 0x000fe4000f8e023f */
[----:B------:R-:W-:Y:S02]  /*1fe0*/  UIMAD UR32, UR28, 0x58, URZ ;  /* 0x000000581c2078a4 */ /* 0x000fe4000f8e023f */
[----:B------:R-:W-:Y:S02]  /*1ff0*/  UIMAD UR31, UR28, 0x60, URZ ;  /* 0x000000601c1f78a4 */ /* 0x000fe4000f8e023f */
[----:B------:R-:W-:Y:S02]  /*2000*/  UIMAD UR30, UR28, 0x68, URZ ;  /* 0x000000681c1e78a4 */ /* 0x000fe4000f8e023f */
[----:B------:R-:W-:Y:S02]  /*2010*/  UIMAD UR29, UR28, 0x70, URZ ;  /* 0x000000701c1d78a4 */ /* 0x000fe4000f8e023f */
[----:B------:R-:W-:-:S02]  /*2020*/  UIMAD UR28, UR28, 0x78, URZ ;  /* 0x000000781c1c78a4 */ /* 0x000fc4000f8e023f */
[----:B------:R-:W-:Y:S01]  /*2030*/  UIADD3 UR19, -UR57, 0x80, UR19 ;  /* 0x0000008039137890 */ /* 0x000fe2000fffe113 */
[----:B----4-:R-:W-:Y:S02]  /*2040*/  R2UR UR5, R4 ;  /* 0x00000000040572ca */ /* 0x010fe400000e0000 */
[----:B------:R-:W-:Y:S01]  /*2050*/  R2UR UR55, R5 ;  /* 0x00000000053772ca */ /* 0x000fe200000e0000 */
[----:B------:R-:W-:Y:S01]  /*2060*/  VIADD R5, R138, 0x1000 ;  /* 0x000010008a057836 */ /* 0x000fe20000000000 */
[----:B---3--:R-:W-:Y:S01]  /*2070*/  IADD3 R170, P2, P1, R6, UR4, R12 ;  /* 0x0000000406aa7c10 */ /* 0x008fe2000f95e00c */
[----:B------:R-:W-:Y:S01]  /*2080*/  VIADD R4, R139, 0x1000 ;  /* 0x000010008b047836 */ /* 0x000fe20000000000 */
[----:B------:R-:W-:Y:S02]  /*2090*/  ULDC UR4, c[0x0][0x270] ;  /* 0x00009c0000047ab9 */ /* 0x000fe40000000800 */
[----:B------:R-:W-:Y:S02]  /*20a0*/  IADD3.X R163, R7, UR18, R163, P2, P1 ;  /* 0x0000001207a37c10 */ /* 0x000fe400097e24a3 */
[----:B------:R-:W-:-:S02]  /*20b0*/  SEL R130, R5, R138, !P0 ;  /* 0x0000008a05827207 */ /* 0x000fc40004000000 */
[----:B------:R-:W-:Y:S01]  /*20c0*/  SEL R129, R4, R139, !P0 ;  /* 0x0000008b04817207 */ /* 0x000fe20004000000 */
[----:B------:R-:W-:Y:S02]  /*20d0*/  UIADD3 UR54, UR5, -0x61c88647, URZ ;  /* 0x9e3779b905367890 */ /* 0x000fe4000fffe03f */
[----:B------:R-:W-:Y:S02]  /*20e0*/  UIADD3 UR53, UR55, -0x4498517b, URZ ;  /* 0xbb67ae8537357890 */ /* 0x000fe4000fffe03f */
[----:B------:R-:W-:Y:S02]  /*20f0*/  UIADD3 UR52, UR5, 0x3c6ef372, URZ ;  /* 0x3c6ef37205347890 */ /* 0x000fe4000fffe03f */
[----:B------:R-:W-:Y:S02]  /*2100*/  UIADD3 UR51, UR55, 0x76cf5d0a, URZ ;  /* 0x76cf5d0a37337890 */ /* 0x000fe4000fffe03f */
[----:B------:R-:W-:Y:S02]  /*2110*/  UIADD3 UR50, UR5, -0x255992d5, URZ ;  /* 0xdaa66d2b05327890 */ /* 0x000fe4000fffe03f */
[----:B------:R-:W-:-:S02]  /*2120*/  UIADD3 UR49, UR55, 0x32370b8f, URZ ;  /* 0x32370b8f37317890 */ /* 0x000fc4000fffe03f */
[----:B------:R-:W-:Y:S02]  /*2130*/  UIADD3 UR48, UR5, 0x78dde6e4, URZ ;  /* 0x78dde6e405307890 */ /* 0x000fe4000fffe03f */
[----:B------:R-:W-:Y:S02]  /*2140*/  UIADD3 UR47, UR55, -0x126145ec, URZ ;  /* 0xed9eba14372f7890 */ /* 0x000fe4000fffe03f */
[----:B------:R-:W-:Y:S02]  /*2150*/  UIADD3 UR46, UR5, 0x1715609d, URZ ;  /* 0x1715609d052e7890 */ /* 0x000fe4000fffe03f */
[----:B------:R-:W-:Y:S02]  /*2160*/  UIADD3 UR45, UR55, -0x56f99767, URZ ;  /* 0xa9066899372d7890 */ /* 0x000fe4000fffe03f */
[----:B------:R-:W-:Y:S02]  /*2170*/  UIADD3 UR44, UR5, -0x4ab325aa, URZ ;  /* 0xb54cda56052c7890 */ /* 0x000fe4000fffe03f */
[----:B------:R-:W-:Y:S01]  /*2180*/  UIADD3 UR43, UR55, 0x646e171e, URZ ;  /* 0x646e171e372b7890 */ /* 0x000fe2000fffe03f */
[----:B------:R-:W-:Y:S01]  /*2190*/  LEA R130, R130, UR6, 0x1 ;  /* 0x0000000682827c11 */ /* 0x000fe2000f8e08ff */
[----:B------:R-:W-:Y:S01]  /*21a0*/  IMAD.WIDE.U32 R170, R170, -0x2daee0ad, RZ ;  /* 0xd2511f53aaaa7825 */ /* 0x000fe200078e00ff */
[----:B------:R-:W-:Y:S01]  /*21b0*/  LEA R129, R129, UR6, 0x1 ;  /* 0x0000000681817c11 */ /* 0x000fe2000f8e08ff */
[----:B------:R-:W-:Y:S01]  /*21c0*/  ULDC.U8 UR25, c[0x0][0x388] ;  /* 0x0000e20000197ab9 */ /* 0x000fe20000000000 */
[----:B------:R-:W-:Y:S01]  /*21d0*/  LOP3.LUT R163, R163, UR5, RZ, 0x3c, !PT ;  /* 0x00000005a3a37c12 */ /* 0x000fe2000f8e3cff */
[----:B--2---:R-:W-:-:S06]  /*21e0*/  ULDC UR24, c[0x0][0x2ec] ;  /* 0x0000bb0000187ab9 */ /* 0x004fcc0000000800 */
.L_x_515:
[----:B------:R-:W-:Y:S01]  /*21f0*/  LOP3.LUT R53, R170, UR53, RZ, 0x3c, !PT ;  /* 0x00000035aa357c12 */ /* 0x000fe2000f8e3cff */
[----:B------:R-:W0:Y:S01]  /*2200*/  LDGDEPBAR ;  /* 0x00000000000079af */ /* 0x000e220000000000 */
[----:B-----5:R-:W-:Y:S01]  /*2210*/  FSETP.NEU.FTZ.AND P3, PT, R167, -INF , PT ;  /* 0xff800000a700780b */ /* 0x020fe20003f7d000 */
[----:B------:R-:W-:Y:S01]  /*2220*/  USHF.L.U32 UR18, UR56, 0x7, URZ ;  /* 0x0000000738127899 */ /* 0x000fe2000800063f */
[----:B------:R-:W-:Y:S02]  /*2230*/  IMAD.U32 R44, RZ, RZ, UR26 ;  /* 0x0000001aff2c7e24 */ /* 0x000fe4000f8e00ff */
[----:B------:R-:W-:Y:S01]  /*2240*/  FMUL.FTZ R237, R166, 1.4426950216293334961 ;  /* 0x3fb8aa3ba6ed7820 */ /* 0x000fe20000410000 */
[----:B------:R-:W-:Y:S01]  /*2250*/  IMAD.U32 R45, RZ, RZ, UR27 ;  /* 0x0000001bff2d7e24 */ /* 0x000fe2000f8e00ff */
[----:B------:R-:W-:Y:S01]  /*2260*/  UISETP.GE.AND UP0, UPT, UR18, UR19, UPT ;  /* 0x000000131200728c */ /* 0x000fe2000bf06270 */
[----:B------:R-:W-:Y:S01]  /*2270*/  IMAD.IADD R140, R136, 0x1, R129 ;  /* 0x00000001888c7824 */ /* 0x000fe200078e0281 */
[----:B------:R-:W-:Y:S01]  /*2280*/  LEA R48, P0, R141, R44, 0x2 ;  /* 0x0000002c8d307211 */ /* 0x000fe200078010ff */
[----:B------:R-:W-:Y:S01]  /*2290*/  IMAD.U32 R47, RZ, RZ, UR56 ;  /* 0x00000038ff2f7e24 */ /* 0x000fe2000f8e00ff */
[----:B------:R-:W-:Y:S01]  /*22a0*/  UISETP.GT.AND UP3, UPT, UR56, UR22, UPT ;  /* 0x000000163800728c */ /* 0x000fe2000bf64270 */
[----:B------:R-:W-:Y:S01]  /*22b0*/  IMAD.U32 R188, RZ, RZ, UR18 ;  /* 0x00000012ffbc7e24 */ /* 0x000fe2000f8e00ff */
[----:B------:R-:W-:Y:S01]  /*22c0*/  PLOP3.LUT P2, PT, PT, PT, UP0, 0x80, 0x0 ;  /* 0x000000000000781c */ /* 0x000fe20003f4f008 */
[----:B------:R-:W-:Y:S01]  /*22d0*/  IMAD R198, R47, 0x8, R144 ;  /* 0x000000082fc67824 */ /* 0x000fe200078e0290 */
[----:B------:R-:W-:Y:S01]  /*22e0*/  LEA.HI.X.SX32 R49, R141, R45, 0x2, P0 ;  /* 0x0000002d8d317211 */ /* 0x000fe200000f16ff */
[----:B------:R-:W-:Y:S01]  /*22f0*/  IMAD.U32 R187, RZ, RZ, UR11 ;  /* 0x0000000bffbb7e24 */ /* 0x000fe2000f8e00ff */
[----:B------:R-:W-:Y:S01]  /*2300*/  FSETP.NEU.FTZ.AND P0, PT, R166, -INF , PT ;  /* 0xff800000a600780b */ /* 0x000fe20003f1d000 */
[----:B------:R-:W-:Y:S01]  /*2310*/  IMAD.U32 R45, RZ, RZ, UR11 ;  /* 0x0000000bff2d7e24 */ /* 0x000fe2000f8e00ff */
[----:B------:R-:W-:Y:S01]  /*2320*/  @!UP0 ULDC UR5, c[0x0][0x2c4] ;  /* 0x0000b10000058ab9 */ /* 0x000fe20000000800 */
[----:B------:R-:W-:Y:S01]  /*2330*/  VIADD R208, R198, 0x4 ;  /* 0x00000004c6d07836 */ /* 0x000fe20000000000 */
[----:B------:R-:W-:Y:S01]  /*2340*/  FSEL R237, R237, RZ, P0 ;  /* 0x000000ffeded7208 */ /* 0x000fe20000000000 */
[----:B------:R-:W-:Y:S01]  /*2350*/  IMAD.U32 R44, RZ, RZ, UR5 ;  /* 0x00000005ff2c7e24 */ /* 0x000fe2000f8e00ff */
[----:B------:R-:W-:Y:S01]  /*2360*/  FSETP.NEU.FTZ.AND P0, PT, R164, -INF , PT ;  /* 0xff800000a400780b */ /* 0x000fe20003f1d000 */
[----:B------:R-:W-:Y:S01]  /*2370*/  IMAD R45, R45, 0x2, R142 ;  /* 0x000000022d2d7824 */ /* 0x000fe200078e028e */
[----:B------:R-:W-:Y:S04]  /*2380*/  DEPBAR.LE SB0, 0x0 ;  /* 0x000080000000791a */ /* 0x000fe80000000000 */
[----:B------:R-:W-:Y:S01]  /*2390*/  @!P2 IADD3 R51, R141, 0x1, -R44 ;  /* 0x000000018d33a810 */ /* 0x000fe20007ffe82c */
[----:B------:R-:W-:Y:S01]  /*23a0*/  BAR.SYNC.DEFER_BLOCKING 0x0 ;  /* 0x0000000000007b1d */ /* 0x000fe20000010000 */
[----:B------:R-:W-:Y:S02]  /*23b0*/  IMAD.SHL.U32 R45, R45, 0x2, RZ ;  /* 0x000000022d2d7824 */ /* 0x000fe400078e00ff */
[----:B------:R-:W-:Y:S01]  /*23c0*/  @!P2 IADD3 R188, R188, UR57, R51 ;  /* 0x00000039bcbcac10 */ /* 0x000fe2000fffe033 */
[----:B------:R-:W-:Y:S03]  /*23d0*/  IMAD.WIDE.U32 R198, R198, -0x326172a9, RZ ;  /* 0xcd9e8d57c6c67825 */ /* 0x000fe600078e00ff */
[----:B------:R-:W-:Y:S01]  /*23e0*/  LOP3.LUT R190, R171, UR55, R45, 0x96, !PT ;  /* 0x00000037abbe7c12 */ /* 0x000fe2000f8e962d */
[----:B------:R-:W-:Y:S01]  /*23f0*/  VIADD R47, R45, 0x1 ;  /* 0x000000012d2f7836 */ /* 0x000fe20000000000 */
[-C--:B------:R-:W-:Y:S01]  /*2400*/  LOP3.LUT R64, R199, R163.reuse, RZ, 0x3c, !PT ;  /* 0x000000a3c7407212 */ /* 0x080fe200078e3cff */
[----:B------:R-:W-:Y:S01]  /*2410*/  IMAD.WIDE.U32 R208, R208, -0x326172a9, RZ ;  /* 0xcd9e8d57d0d07825 */ /* 0x000fe200078e00ff */
[----:B------:R-:W-:Y:S02]  /*2420*/  @!P2 VIMNMX R206, R188, UR57, PT ;  /* 0x00000039bcceac48 */ /* 0x000fe4000bfe0100 */
[----:B------:R-:W-:Y:S01]  /*2430*/  LOP3.LUT R66, R171, UR55, R47, 0x96, !PT ;  /* 0x00000037ab427c12 */ /* 0x000fe2000f8e962f */
[----:B------:R-:W-:Y:S01]  /*2440*/  IMAD.WIDE.U32 R64, R64, -0x2daee0ad, RZ ;  /* 0xd2511f5340407825 */ /* 0x000fe200078e00ff */
[----:B------:R-:W-:Y:S02]  /*2450*/  LOP3.LUT R182, R209, R163, RZ, 0x3c, !PT ;  /* 0x000000a3d1b67212 */ /* 0x000fe400078e3cff */
[----:B------:R-:W-:Y:S01]  /*2460*/  @!P2 VIADDMNMX R204, R188, R161, UR57, PT ;  /* 0x00000039bcccae46 */ /* 0x000fe2000b8001a1 */
[----:B------:R-:W-:Y:S01]  /*2470*/  IMAD.WIDE.U32 R66, R66, -0x326172a9, RZ ;  /* 0xcd9e8d5742427825 */ /* 0x000fe200078e00ff */
[C---:B------:R-:W-:Y:S02]  /*2480*/  LOP3.LUT R196, R53.reuse, R65, RZ, 0x3c, !PT ;  /* 0x0000004135c47212 */ /* 0x040fe400078e3cff */
[----:B------:R-:W-:Y:S01]  /*2490*/  @!P2 VIADDMNMX R212, R188, R160, UR57, PT ;  /* 0x00000039bcd4ae46 */ /* 0x000fe2000b8001a0 */
[----:B------:R-:W-:Y:S01]  /*24a0*/  IMAD.WIDE.U32 R182, R182, -0x2daee0ad, RZ ;  /* 0xd2511f53b6b67825 */ /* 0x000fe200078e00ff */
[----:B------:R-:W-:Y:S01]  /*24b0*/  @!P2 VIADDMNMX R188, R188, R159, UR57, PT ;  /* 0x00000039bcbcae46 */ /* 0x000fe2000b80019f */
[----:B------:R-:W-:Y:S02]  /*24c0*/  LDSM.16.M88.4 R100, [R129] ;  /* 0x000000008164783b */ /* 0x000fe40000000200 */
[----:B------:R-:W-:Y:S01]  /*24d0*/  IMAD.WIDE.U32 R190, R190, -0x326172a9, RZ ;  /* 0xcd9e8d57bebe7825 */ /* 0x000fe200078e00ff */
[----:B------:R-:W-:Y:S03]  /*24e0*/  LOP3.LUT R194, R53, R183, RZ, 0x3c, !PT ;  /* 0x000000b735c27212 */ /* 0x000fe600078e3cff */
[----:B------:R-:W-:Y:S01]  /*24f0*/  IMAD.WIDE.U32 R196, R196, -0x326172a9, RZ ;  /* 0xcd9e8d57c4c47825 */ /* 0x000fe200078e00ff */
[--C-:B------:R-:W-:Y:S01]  /*2500*/  LOP3.LUT R202, R191, UR54, R198.reuse, 0x96, !PT ;  /* 0x00000036bfca7c12 */ /* 0x100fe2000f8e96c6 */
[----:B------:R-:W1:Y:S01]  /*2510*/  LDSM.16.M88.4 R104, [R137] ;  /* 0x000000008968783b */ /* 0x000e620000000200 */
[----:B------:R-:W-:Y:S01]  /*2520*/  LOP3.LUT R198, R67, UR54, R198, 0x96, !PT ;  /* 0x0000003643c67c12 */ /* 0x000fe2000f8e96c6 */
[----:B------:R-:W-:Y:S01]  /*2530*/  IMAD.WIDE.U32 R194, R194, -0x326172a9, RZ ;  /* 0xcd9e8d57c2c27825 */ /* 0x000fe200078e00ff */
[----:B------:R-:W-:Y:S02]  /*2540*/  LOP3.LUT R210, R191, UR54, R208, 0x96, !PT ;  /* 0x00000036bfd27c12 */ /* 0x000fe4000f8e96d0 */
[C---:B------:R-:W-:Y:S01]  /*2550*/  LOP3.LUT R192, R197.reuse, UR52, R190, 0x96, !PT ;  /* 0x00000034c5c07c12 */ /* 0x040fe2000f8e96be */
[----:B------:R-:W-:Y:S01]  /*2560*/  IMAD.WIDE.U32 R202, R202, -0x2daee0ad, RZ ;  /* 0xd2511f53caca7825 */ /* 0x000fe200078e00ff */
[----:B------:R-:W-:Y:S01]  /*2570*/  LOP3.LUT R191, R197, UR52, R66, 0x96, !PT ;  /* 0x00000034c5bf7c12 */ /* 0x000fe2000f8e9642 */
[----:B------:R-:W2:Y:S01]  /*2580*/  LDSM.16.M88.4 R108, [R129+0x1000] ;  /* 0x00100000816c783b */ /* 0x000ea20000000200 */
[C---:B------:R-:W-:Y:S01]  /*2590*/  LOP3.LUT R190, R195.reuse, UR52, R190, 0x96, !PT ;  /* 0x00000034c3be7c12 */ /* 0x040fe2000f8e96be */
[----:B------:R-:W-:Y:S01]  /*25a0*/  IMAD.WIDE.U32 R198, R198, -0x2daee0ad, RZ ;  /* 0xd2511f53c6c67825 */ /* 0x000fe200078e00ff */
[----:B------:R-:W-:Y:S02]  /*25b0*/  LOP3.LUT R197, R195, UR52, R66, 0x96, !PT ;  /* 0x00000034c3c57c12 */ /* 0x000fe4000f8e9642 */
[----:B------:R-:W-:Y:S01]  /*25c0*/  LOP3.LUT R208, R67, UR54, R208, 0x96, !PT ;  /* 0x0000003643d07c12 */ /* 0x000fe2000f8e96d0 */
[----:B------:R-:W-:Y:S01]  /*25d0*/  IMAD.WIDE.U32 R210, R210, -0x2daee0ad, RZ ;  /* 0xd2511f53d2d27825 */ /* 0x000fe200078e00ff */
[--C-:B------:R-:W-:Y:S01]  /*25e0*/  LOP3.LUT R195, R203, UR51, R64.reuse, 0x96, !PT ;  /* 0x00000033cbc37c12 */ /* 0x100fe2000f8e9640 */
[----:B------:R-:W3:Y:S01]  /*25f0*/  LDSM.16.M88.4 R112, [R137+0x400] ;  /* 0x000400008970783b */ /* 0x000ee20000000200 */
[----:B------:R-:W-:Y:S01]  /*2600*/  LOP3.LUT R193, R199, UR51, R64, 0x96, !PT ;  /* 0x00000033c7c17c12 */ /* 0x000fe2000f8e9640 */
[----:B------:R-:W-:Y:S01]  /*2610*/  IMAD.WIDE.U32 R208, R208, -0x2daee0ad, RZ ;  /* 0xd2511f53d0d07825 */ /* 0x000fe200078e00ff */
[--C-:B------:R-:W-:Y:S03]  /*2620*/  LOP3.LUT R200, R211, UR51, R182.reuse, 0x96, !PT ;  /* 0x00000033d3c87c12 */ /* 0x100fe6000f8e96b6 */
[----:B------:R-:W-:Y:S01]  /*2630*/  IMAD.WIDE.U32 R222, R193, -0x326172a9, RZ ;  /* 0xcd9e8d57c1de7825 */ /* 0x000fe200078e00ff */
[----:B------:R-:W-:Y:S01]  /*2640*/  LOP3.LUT R199, R209, UR51, R182, 0x96, !PT ;  /* 0x00000033d1c77c12 */ /* 0x000fe2000f8e96b6 */
[----:B------:R-:W4:Y:S02]  /*2650*/  LDSM.16.M88.4 R116, [R137+0x800] ;  /* 0x000800008974783b */ /* 0x000f240000000200 */
[----:B------:R-:W-:Y:S04]  /*2660*/  IMAD.WIDE.U32 R200, R200, -0x326172a9, RZ ;  /* 0xcd9e8d57c8c87825 */ /* 0x000fe800078e00ff */
[----:B------:R-:W-:Y:S01]  /*2670*/  IMAD.WIDE.U32 R226, R197, -0x2daee0ad, RZ ;  /* 0xd2511f53c5e27825 */ /* 0x000fe200078e00ff */
[--C-:B------:R-:W-:Y:S01]  /*2680*/  LOP3.LUT R197, R223, UR50, R196.reuse, 0x96, !PT ;  /* 0x00000032dfc57c12 */ /* 0x100fe2000f8e96c4 */
[----:B------:R-:W3:Y:S02]  /*2690*/  @!P2 S2R R57, SR_TID.X ;  /* 0x000000000039a919 */ /* 0x000ee40000002100 */
[----:B------:R-:W-:Y:S01]  /*26a0*/  IMAD.WIDE.U32 R216, R195, -0x326172a9, RZ ;  /* 0xcd9e8d57c3d87825 */ /* 0x000fe200078e00ff */
[----:B------:R-:W4:Y:S03]  /*26b0*/  LDG.E R180, desc[UR58][R48.64] ;  /* 0x0000003a30b47981 */ /* 0x000f26000c1e1900 */
[----:B------:R-:W-:Y:S01]  /*26c0*/  IMAD.WIDE.U32 R220, R199, -0x326172a9, RZ ;  /* 0xcd9e8d57c7dc7825 */ /* 0x000fe200078e00ff */
[----:B------:R-:W-:Y:S01]  /*26d0*/  LOP3.LUT R195, R217, UR50, R196, 0x96, !PT ;  /* 0x00000032d9c37c12 */ /* 0x000fe2000f8e96c4 */
[-C--:B-1----:R-:W-:Y:S01]  /*26e0*/  HMMA.16816.F32 R4, R100, R104.reuse, RZ ;  /* 0x000000686404723c */ /* 0x082fe200000018ff */
[----:B------:R-:W4:Y:S04]  /*26f0*/  LDG.E R179, desc[UR58][R48.64+0x20] ;  /* 0x0000203a30b37981 */ /* 0x000f28000c1e1900 */
[----:B------:R-:W5:Y:S01]  /*2700*/  LDG.E R178, desc[UR58][R48.64+0x100] ;  /* 0x0001003a30b27981 */ /* 0x000f62000c1e1900 */
[C---:B--2---:R-:W-:Y:S03]  /*2710*/  HMMA.16816.F32 R8, R108.reuse, R104, RZ ;  /* 0x000000686c08723c */ /* 0x044fe600000018ff */
[----:B------:R1:W5:Y:S04]  /*2720*/  LDG.E R169, desc[UR58][R48.64+0x120] ;  /* 0x0001203a30a97981 */ /* 0x000368000c1e1900 */
[----:B------:R-:W-:Y:S01]  /*2730*/  LDSM.16.M88.4 R120, [R135] ;  /* 0x000000008778783b */ /* 0x000fe20000000200 */
[-C--:B------:R-:W-:Y:S06]  /*2740*/  HMMA.16816.F32 R12, R108, R106.reuse, RZ ;  /* 0x0000006a6c0c723c */ /* 0x080fec00000018ff */
[C---:B------:R-:W-:Y:S01]  /*2750*/  HMMA.16816.F32 R16, R100.reuse, R106, RZ ;  /* 0x0000006a6410723c */ /* 0x040fe200000018ff */
[----:B------:R-:W2:Y:S01]  /*2760*/  LDSM.16.M88.4 R104, [R137+0xc00] ;  /* 0x000c00008968783b */ /* 0x000ea20000000200 */
[----:B---3--:R-:W-:Y:S04]  /*2770*/  @!P2 IMAD.SHL.U32 R57, R57, 0x2, RZ ;  /* 0x000000023939a824 */ /* 0x008fe800078e00ff */
[-C--:B------:R-:W-:Y:S03]  /*2780*/  HMMA.16816.F32 R20, R100, R112.reuse, RZ ;  /* 0x000000706414723c */ /* 0x080fe600000018ff */
[----:B------:R-:W-:Y:S02]  /*2790*/  LDSM.16.M88.4 R124, [R140+0x1000] ;  /* 0x001000008c7c783b */ /* 0x000fe40000000200 */
[----:B------:R-:W-:Y:S01]  /*27a0*/  @!P2 LOP3.LUT R57, R57, 0x6, RZ, 0xc0, !PT ;  /* 0x000000063939a812 */ /* 0x000fe200078ec0ff */
[C---:B------:R-:W-:Y:S05]  /*27b0*/  HMMA.16816.F32 R24, R108.reuse, R112, RZ ;  /* 0x000000706c18723c */ /* 0x040fea00000018ff */
[----:B------:R-:W-:Y:S01]  /*27c0*/  @!P2 IMAD R56, R142, 0x40, R57 ;  /* 0x000000408e38a824 */ /* 0x000fe200078e0239 */
[-C--:B------:R-:W-:Y:S05]  /*27d0*/  HMMA.16816.F32 R28, R108, R114.reuse, RZ ;  /* 0x000000726c1c723c */ /* 0x080fea00000018ff */
[----:B------:R-:W-:Y:S01]  /*27e0*/  @!P2 IMAD R187, R187, 0x80, R56 ;  /* 0x00000080bbbba824 */ /* 0x000fe200078e0238 */
[C---:B------:R-:W-:Y:S01]  /*27f0*/  HMMA.16816.F32 R32, R100.reuse, R114, RZ ;  /* 0x000000726420723c */ /* 0x040fe200000018ff */
[----:B------:R-:W3:Y:S04]  /*2800*/  LDSM.16.M88.4 R112, [R140] ;  /* 0x000000008c70783b */ /* 0x000ee80000000200 */
[C---:B------:R-:W-:Y:S01]  /*2810*/  @!P2 VIADD R181, R187.reuse, 0x1 ;  /* 0x00000001bbb5a836 */ /* 0x040fe20000000000 */
[-C--:B----4-:R-:W-:Y:S01]  /*2820*/  HMMA.16816.F32 R36, R100, R116.reuse, RZ ;  /* 0x000000746424723c */ /* 0x090fe200000018ff */
[----:B------:R-:W-:Y:S03]  /*2830*/  @!P2 VIADD R183, R187, 0x29 ;  /* 0x00000029bbb7a836 */ /* 0x000fe60000000000 */
[----:B------:R-:W-:Y:S01]  /*2840*/  @!P2 ISETP.GE.AND P4, PT, R181, R206, PT ;  /* 0x000000ceb500a20c */ /* 0x000fe20003f86270 */
[----:B------:R-:W-:Y:S01]  /*2850*/  @!P2 VIADD R185, R187, 0x30 ;  /* 0x00000030bbb9a836 */ /* 0x000fe20000000000 */
[C---:B------:R-:W-:Y:S01]  /*2860*/  @!P2 ISETP.GE.AND P1, PT, R181.reuse, R204, PT ;  /* 0x000000ccb500a20c */ /* 0x040fe20003f26270 */
[C---:B------:R-:W-:Y:S02]  /*2870*/  HMMA.16816.F32 R40, R108.reuse, R116, RZ ;  /* 0x000000746c28723c */ /* 0x040fe400000018ff */
[C---:B------:R-:W-:Y:S02]  /*2880*/  @!P2 ISETP.GE.AND P5, PT, R181.reuse, R212, PT ;  /* 0x000000d4b500a20c */ /* 0x040fe40003fa6270 */
[-C--:B------:R-:W-:Y:S01]  /*2890*/  @!P2 ISETP.GE.AND P6, PT, R181, R188.reuse, PT ;  /* 0x000000bcb500a20c */ /* 0x080fe20003fc6270 */
[----:B------:R-:W-:Y:S01]  /*28a0*/  FMUL.FTZ R181, R167, 1.4426950216293334961 ;  /* 0x3fb8aa3ba7b57820 */ /* 0x000fe20000410000 */
[-C--:B------:R-:W-:Y:S06]  /*28b0*/  HMMA.16816.F32 R44, R108, R118.reuse, RZ ;  /* 0x000000766c2c723c */ /* 0x080fec00000018ff */
[C---:B-1----:R-:W-:Y:S06]  /*28c0*/  HMMA.16816.F32 R48, R100.reuse, R118, RZ ;  /* 0x000000766430723c */ /* 0x042fec00000018ff */
[-C--:B--2---:R-:W-:Y:S06]  /*28d0*/  HMMA.16816.F32 R52, R100, R104.reuse, RZ ;  /* 0x000000686434723c */ /* 0x084fec00000018ff */
[C---:B------:R-:W-:Y:S06]  /*28e0*/  HMMA.16816.F32 R56, R108.reuse, R104, RZ ;  /* 0x000000686c38723c */ /* 0x040fec00000018ff */
[-C--:B------:R-:W-:Y:S06]  /*28f0*/  HMMA.16816.F32 R60, R108, R106.reuse, RZ ;  /* 0x0000006a6c3c723c */ /* 0x080fec00000018ff */
[----:B------:R-:W-:Y:S01]  /*2900*/  HMMA.16816.F32 R64, R100, R106, RZ ;  /* 0x0000006a6440723c */ /* 0x000fe200000018ff */
[----:B------:R-:W1:Y:S05]  /*2910*/  LDSM.16.M88.4 R100, [R135+0x400] ;  /* 0x000400008764783b */ /* 0x000e6a0000000200 */
[-C--:B---3--:R-:W-:Y:S03]  /*2920*/  HMMA.16816.F32 R4, R112, R120.reuse, R4 ;  /* 0x000000787004723c */ /* 0x088fe60000001804 */
[----:B------:R-:W2:Y:S03]  /*2930*/  LDSM.16.M88.4 R104, [R135+0x800] ;  /* 0x000800008768783b */ /* 0x000ea60000000200 */
[C---:B------:R-:W-:Y:S06]  /*2940*/  HMMA.16816.F32 R8, R124.reuse, R120, R8 ;  /* 0x000000787c08723c */ /* 0x040fec0000001808 */
[-C--:B------:R-:W-:Y:S05]  /*2950*/  HMMA.16816.F32 R12, R124, R122.reuse, R12 ;  /* 0x0000007a7c0c723c */ /* 0x080fea000000180c */
[----:B------:R-:W-:Y:S01]  /*2960*/  FSEL R121, R181, RZ, P3 ;  /* 0x000000ffb5797208 */ /* 0x000fe20001800000 */
[C---:B------:R-:W-:Y:S04]  /*2970*/  HMMA.16816.F32 R16, R112.reuse, R122, R16 ;  /* 0x0000007a7010723c */ /* 0x040fe80000001810 */
[C---:B------:R-:W-:Y:S01]  /*2980*/  FSETP.NEU.FTZ.AND P3, PT, R165.reuse, -INF , PT ;  /* 0xff800000a500780b */ /* 0x040fe20003f7d000 */
[----:B------:R-:W-:Y:S01]  /*2990*/  FMUL.FTZ R120, R165, 1.4426950216293334961 ;  /* 0x3fb8aa3ba5787820 */ /* 0x000fe20000410000 */
[----:B------:R-:W-:Y:S01]  /*29a0*/  @!P2 FSEL R7, R7, -INF , !P1 ;  /* 0xff8000000707a808 */ /* 0x000fe20004800000 */
[----:B------:R-:W-:Y:S01]  /*29b0*/  FMUL.FTZ R181, R164, 1.4426950216293334961 ;  /* 0x3fb8aa3ba4b57820 */ /* 0x000fe20000410000 */
[----:B------:R-:W-:Y:S02]  /*29c0*/  @!P2 FSEL R5, R5, -INF , !P4 ;  /* 0xff8000000505a808 */ /* 0x000fe40006000000 */
[----:B------:R-:W-:Y:S01]  /*29d0*/  @!P2 ISETP.GE.AND P4, PT, R187, R188, PT ;  /* 0x000000bcbb00a20c */ /* 0x000fe20003f86270 */
[----:B------:R-:W-:Y:S01]  /*29e0*/  FFMA.FTZ R184, R7, UR24, -R237 ;  /* 0x0000001807b87c23 */ /* 0x000fe200080108ed */
[----:B------:R-:W-:Y:S01]  /*29f0*/  FSEL R120, R120, RZ, P3 ;  /* 0x000000ff78787208 */ /* 0x000fe20001800000 */
[----:B------:R-:W-:Y:S01]  /*2a00*/  FFMA.FTZ R182, R5, UR24, -R121 ;  /* 0x0000001805b67c23 */ /* 0x000fe20008010879 */
[C---:B------:R-:W-:Y:S01]  /*2a10*/  @!P2 ISETP.GE.AND P3, PT, R187.reuse, R206, PT ;  /* 0x000000cebb00a20c */ /* 0x040fe20003f66270 */
[----:B------:R-:W-:Y:S01]  /*2a20*/  @!P2 VIADD R123, R187, 0x8 ;  /* 0x00000008bb7ba836 */ /* 0x000fe20000000000 */
[----:B------:R-:W-:Y:S01]  /*2a30*/  FSEL R122, R181, RZ, P0 ;  /* 0x000000ffb57a7208 */ /* 0x000fe20000000000 */
[-C--:B-1----:R-:W-:Y:S01]  /*2a40*/  HMMA.16816.F32 R20, R112, R100.reuse, R20 ;  /* 0x000000647014723c */ /* 0x082fe20000001814 */
[----:B------:R-:W-:Y:S02]  /*2a50*/  MUFU.EX2 R184, R184 ;  /* 0x000000b800b87308 */ /* 0x000fe40000000800 */
[----:B------:R-:W-:Y:S01]  /*2a60*/  @!P2 FSEL R4, R4, -INF , !P3 ;  /* 0xff8000000404a808 */ /* 0x000fe20005800000 */
[C---:B------:R-:W-:Y:S01]  /*2a70*/  @!P2 VIADD R181, R187.reuse, 0x11 ;  /* 0x00000011bbb5a836 */ /* 0x040fe20000000000 */
[C---:B------:R-:W-:Y:S01]  /*2a80*/  @!P2 ISETP.GE.AND P0, PT, R187.reuse, R204, PT ;  /* 0x000000ccbb00a20c */ /* 0x040fe20003f06270 */
[C---:B------:R-:W-:Y:S05]  /*2a90*/  HMMA.16816.F32 R24, R124.reuse, R100, R24 ;  /* 0x000000647c18723c */ /* 0x040fea0000001818 */
[----:B------:R-:W-:Y:S01]  /*2aa0*/  MUFU.EX2 R182, R182 ;  /* 0x000000b600b67308 */ /* 0x000fe20000000800 */
[-C--:B------:R-:W-:Y:S02]  /*2ab0*/  @!P2 ISETP.GE.AND P3, PT, R187, R212.reuse, PT ;  /* 0x000000d4bb00a20c */ /* 0x080fe40003f66270 */
[----:B------:R-:W-:Y:S01]  /*2ac0*/  @!P2 FSEL R6, R6, -INF , !P0 ;  /* 0xff8000000606a808 */ /* 0x000fe20004000000 */
[-C--:B------:R-:W-:Y:S03]  /*2ad0*/  HMMA.16816.F32 R28, R124, R102.reuse, R28 ;  /* 0x000000667c1c723c */ /* 0x080fe6000000181c */
[C---:B------:R-:W-:Y:S02]  /*2ae0*/  @!P2 ISETP.GE.AND P0, PT, R123.reuse, R212, PT ;  /* 0x000000d47b00a20c */ /* 0x040fe40003f06270 */
[----:B------:R-:W-:Y:S01]  /*2af0*/  @!P2 FSEL R8, R8, -INF , !P3 ;  /* 0xff8000000808a808 */ /* 0x000fe20005800000 */
[C---:B------:R-:W-:Y:S01]  /*2b00*/  HMMA.16816.F32 R32, R112.reuse, R102, R32 ;  /* 0x000000667020723c */ /* 0x040fe20000001820 */
[----:B------:R-:W1:Y:S03]  /*2b10*/  LDSM.16.M88.4 R100, [R135+0xc00] ;  /* 0x000c00008764783b */ /* 0x000e660000000200 */
[----:B------:R-:W-:Y:S02]  /*2b20*/  @!P2 ISETP.GE.AND P1, PT, R123, R188, PT ;  /* 0x000000bc7b00a20c */ /* 0x000fe40003f26270 */
[----:B------:R-:W-:Y:S01]  /*2b30*/  @!P2 FSEL R9, R9, -INF , !P5 ;  /* 0xff8000000909a808 */ /* 0x000fe20006800000 */
[-C--:B--2---:R-:W-:Y:S03]  /*2b40*/  HMMA.16816.F32 R36, R112, R104.reuse, R36 ;  /* 0x000000687024723c */ /* 0x084fe60000001824 */
[----:B------:R-:W-:Y:S01]  /*2b50*/  @!P2 ISETP.GE.AND P3, PT, R123, R206, PT ;  /* 0x000000ce7b00a20c */ /* 0x000fe20003f66270 */
[--C-:B------:R-:W-:Y:S01]  /*2b60*/  FFMA.FTZ R186, R9, UR24, -R120.reuse ;  /* 0x0000001809ba7c23 */ /* 0x100fe20008010878 */
[----:B------:R-:W-:Y:S01]  /*2b70*/  @!P2 ISETP.GE.AND P5, PT, R123, R204, PT ;  /* 0x000000cc7b00a20c */ /* 0x000fe20003fa6270 */
[----:B------:R-:W-:Y:S01]  /*2b80*/  @!P2 VIADD R123, R187, 0x9 ;  /* 0x00000009bb7ba836 */ /* 0x000fe20000000000 */
[----:B------:R-:W-:Y:S01]  /*2b90*/  @!P2 FSEL R10, R10, -INF , !P4 ;  /* 0xff8000000a0aa808 */ /* 0x000fe20006000000 */
[C---:B------:R-:W-:Y:S02]  /*2ba0*/  HMMA.16816.F32 R40, R124.reuse, R104, R40 ;  /* 0x000000687c28723c */ /* 0x040fe40000001828 */
[----:B------:R-:W-:Y:S02]  /*2bb0*/  MUFU.EX2 R186, R186 ;  /* 0x000000ba00ba7308 */ /* 0x000fe40000000800 */
[----:B------:R-:W-:Y:S02]  /*2bc0*/  @!P2 ISETP.GE.AND P4, PT, R123, R212, PT ;  /* 0x000000d47b00a20c */ /* 0x000fe40003f86270 */
[----:B------:R-:W-:Y:S01]  /*2bd0*/  @!P2 FSEL R11, R11, -INF , !P6 ;  /* 0xff8000000b0ba808 */ /* 0x000fe20007000000 */
[-C--:B------:R-:W-:Y:S03]  /*2be0*/  HMMA.16816.F32 R44, R124, R106.reuse, R44 ;  /* 0x0000006a7c2c723c */ /* 0x080fe6000000182c */
[C---:B------:R-:W-:Y:S02]  /*2bf0*/  @!P2 ISETP.GE.AND P6, PT, R123.reuse, R188, PT ;  /* 0x000000bc7b00a20c */ /* 0x040fe40003fc6270 */
[----:B------:R-:W-:Y:S01]  /*2c00*/  @!P2 FSEL R12, R12, -INF , !P0 ;  /* 0xff8000000c0ca808 */ /* 0x000fe20004000000 */
[C---:B------:R-:W-:Y:S04]  /*2c10*/  HMMA.16816.F32 R48, R112.reuse, R106, R48 ;  /* 0x0000006a7030723c */ /* 0x040fe80000001830 */
[----:B------:R-:W-:Y:S01]  /*2c20*/  @!P2 ISETP.GE.AND P0, PT, R123, R206, PT ;  /* 0x000000ce7b00a20c */ /* 0x000fe20003f06270 */
[----:B------:R-:W-:Y:S01]  /*2c30*/  FFMA.FTZ R189, R12, UR24, -R120 ;  /* 0x000000180cbd7c23 */ /* 0x000fe20008010878 */
[----:B------:R-:W-:Y:S02]  /*2c40*/  @!P2 FSEL R13, R13, -INF , !P4 ;  /* 0xff8000000d0da808 */ /* 0x000fe40006000000 */
[----:B------:R-:W-:Y:S03]  /*2c50*/  @!P2 ISETP.GE.AND P4, PT, R123, R204, PT ;  /* 0x000000cc7b00a20c */ /* 0x000fe60003f86270 */
[----:B------:R-:W-:Y:S01]  /*2c60*/  @!P2 FSEL R14, R14, -INF , !P1 ;  /* 0xff8000000e0ea808 */ /* 0x000fe20004800000 */
[----:B------:R-:W-:Y:S01]  /*2c70*/  @!P2 VIADD R123, R187, 0x10 ;  /* 0x00000010bb7ba836 */ /* 0x000fe20000000000 */
[----:B------:R-:W-:Y:S01]  /*2c80*/  @!P2 FSEL R18, R18, -INF , !P5 ;  /* 0xff8000001212a808 */ /* 0x000fe20006800000 */
[-C--:B-1----:R-:W-:Y:S01]  /*2c90*/  HMMA.16816.F32 R52, R112, R100.reuse, R52 ;  /* 0x000000647034723c */ /* 0x082fe20000001834 */
[----:B------:R-:W-:Y:S02]  /*2ca0*/  MUFU.EX2 R189, R189 ;  /* 0x000000bd00bd7308 */ /* 0x000fe40000000800 */
[-C--:B------:R-:W-:Y:S01]  /*2cb0*/  @!P2 ISETP.GE.AND P1, PT, R123, R206.reuse, PT ;  /* 0x000000ce7b00a20c */ /* 0x080fe20003f26270 */
[----:B------:R-:W-:Y:S01]  /*2cc0*/  FFMA.FTZ R193, R18, UR24, -R237 ;  /* 0x0000001812c17c23 */ /* 0x000fe200080108ed */
[----:B------:R-:W-:Y:S01]  /*2cd0*/  @!P2 ISETP.GE.AND P5, PT, R181, R206, PT ;  /* 0x000000ceb500a20c */ /* 0x000fe20003fa6270 */
[C---:B------:R-:W-:Y:S05]  /*2ce0*/  HMMA.16816.F32 R56, R124.reuse, R100, R56 ;  /* 0x000000647c38723c */ /* 0x040fea0000001838 */
[----:B------:R-:W-:Y:S01]  /*2cf0*/  MUFU.EX2 R193, R193 ;  /* 0x000000c100c17308 */ /* 0x000fe20000000800 */
[----:B------:R-:W-:Y:S01]  /*2d00*/  @!P2 FSEL R15, R15, -INF , !P6 ;  /* 0xff8000000f0fa808 */ /* 0x000fe20007000000 */
[-C--:B------:R-:W-:Y:S03]  /*2d10*/  HMMA.16816.F32 R60, R124, R102.reuse, R60 ;  /* 0x000000667c3c723c */ /* 0x080fe6000000183c */
[C---:B------:R-:W-:Y:S02]  /*2d20*/  @!P2 ISETP.GE.AND P6, PT, R123.reuse, R204, PT ;  /* 0x000000cc7b00a20c */ /* 0x040fe40003fc6270 */
[----:B------:R-:W-:Y:S01]  /*2d30*/  @!P2 FSEL R16, R16, -INF , !P3 ;  /* 0xff8000001010a808 */ /* 0x000fe20005800000 */
[----:B------:R-:W-:Y:S04]  /*2d40*/  HMMA.16816.F32 R64, R112, R102, R64 ;  /* 0x000000667040723c */ /* 0x000fe80000001840 */
[----:B------:R-:W-:Y:S01]  /*2d50*/  @!P2 ISETP.GE.AND P3, PT, R123, R212, PT ;  /* 0x000000d47b00a20c */ /* 0x000fe20003f66270 */
[--C-:B------:R-:W-:Y:S01]  /*2d60*/  FFMA.FTZ R124, R11, UR24, -R122.reuse ;  /* 0x000000180b7c7c23 */ /* 0x100fe2000801087a */
[----:B------:R-:W-:Y:S01]  /*2d70*/  @!P2 FSEL R17, R17, -INF , !P0 ;  /* 0xff8000001111a808 */ /* 0x000fe20004000000 */
[--C-:B------:R-:W-:Y:S01]  /*2d80*/  FFMA.FTZ R196, R16, UR24, -R121.reuse ;  /* 0x0000001810c47c23 */ /* 0x100fe20008010879 */
[----:B------:R-:W-:Y:S02]  /*2d90*/  @!P2 FSEL R19, R19, -INF , !P4 ;  /* 0xff8000001313a808 */ /* 0x000fe40006000000 */
[----:B------:R-:W-:Y:S01]  /*2da0*/  @!P2 ISETP.GE.AND P0, PT, R123, R188, PT ;  /* 0x000000bc7b00a20c */ /* 0x000fe20003f06270 */
[C---:B------:R-:W-:Y:S01]  /*2db0*/  @!P2 VIADD R123, R187.reuse, 0x18 ;  /* 0x00000018bb7ba836 */ /* 0x040fe20000000000 */
[----:B------:R-:W-:Y:S01]  /*2dc0*/  @!P2 FSEL R20, R20, -INF , !P1 ;  /* 0xff8000001414a808 */ /* 0x000fe20004800000 */
[----:B------:R-:W-:Y:S01]  /*2dd0*/  @!P2 VIADD R125, R187, 0x39 ;  /* 0x00000039bb7da836 */ /* 0x000fe20000000000 */
[----:B------:R-:W-:Y:S01]  /*2de0*/  @!P2 FSEL R21, R21, -INF , !P5 ;  /* 0xff8000001515a808 */ /* 0x000fe20006800000 */
[----:B------:R-:W1:Y:S01]  /*2df0*/  MUFU.EX2 R196, R196 ;  /* 0x000000c400c47308 */ /* 0x000e620000000800 */
[C---:B------:R-:W-:Y:S02]  /*2e00*/  @!P2 ISETP.GE.AND P4, PT, R181.reuse, R204, PT ;  /* 0x000000ccb500a20c */ /* 0x040fe40003f86270 */
[C---:B------:R-:W-:Y:S02]  /*2e10*/  @!P2 ISETP.GE.AND P1, PT, R181.reuse, R212, PT ;  /* 0x000000d4b500a20c */ /* 0x040fe40003f26270 */
[----:B------:R-:W-:Y:S01]  /*2e20*/  @!P2 ISETP.GE.AND P5, PT, R181, R188, PT ;  /* 0x000000bcb500a20c */ /* 0x000fe20003fa6270 */
[----:B------:R-:W-:Y:S01]  /*2e30*/  @!P2 VIADD R181, R187, 0x19 ;  /* 0x00000019bbb5a836 */ /* 0x000fe20000000000 */
[----:B------:R-:W-:Y:S02]  /*2e40*/  @!P2 FSEL R22, R22, -INF , !P6 ;  /* 0xff8000001616a808 */ /* 0x000fe40007000000 */
[----:B------:R-:W-:Y:S02]  /*2e50*/  @!P2 FSEL R26, R26, -INF , !P0 ;  /* 0xff8000001a1aa808 */ /* 0x000fe40004000000 */
[-C--:B------:R-:W-:Y:S02]  /*2e60*/  @!P2 ISETP.GE.AND P6, PT, R123, R212.reuse, PT ;  /* 0x000000d47b00a20c */ /* 0x080fe40003fc6270 */
[----:B------:R-:W-:Y:S02]  /*2e70*/  @!P2 ISETP.GE.AND P0, PT, R181, R212, PT ;  /* 0x000000d4b500a20c */ /* 0x000fe40003f06270 */
[----:B------:R-:W-:Y:S02]  /*2e80*/  @!P2 FSEL R23, R23, -INF , !P4 ;  /* 0xff8000001717a808 */ /* 0x000fe40006000000 */
[----:B------:R-:W-:Y:S02]  /*2e90*/  @!P2 FSEL R24, R24, -INF , !P3 ;  /* 0xff8000001818a808 */ /* 0x000fe40005800000 */
[----:B------:R-:W-:Y:S02]  /*2ea0*/  @!P2 FSEL R25, R25, -INF , !P1 ;  /* 0xff8000001919a808 */ /* 0x000fe40004800000 */
[----:B------:R-:W-:Y:S02]  /*2eb0*/  @!P2 FSEL R27, R27, -INF , !P5 ;  /* 0xff8000001b1ba808 */ /* 0x000fe40006800000 */
[----:B------:R-:W-:Y:S02]  /*2ec0*/  @!P2 FSEL R28, R28, -INF , !P6 ;  /* 0xff8000001c1ca808 */ /* 0x000fe40007000000 */
[----:B------:R-:W-:Y:S01]  /*2ed0*/  @!P2 FSEL R29, R29, -INF , !P0 ;  /* 0xff8000001d1da808 */ /* 0x000fe20004000000 */
[----:B------:R-:W-:Y:S01]  /*2ee0*/  FFMA.FTZ R231, R27, UR24, -R122 ;  /* 0x000000181be77c23 */ /* 0x000fe2000801087a */
[C---:B------:R-:W-:Y:S01]  /*2ef0*/  @!P2 ISETP.GE.AND P4, PT, R123.reuse, R188, PT ;  /* 0x000000bc7b00a20c */ /* 0x040fe20003f86270 */
[--C-:B------:R-:W-:Y:S01]  /*2f00*/  FFMA.FTZ R234, R28, UR24, -R120.reuse ;  /* 0x000000181cea7c23 */ /* 0x100fe20008010878 */
[C---:B------:R-:W-:Y:S02]  /*2f10*/  @!P2 ISETP.GE.AND P3, PT, R123.reuse, R206, PT ;  /* 0x000000ce7b00a20c */ /* 0x040fe40003f66270 */
[----:B------:R-:W-:Y:S01]  /*2f20*/  @!P2 ISETP.GE.AND P1, PT, R123, R204, PT ;  /* 0x000000cc7b00a20c */ /* 0x000fe20003f26270 */
[----:B------:R-:W-:Y:S01]  /*2f30*/  @!P2 VIADD R123, R187, 0x21 ;  /* 0x00000021bb7ba836 */ /* 0x000fe20000000000 */
        /* <DEDUP_REMOVED lines=13> */
[C---:B------:R-:W-:Y:S02]  /*3010*/  @!P2 ISETP.GE.AND P0, PT, R123.reuse, R204, PT ;  /* 0x000000cc7b00a20c */ /* 0x040fe40003f06270 */
[C---:B------:R-:W-:Y:S02]  /*3020*/  @!P2 ISETP.GE.AND P4, PT, R123.reuse, R212, PT ;  /* 0x000000d47b00a20c */ /* 0x040fe40003f86270 */
[----:B------:R-:W-:Y:S01]  /*3030*/  @!P2 ISETP.GE.AND P1, PT, R123, R188, PT ;  /* 0x000000bc7b00a20c */ /* 0x000fe20003f26270 */
[----:B------:R-:W-:Y:S01]  /*3040*/  @!P2 VIADD R123, R187, 0x28 ;  /* 0x00000028bb7ba836 */ /* 0x000fe20000000000 */
[C---:B------:R-:W-:Y:S02]  /*3050*/  @!P2 ISETP.GE.AND P5, PT, R181.reuse, R204, PT ;  /* 0x000000ccb500a20c */ /* 0x040fe40003fa6270 */
[C---:B------:R-:W-:Y:S02]  /*3060*/  @!P2 ISETP.GE.AND P6, PT, R181.reuse, R188, PT ;  /* 0x000000bcb500a20c */ /* 0x040fe40003fc6270 */
[----:B------:R-:W-:Y:S02]  /*3070*/  @!P2 FSEL R32, R32, -INF , !P3 ;  /* 0xff8000002020a808 */ /* 0x000fe40005800000 */
[-C--:B------:R-:W-:Y:S01]  /*3080*/  @!P2 ISETP.GE.AND P3, PT, R181, R212.reuse, PT ;  /* 0x000000d4b500a20c */ /* 0x080fe20003f66270 */
[----:B------:R-:W-:Y:S01]  /*3090*/  FFMA.FTZ R181, R4, UR24, -R121 ;  /* 0x0000001804b57c23 */ /* 0x000fe20008010879 */
[----:B------:R-:W-:Y:S02]  /*30a0*/  @!P2 FSEL R38, R38, -INF , !P5 ;  /* 0xff8000002626a808 */ /* 0x000fe40006800000 */
[----:B------:R-:W-:Y:S02]  /*30b0*/  @!P2 FSEL R42, R42, -INF , !P6 ;  /* 0xff8000002a2aa808 */ /* 0x000fe40007000000 */
[-C--:B------:R-:W-:Y:S01]  /*30c0*/  @!P2 ISETP.GE.AND P5, PT, R123, R212.reuse, PT ;  /* 0x000000d47b00a20c */ /* 0x080fe20003fa6270 */
[----:B------:R-:W2:Y:S01]  /*30d0*/  MUFU.EX2 R181, R181 ;  /* 0x000000b500b57308 */ /* 0x000ea20000000800 */
[----:B------:R-:W-:Y:S02]  /*30e0*/  @!P2 ISETP.GE.AND P6, PT, R183, R212, PT ;  /* 0x000000d4b700a20c */ /* 0x000fe40003fc6270 */
[----:B------:R-:W-:Y:S02]  /*30f0*/  @!P2 FSEL R39, R39, -INF , !P0 ;  /* 0xff8000002727a808 */ /* 0x000fe40004000000 */
[----:B------:R-:W-:Y:S02]  /*3100*/  @!P2 FSEL R40, R40, -INF , !P3 ;  /* 0xff8000002828a808 */ /* 0x000fe40005800000 */
[----:B------:R-:W-:Y:S02]  /*3110*/  @!P2 FSEL R41, R41, -INF , !P4 ;  /* 0xff8000002929a808 */ /* 0x000fe40006000000 */
[C---:B------:R-:W-:Y:S02]  /*3120*/  @!P2 ISETP.GE.AND P0, PT, R123.reuse, R188, PT ;  /* 0x000000bc7b00a20c */ /* 0x040fe40003f06270 */
[C---:B------:R-:W-:Y:S02]  /*3130*/  @!P2 ISETP.GE.AND P3, PT, R123.reuse, R206, PT ;  /* 0x000000ce7b00a20c */ /* 0x040fe40003f66270 */
[----:B------:R-:W-:Y:S01]  /*3140*/  @!P2 ISETP.GE.AND P4, PT, R123, R204, PT ;  /* 0x000000cc7b00a20c */ /* 0x000fe20003f86270 */
[--C-:B------:R-:W-:Y:S01]  /*3150*/  FFMA.FTZ R123, R6, UR24, -R237.reuse ;  /* 0x00000018067b7c23 */ /* 0x100fe200080108ed */
[----:B------:R-:W-:Y:S02]  /*3160*/  @!P2 FSEL R43, R43, -INF , !P1 ;  /* 0xff8000002b2ba808 */ /* 0x000fe40004800000 */
[----:B------:R-:W-:Y:S02]  /*3170*/  @!P2 FSEL R44, R44, -INF , !P5 ;  /* 0xff8000002c2ca808 */ /* 0x000fe40006800000 */
[----:B------:R-:W-:Y:S02]  /*3180*/  @!P2 FSEL R45, R45, -INF , !P6 ;  /* 0xff8000002d2da808 */ /* 0x000fe40007000000 */
[C---:B------:R-:W-:Y:S02]  /*3190*/  @!P2 ISETP.GE.AND P1, PT, R183.reuse, R188, PT ;  /* 0x000000bcb700a20c */ /* 0x040fe40003f26270 */
[C---:B------:R-:W-:Y:S02]  /*31a0*/  @!P2 ISETP.GE.AND P5, PT, R183.reuse, R206, PT ;  /* 0x000000ceb700a20c */ /* 0x040fe40003fa6270 */
[----:B------:R-:W-:Y:S02]  /*31b0*/  @!P2 ISETP.GE.AND P6, PT, R183, R204, PT ;  /* 0x000000ccb700a20c */ /* 0x000fe40003fc6270 */
[----:B------:R-:W-:Y:S01]  /*31c0*/  @!P2 FSEL R46, R46, -INF , !P0 ;  /* 0xff8000002e2ea808 */ /* 0x000fe20004000000 */
[----:B------:R3:W-:Y:S01]  /*31d0*/  MUFU.EX2 R183, R123 ;  /* 0x0000007b00b77308 */ /* 0x0007e20000000800 */
[----:B------:R-:W-:Y:S02]  /*31e0*/  @!P2 FSEL R50, R50, -INF , !P4 ;  /* 0xff8000003232a808 */ /* 0x000fe40006000000 */
[----:B------:R-:W-:Y:S02]  /*31f0*/  @!P2 ISETP.GE.AND P0, PT, R185, R206, PT ;  /* 0x000000ceb900a20c */ /* 0x000fe40003f06270 */
[----:B------:R-:W-:Y:S01]  /*3200*/  @!P2 FSEL R51, R51, -INF , !P6 ;  /* 0xff8000003333a808 */ /* 0x000fe20007000000 */
[--C-:B------:R-:W-:Y:S01]  /*3210*/  FFMA.FTZ R50, R50, UR24, -R237.reuse ;  /* 0x0000001832327c23 */ /* 0x100fe200080108ed */
[----:B------:R-:W-:Y:S02]  /*3220*/  @!P2 FSEL R52, R52, -INF , !P0 ;  /* 0xff8000003434a808 */ /* 0x000fe40004000000 */
[----:B------:R-:W-:Y:S01]  /*3230*/  @!P2 FSEL R48, R48, -INF , !P3 ;  /* 0xff8000003030a808 */ /* 0x000fe20005800000 */
[----:B------:R-:W-:Y:S01]  /*3240*/  FFMA.FTZ R51, R51, UR24, -R237 ;  /* 0x0000001833337c23 */ /* 0x000fe200080108ed */
[----:B------:R-:W-:Y:S01]  /*3250*/  @!P2 ISETP.GE.AND P3, PT, R185, R212, PT ;  /* 0x000000d4b900a20c */ /* 0x000fe20003f66270 */
[--C-:B------:R-:W-:Y:S01]  /*3260*/  FFMA.FTZ R52, R52, UR24, -R121.reuse ;  /* 0x0000001834347c23 */ /* 0x100fe20008010879 */
[----:B------:R-:W-:Y:S02]  /*3270*/  @!P2 FSEL R49, R49, -INF , !P5 ;  /* 0xff8000003131a808 */ /* 0x000fe40006800000 */
[----:B------:R-:W-:Y:S02]  /*3280*/  @!P2 FSEL R56, R56, -INF , !P3 ;  /* 0xff8000003838a808 */ /* 0x000fe40005800000 */
[----:B------:R-:W-:Y:S01]  /*3290*/  @!P2 ISETP.GE.AND P5, PT, R185, R188, PT ;  /* 0x000000bcb900a20c */ /* 0x000fe20003fa6270 */
[----:B---3--:R-:W-:Y:S01]  /*32a0*/  @!P2 VIADD R123, R187, 0x31 ;  /* 0x00000031bb7ba836 */ /* 0x008fe20000000000 */
[----:B------:R-:W-:Y:S01]  /*32b0*/  @!P2 FSEL R47, R47, -INF , !P1 ;  /* 0xff8000002f2fa808 */ /* 0x000fe20004800000 */
[--C-:B------:R-:W-:Y:S01]  /*32c0*/  FFMA.FTZ R49, R49, UR24, -R121.reuse ;  /* 0x0000001831317c23 */ /* 0x100fe20008010879 */
[----:B------:R-:W-:Y:S01]  /*32d0*/  @!P2 ISETP.GE.AND P1, PT, R185, R204, PT ;  /* 0x000000ccb900a20c */ /* 0x000fe20003f26270 */
[--C-:B------:R-:W-:Y:S01]  /*32e0*/  FFMA.FTZ R185, R8, UR24, -R120.reuse ;  /* 0x0000001808b97c23 */ /* 0x100fe20008010878 */
[C---:B------:R-:W-:Y:S01]  /*32f0*/  @!P2 ISETP.GE.AND P4, PT, R123.reuse, R206, PT ;  /* 0x000000ce7b00a20c */ /* 0x040fe20003f86270 */
[----:B------:R-:W-:Y:S01]  /*3300*/  FFMA.FTZ R56, R56, UR24, -R120 ;  /* 0x0000001838387c23 */ /* 0x000fe20008010878 */
[----:B------:R-:W-:Y:S02]  /*3310*/  @!P2 ISETP.GE.AND P6, PT, R123, R204, PT ;  /* 0x000000cc7b00a20c */ /* 0x000fe40003fc6270 */
[----:B------:R-:W-:Y:S01]  /*3320*/  @!P2 FSEL R53, R53, -INF , !P4 ;  /* 0xff8000003535a808 */ /* 0x000fe20006000000 */
[----:B------:R-:W-:Y:S01]  /*3330*/  MUFU.EX2 R185, R185 ;  /* 0x000000b900b97308 */ /* 0x000fe20000000800 */
[C---:B------:R-:W-:Y:S02]  /*3340*/  @!P2 ISETP.GE.AND P0, PT, R123.reuse, R212, PT ;  /* 0x000000d47b00a20c */ /* 0x040fe40003f06270 */
[-C--:B------:R-:W-:Y:S01]  /*3350*/  @!P2 ISETP.GE.AND P4, PT, R123, R188.reuse, PT ;  /* 0x000000bc7b00a20c */ /* 0x080fe20003f86270 */
[----:B------:R-:W-:Y:S01]  /*3360*/  @!P2 VIADD R123, R187, 0x38 ;  /* 0x00000038bb7ba836 */ /* 0x000fe20000000000 */
        /* <DEDUP_REMOVED lines=8> */
[----:B------:R-:W-:Y:S02]  /*33f0*/  @!P2 FSEL R55, R55, -INF , !P6 ;  /* 0xff8000003737a808 */ /* 0x000fe40007000000 */
[-C--:B------:R-:W-:Y:S01]  /*3400*/  @!P2 ISETP.GE.AND P1, PT, R123, R212.reuse, PT ;  /* 0x000000d47b00a20c */ /* 0x080fe20003f26270 */
[--C-:B------:R-:W-:Y:S01]  /*3410*/  FFMA.FTZ R54, R54, UR24, -R237.reuse ;  /* 0x0000001836367c23 */ /* 0x100fe200080108ed */
[----:B------:R-:W-:Y:S01]  /*3420*/  @!P2 ISETP.GE.AND P6, PT, R125, R212, PT ;  /* 0x000000d47d00a20c */ /* 0x000fe20003fc6270 */
[----:B------:R-:W-:Y:S01]  /*3430*/  FFMA.FTZ R55, R55, UR24, -R237 ;  /* 0x0000001837377c23 */ /* 0x000fe200080108ed */
[----:B------:R-:W-:Y:S03]  /*3440*/  @!P2 FSEL R60, R60, -INF , !P1 ;  /* 0xff8000003c3ca808 */ /* 0x000fe60004800000 */
[----:B------:R-:W-:Y:S01]  /*3450*/  MUFU.EX2 R187, R187 ;  /* 0x000000bb00bb7308 */ /* 0x000fe20000000800 */
[----:B------:R-:W-:Y:S02]  /*3460*/  @!P2 FSEL R61, R61, -INF , !P6 ;  /* 0xff8000003d3da808 */ /* 0x000fe40007000000 */
[-C--:B------:R-:W-:Y:S01]  /*3470*/  @!P2 ISETP.GE.AND P1, PT, R123, R204.reuse, PT ;  /* 0x000000cc7b00a20c */ /* 0x080fe20003f26270 */
[----:B------:R-:W-:Y:S01]  /*3480*/  FFMA.FTZ R60, R60, UR24, -R120 ;  /* 0x000000183c3c7c23 */ /* 0x000fe20008010878 */
[----:B------:R-:W-:Y:S01]  /*3490*/  @!P2 ISETP.GE.AND P6, PT, R125, R204, PT ;  /* 0x000000cc7d00a20c */ /* 0x000fe20003fc6270 */
[----:B------:R-:W-:Y:S01]  /*34a0*/  IMAD.WIDE.U32 R204, R192, -0x2daee0ad, RZ ;  /* 0xd2511f53c0cc7825 */ /* 0x000fe200078e00ff */
[----:B------:R-:W-:Y:S02]  /*34b0*/  @!P2 FSEL R59, R59, -INF , !P4 ;  /* 0xff8000003b3ba808 */ /* 0x000fe40006000000 */
[-C--:B------:R-:W-:Y:S01]  /*34c0*/  @!P2 ISETP.GE.AND P4, PT, R125, R206.reuse, PT ;  /* 0x000000ce7d00a20c */ /* 0x080fe20003f86270 */
[----:B---3--:R-:W-:Y:S01]  /*34d0*/  IMAD.WIDE.U32 R124, R190, -0x2daee0ad, RZ ;  /* 0xd2511f53be7c7825 */ /* 0x008fe200078e00ff */
[----:B------:R-:W-:Y:S02]  /*34e0*/  LOP3.LUT R228, R205, UR49, R202, 0x96, !PT ;  /* 0x00000031cde47c12 */ /* 0x000fe4000f8e96ca */
[----:B------:R-:W-:Y:S01]  /*34f0*/  LOP3.LUT R202, R201, UR50, R194, 0x96, !PT ;  /* 0x00000032c9ca7c12 */ /* 0x000fe2000f8e96c2 */
[----:B------:R-:W-:Y:S01]  /*3500*/  FFMA.FTZ R190, R13, UR24, -R120 ;  /* 0x000000180dbe7c23 */ /* 0x000fe20008010878 */
[----:B------:R-:W-:Y:S01]  /*3510*/  LOP3.LUT R210, R125, UR49, R210, 0x96, !PT ;  /* 0x000000317dd27c12 */ /* 0x000fe2000f8e96d2 */
[----:B------:R-:W-:Y:S01]  /*3520*/  FFMA.FTZ R192, R15, UR24, -R122 ;  /* 0x000000180fc07c23 */ /* 0x000fe2000801087a */
[----:B------:R-:W-:Y:S01]  /*3530*/  @!P2 FSEL R58, R58, -INF , !P5 ;  /* 0xff8000003a3aa808 */ /* 0x000fe20006800000 */
[----:B------:R-:W-:Y:S01]  /*3540*/  IMAD.WIDE.U32 R202, R202, -0x2daee0ad, RZ ;  /* 0xd2511f53caca7825 */ /* 0x000fe200078e00ff */
[----:B------:R-:W-:Y:S01]  /*3550*/  @!P2 ISETP.GE.AND P5, PT, R123, R206, PT ;  /* 0x000000ce7b00a20c */ /* 0x000fe20003fa6270 */
        /* <DEDUP_REMOVED lines=19> */
[----:B------:R-:W-:Y:S01]  /*3690*/  IMAD.WIDE.U32 R198, R198, -0x326172a9, RZ ;  /* 0xcd9e8d57c6c67825 */ /* 0x000fe200078e00ff */
[----:B------:R-:W-:Y:S02]  /*36a0*/  LOP3.LUT R216, R229, UR48, R216, 0x96, !PT ;  /* 0x00000030e5d87c12 */ /* 0x000fe4000f8e96d8 */
[----:B------:R-:W-:Y:S01]  /*36b0*/  @!P2 FSEL R67, R67, -INF , !P6 ;  /* 0xff8000004343a808 */ /* 0x000fe20007000000 */
[----:B------:R-:W-:Y:S01]  /*36c0*/  FFMA.FTZ R66, R66, UR24, -R237 ;  /* 0x0000001842427c23 */ /* 0x000fe200080108ed */
[----:B------:R-:W-:Y:S01]  /*36d0*/  LOP3.LUT R222, R199, UR48, R222, 0x96, !PT ;  /* 0x00000030c7de7c12 */ /* 0x000fe2000f8e96de */
[----:B------:R-:W-:Y:S04]  /*36e0*/  IMAD.WIDE.U32 R194, R195, -0x2daee0ad, RZ ;  /* 0xd2511f53c3c27825 */ /* 0x000fe800078e00ff */
[--C-:B------:R-:W-:Y:S01]  /*36f0*/  FFMA.FTZ R64, R64, UR24, -R121.reuse ;  /* 0x0000001840407c23 */ /* 0x100fe20008010879 */
[----:B------:R-:W-:Y:S01]  /*3700*/  FFMA.FTZ R62, R62, UR24, -R122 ;  /* 0x000000183e3e7c23 */ /* 0x000fe2000801087a */
[----:B------:R-:W-:Y:S01]  /*3710*/  IMAD.WIDE.U32 R216, R216, -0x2daee0ad, RZ ;  /* 0xd2511f53d8d87825 */ /* 0x000fe200078e00ff */
[----:B------:R-:W-:Y:S02]  /*3720*/  LOP3.LUT R204, R195, UR47, R204, 0x96, !PT ;  /* 0x0000002fc3cc7c12 */ /* 0x000fe4000f8e96cc */
[----:B------:R-:W-:Y:S01]  /*3730*/  MUFU.EX2 R243, R62 ;  /* 0x0000003e00f37308 */ /* 0x000fe20000000800 */
[----:B------:R-:W-:Y:S01]  /*3740*/  IMAD.WIDE.U32 R212, R212, -0x2daee0ad, RZ ;  /* 0xd2511f53d4d47825 */ /* 0x000fe200078e00ff */
[----:B------:R-:W-:Y:S03]  /*3750*/  LOP3.LUT R123, R217, UR45, R194, 0x96, !PT ;  /* 0x0000002dd97b7c12 */ /* 0x000fe6000f8e96c2 */
[----:B------:R-:W-:Y:S01]  /*3760*/  FFMA.FTZ R191, R14, UR24, -R122 ;  /* 0x000000180ebf7c23 */ /* 0x000fe2000801087a */
[----:B------:R-:W-:Y:S01]  /*3770*/  IMAD.WIDE.U32 R208, R208, -0x326172a9, RZ ;  /* 0xcd9e8d57d0d07825 */ /* 0x000fe200078e00ff */
[----:B------:R-:W-:Y:S03]  /*3780*/  LOP3.LUT R226, R213, UR47, R226, 0x96, !PT ;  /* 0x0000002fd5e27c12 */ /* 0x000fe6000f8e96e2 */
[----:B------:R-:W-:Y:S01]  /*3790*/  FFMA.FTZ R195, R20, UR24, -R121 ;  /* 0x0000001814c37c23 */ /* 0x000fe20008010879 */
[----:B------:R-:W-:Y:S01]  /*37a0*/  IMAD.WIDE.U32 R222, R222, -0x2daee0ad, RZ ;  /* 0xd2511f53dede7825 */ /* 0x000fe200078e00ff */
[----:B---3--:R-:W-:Y:S01]  /*37b0*/  LOP3.LUT R124, R209, UR46, R210, 0x96, !PT ;  /* 0x0000002ed17c7c12 */ /* 0x008fe2000f8e96d2 */
[----:B------:R-:W-:Y:S02]  /*37c0*/  MUFU.EX2 R191, R191 ;  /* 0x000000bf00bf7308 */ /* 0x000fe40000000800 */
[--C-:B------:R-:W-:Y:S01]  /*37d0*/  FFMA.FTZ R194, R19, UR24, -R237.reuse ;  /* 0x0000001813c27c23 */ /* 0x100fe200080108ed */
[--C-:B------:R-:W-:Y:S01]  /*37e0*/  FFMA.FTZ R199, R22, UR24, -R237.reuse ;  /* 0x0000001816c77c23 */ /* 0x100fe200080108ed */
[----:B------:R-:W-:Y:S01]  /*37f0*/  LOP3.LUT R200, R223, UR45, R200, 0x96, !PT ;  /* 0x0000002ddfc87c12 */ /* 0x000fe2000f8e96c8 */
[----:B------:R-:W-:Y:S04]  /*3800*/  IMAD.WIDE.U32 R126, R126, -0x326172a9, RZ ;  /* 0xcd9e8d577e7e7825 */ /* 0x000fe800078e00ff */
[----:B------:R-:W-:Y:S01]  /*3810*/  FFMA.FTZ R201, R24, UR24, -R120 ;  /* 0x0000001818c97c23 */ /* 0x000fe20008010878 */
[----:B------:R-:W-:Y:S01]  /*3820*/  FFMA.FTZ R58, R58, UR24, -R122 ;  /* 0x000000183a3a7c23 */ /* 0x000fe2000801087a */
[----:B------:R-:W-:Y:S01]  /*3830*/  IMAD.WIDE.U32 R204, R204, -0x326172a9, RZ ;  /* 0xcd9e8d57cccc7825 */ /* 0x000fe200078e00ff */
[----:B------:R-:W-:Y:S01]  /*3840*/  LOP3.LUT R220, R127, UR48, R220, 0x96, !PT ;  /* 0x000000307fdc7c12 */ /* 0x000fe2000f8e96dc */
[----:B------:R-:W-:Y:S02]  /*3850*/  MUFU.EX2 R195, R195 ;  /* 0x000000c300c37308 */ /* 0x000fe40000000800 */
[----:B------:R-:W-:Y:S01]  /*3860*/  FFMA.FTZ R59, R59, UR24, -R122 ;  /* 0x000000183b3b7c23 */ /* 0x000fe2000801087a */
[----:B------:R-:W-:Y:S01]  /*3870*/  IMAD.WIDE.U32 R218, R218, -0x2daee0ad, RZ ;  /* 0xd2511f53dada7825 */ /* 0x000fe200078e00ff */
[----:B------:R-:W-:Y:S03]  /*3880*/  LOP3.LUT R228, R205, UR46, R228, 0x96, !PT ;  /* 0x0000002ecde47c12 */ /* 0x000fe6000f8e96e4 */
[----:B------:R-:W-:Y:S01]  /*3890*/  IMAD.WIDE.U32 R210, R123, -0x326172a9, RZ ;  /* 0xcd9e8d577bd27825 */ /* 0x000fe200078e00ff */
[----:B------:R-:W-:Y:S02]  /*38a0*/  LOP3.LUT R127, R219, UR45, R202, 0x96, !PT ;  /* 0x0000002ddb7f7c12 */ /* 0x000fe4000f8e96ca */
[----:B------:R-:W3:Y:S01]  /*38b0*/  MUFU.EX2 R194, R194 ;  /* 0x000000c200c27308 */ /* 0x000ee20000000800 */
[----:B------:R-:W-:Y:S01]  /*38c0*/  FFMA.FTZ R202, R23, UR24, -R237 ;  /* 0x0000001817ca7c23 */ /* 0x000fe200080108ed */
[----:B------:R-:W-:Y:S01]  /*38d0*/  IMAD.WIDE.U32 R226, R226, -0x326172a9, RZ ;  /* 0xcd9e8d57e2e27825 */ /* 0x000fe200078e00ff */
[----:B------:R-:W-:Y:S02]  /*38e0*/  LOP3.LUT R205, R210, 0xff, RZ, 0xc0, !PT ;  /* 0x000000ffd2cd7812 */ /* 0x000fe400078ec0ff */
[----:B------:R-:W-:Y:S01]  /*38f0*/  LOP3.LUT R204, R211, UR44, R204, 0x96, !PT ;  /* 0x0000002cd3cc7c12 */ /* 0x000fe2000f8e96cc */
[----:B------:R-:W-:Y:S01]  /*3900*/  IMAD.WIDE.U32 R224, R124, -0x2daee0ad, RZ ;  /* 0xd2511f537ce07825 */ /* 0x000fe200078e00ff */
[----:B------:R-:W-:Y:S03]  /*3910*/  LOP3.LUT R123, R227, UR46, R126, 0x96, !PT ;  /* 0x0000002ee37b7c12 */ /* 0x000fe6000f8e967e */
[----:B------:R-:W-:Y:S01]  /*3920*/  MUFU.EX2 R199, R199 ;  /* 0x000000c700c77308 */ /* 0x000fe20000000800 */
[----:B------:R-:W-:Y:S01]  /*3930*/  ISETP.LE.U32.AND P3, PT, R205, UR25, PT ;  /* 0x00000019cd007c0c */ /* 0x000fe2000bf63070 */
[----:B------:R-:W-:Y:S01]  /*3940*/  IMAD.WIDE.U32 R232, R200, -0x326172a9, RZ ;  /* 0xcd9e8d57c8e87825 */ /* 0x000fe200078e00ff */
[----:B------:R-:W-:Y:S02]  /*3950*/  LOP3.LUT R218, R225, UR43, R218, 0x96, !PT ;  /* 0x0000002be1da7c12 */ /* 0x000fe4000f8e96da */
[----:B------:R-:W-:Y:S01]  /*3960*/  LOP3.LUT R126, R224, 0xffff, RZ, 0xc0, !PT ;  /* 0x0000ffffe07e7812 */ /* 0x000fe200078ec0ff */
[----:B------:R-:W-:Y:S01]  /*3970*/  IMAD.WIDE.U32 R206, R206, -0x326172a9, RZ ;  /* 0xcd9e8d57cece7825 */ /* 0x000fe200078e00ff */
[----:B------:R-:W-:Y:S03]  /*3980*/  LOP3.LUT R205, R204, 0xff, RZ, 0xc0, !PT ;  /* 0x000000ffcccd7812 */ /* 0x000fe600078ec0ff */
[----:B------:R4:W-:Y:S01]  /*3990*/  MUFU.EX2 R200, R202 ;  /* 0x000000ca00c87308 */ /* 0x0009e20000000800 */
[----:B------:R-:W-:Y:S01]  /*39a0*/  SHF.R.U32.HI R203, RZ, 0x18, R210 ;  /* 0x00000018ffcb7819 */ /* 0x000fe200000116d2 */
[----:B------:R-:W-:Y:S01]  /*39b0*/  IMAD.WIDE.U32 R220, R220, -0x2daee0ad, RZ ;  /* 0xd2511f53dcdc7825 */ /* 0x000fe200078e00ff */
[----:B------:R-:W-:Y:S02]  /*39c0*/  LOP3.LUT R125, R207, UR46, R198, 0x96, !PT ;  /* 0x0000002ecf7d7c12 */ /* 0x000fe4000f8e96c6 */
[----:B------:R-:W-:Y:S01]  /*39d0*/  LOP3.LUT R225, R233, UR44, R206, 0x96, !PT ;  /* 0x0000002ce9e17c12 */ /* 0x000fe2000f8e96ce */
[----:B------:R-:W-:Y:S01]  /*39e0*/  IMAD.WIDE.U32 R228, R228, -0x2daee0ad, RZ ;  /* 0xd2511f53e4e47825 */ /* 0x000fe200078e00ff */
[----:B------:R-:W-:Y:S03]  /*39f0*/  LOP3.LUT R211, R210, 0xffff, RZ, 0xc0, !PT ;  /* 0x0000ffffd2d37812 */ /* 0x000fe600078ec0ff */
[----:B------:R-:W-:Y:S01]  /*3a00*/  MUFU.EX2 R201, R201 ;  /* 0x000000c900c97308 */ /* 0x000fe20000000800 */
[----:B------:R-:W-:Y:S01]  /*3a10*/  SHF.R.U32.HI R213, RZ, 0x10, R210 ;  /* 0x00000010ffd57819 */ /* 0x000fe200000116d2 */
[----:B------:R-:W-:Y:S01]  /*3a20*/  IMAD.WIDE.U32 R206, R127, -0x326172a9, RZ ;  /* 0xcd9e8d577fce7825 */ /* 0x000fe200078e00ff */
[----:B------:R-:W-:Y:S02]  /*3a30*/  LOP3.LUT R210, R224, 0xff, RZ, 0xc0, !PT ;  /* 0x000000ffe0d27812 */ /* 0x000fe400078ec0ff */
[--C-:B------:R-:W-:Y:S01]  /*3a40*/  SHF.R.U32.HI R214, RZ, 0x18, R224.reuse ;  /* 0x00000018ffd67819 */ /* 0x100fe200000116e0 */
[----:B------:R-:W-:Y:S01]  /*3a50*/  FFMA.FTZ R198, R21, UR24, -R121 ;  /* 0x0000001815c67c23 */ /* 0x000fe20008010879 */
[----:B------:R-:W-:Y:S01]  /*3a60*/  SHF.R.U32.HI R124, RZ, 0x10, R224 ;  /* 0x00000010ff7c7819 */ /* 0x000fe200000116e0 */
[----:B-1----:R-:W-:Y:S01]  /*3a70*/  @!P3 FADD.FTZ R196, -R196, -RZ ;  /* 0x800000ffc4c4b221 */ /* 0x002fe20000010100 */
[----:B------:R-:W-:Y:S01]  /*3a80*/  LOP3.LUT R216, R229, UR43, R216, 0x96, !PT ;  /* 0x0000002be5d87c12 */ /* 0x000fe2000f8e96d8 */
[----:B----4-:R-:W-:Y:S01]  /*3a90*/  FFMA.FTZ R202, R25, UR24, -R120 ;  /* 0x0000001819ca7c23 */ /* 0x010fe20008010878 */
[C---:B------:R-:W-:Y:S01]  /*3aa0*/  LOP3.LUT R217, R228.reuse, 0xff, RZ, 0xc0, !PT ;  /* 0x000000ffe4d97812 */ /* 0x040fe200078ec0ff */
[----:B------:R-:W-:Y:S01]  /*3ab0*/  IMAD.WIDE.U32 R240, R125, -0x2daee0ad, RZ ;  /* 0xd2511f537df07825 */ /* 0x000fe200078e00ff */
[--C-:B------:R-:W-:Y:S01]  /*3ac0*/  SHF.R.U32.HI R215, RZ, 0x18, R228.reuse ;  /* 0x00000018ffd77819 */ /* 0x100fe200000116e4 */
[----:B------:R-:W-:Y:S01]  /*3ad0*/  MUFU.EX2 R198, R198 ;  /* 0x000000c600c67308 */ /* 0x000fe20000000800 */
[----:B------:R-:W-:Y:S01]  /*3ae0*/  LOP3.LUT R224, R228, 0xffff, RZ, 0xc0, !PT ;  /* 0x0000ffffe4e07812 */ /* 0x000fe200078ec0ff */
[----:B------:R-:W-:Y:S01]  /*3af0*/  IMAD.WIDE.U32 R238, R123, -0x2daee0ad, RZ ;  /* 0xd2511f537bee7825 */ /* 0x000fe200078e00ff */
[----:B------:R-:W-:Y:S02]  /*3b00*/  SHF.R.U32.HI R223, RZ, 0x10, R228 ;  /* 0x00000010ffdf7819 */ /* 0x000fe400000116e4 */
[----:B------:R-:W-:Y:S02]  /*3b10*/  LOP3.LUT R208, R207, UR44, R208, 0x96, !PT ;  /* 0x0000002ccfd07c12 */ /* 0x000fe4000f8e96d0 */
[C---:B------:R-:W-:Y:S03]  /*3b20*/  LOP3.LUT R229, R206.reuse, 0xffff, RZ, 0xc0, !PT ;  /* 0x0000ffffcee57812 */ /* 0x040fe600078ec0ff */
[----:B------:R-:W-:Y:S01]  /*3b30*/  MUFU.EX2 R202, R202 ;  /* 0x000000ca00ca7308 */ /* 0x000fe20000000800 */
[----:B------:R-:W-:Y:S02]  /*3b40*/  LOP3.LUT R228, R206, 0xff, RZ, 0xc0, !PT ;  /* 0x000000ffcee47812 */ /* 0x000fe400078ec0ff */
[--C-:B------:R-:W-:Y:S02]  /*3b50*/  SHF.R.U32.HI R209, RZ, 0x10, R206.reuse ;  /* 0x00000010ffd17819 */ /* 0x100fe400000116ce */
[----:B------:R-:W-:Y:S02]  /*3b60*/  SHF.R.U32.HI R227, RZ, 0x18, R206 ;  /* 0x00000018ffe37819 */ /* 0x000fe400000116ce */
[----:B------:R-:W-:Y:S02]  /*3b70*/  ISETP.LE.U32.AND P5, PT, R205, UR25, PT ;  /* 0x00000019cd007c0c */ /* 0x000fe4000bfa3070 */
[----:B------:R-:W-:Y:S02]  /*3b80*/  LOP3.LUT R205, R204, 0xffff, RZ, 0xc0, !PT ;  /* 0x0000ffffcccd7812 */ /* 0x000fe400078ec0ff */
[--C-:B------:R-:W-:Y:S02]  /*3b90*/  SHF.R.U32.HI R206, RZ, 0x18, R204.reuse ;  /* 0x00000018ffce7819 */ /* 0x100fe400000116cc */
[----:B------:R-:W-:Y:S02]  /*3ba0*/  SHF.R.U32.HI R207, RZ, 0x10, R204 ;  /* 0x00000010ffcf7819 */ /* 0x000fe400000116cc */
[----:B------:R-:W-:Y:S01]  /*3bb0*/  LOP3.LUT R212, R221, UR45, R212, 0x96, !PT ;  /* 0x0000002dddd47c12 */ /* 0x000fe2000f8e96d4 */
[----:B------:R1:W-:Y:S01]  /*3bc0*/  MUFU.EX2 R204, R231 ;  /* 0x000000e700cc7308 */ /* 0x0003e20000000800 */
[C---:B------:R-:W-:Y:S02]  /*3bd0*/  LOP3.LUT R219, R232.reuse, 0xff, RZ, 0xc0, !PT ;  /* 0x000000ffe8db7812 */ /* 0x040fe400078ec0ff */
[--C-:B------:R-:W-:Y:S01]  /*3be0*/  SHF.R.U32.HI R221, RZ, 0x18, R232.reuse ;  /* 0x00000018ffdd7819 */ /* 0x100fe200000116e8 */
[----:B--2---:R-:W-:Y:S01]  /*3bf0*/  @!P5 FADD.FTZ R181, -R181, -RZ ;  /* 0x800000ffb5b5d221 */ /* 0x004fe20000010100 */
[----:B------:R-:W-:Y:S02]  /*3c00*/  SHF.R.U32.HI R230, RZ, 0x10, R232 ;  /* 0x00000010ffe67819 */ /* 0x000fe400000116e8 */
[----:B------:R-:W-:Y:S01]  /*3c10*/  LOP3.LUT R127, R232, 0xffff, RZ, 0xc0, !PT ;  /* 0x0000ffffe87f7812 */ /* 0x000fe200078ec0ff */
[----:B------:R-:W-:Y:S01]  /*3c20*/  FFMA.FTZ R232, R26, UR24, -R122 ;  /* 0x000000181ae87c23 */ /* 0x000fe2000801087a */
[----:B------:R-:W-:Y:S01]  /*3c30*/  ISETP.LE.U32.AND P0, PT, R203, UR25, PT ;  /* 0x00000019cb007c0c */ /* 0x000fe2000bf03070 */
[----:B------:R-:W-:Y:S01]  /*3c40*/  FFMA.FTZ R233, R29, UR24, -R120 ;  /* 0x000000181de97c23 */ /* 0x000fe20008010878 */
[----:B------:R-:W-:Y:S01]  /*3c50*/  LOP3.LUT R207, R207, 0xff, RZ, 0xc0, !PT ;  /* 0x000000ffcfcf7812 */ /* 0x000fe200078ec0ff */
[----:B------:R2:W-:Y:S01]  /*3c60*/  MUFU.EX2 R203, R232 ;  /* 0x000000e800cb7308 */ /* 0x0005e20000000800 */
[----:B------:R-:W-:Y:S02]  /*3c70*/  ISETP.LE.U32.AND P4, PT, R206, UR25, PT ;  /* 0x00000019ce007c0c */ /* 0x000fe4000bf83070 */
[----:B------:R-:W-:Y:S02]  /*3c80*/  SHF.R.U32.HI R205, RZ, 0x8, R205 ;  /* 0x00000008ffcd7819 */ /* 0x000fe400000116cd */
[----:B-1----:R-:W-:Y:S02]  /*3c90*/  LOP3.LUT R231, R208, 0xff, RZ, 0xc0, !PT ;  /* 0x000000ffd0e77812 */ /* 0x002fe400078ec0ff */
[----:B------:R-:W-:Y:S02]  /*3ca0*/  ISETP.LE.U32.AND P1, PT, R207, UR25, PT ;  /* 0x00000019cf007c0c */ /* 0x000fe4000bf23070 */
[----:B------:R-:W-:Y:S01]  /*3cb0*/  ISETP.LE.U32.AND P2, PT, R231, UR25, PT ;  /* 0x00000019e7007c0c */ /* 0x000fe2000bf43070 */
[----:B---3--:R-:W-:Y:S01]  /*3cc0*/  @!P0 FADD.FTZ R194, -R194, -RZ ;  /* 0x800000ffc2c28221 */ /* 0x008fe20000010100 */
[----:B------:R-:W-:Y:S01]  /*3cd0*/  SHF.R.U32.HI R207, RZ, 0x10, R208 ;  /* 0x00000010ffcf7819 */ /* 0x000fe200000116d0 */
[----:B------:R-:W-:Y:S01]  /*3ce0*/  FFMA.FTZ R231, R30, UR24, -R122 ;  /* 0x000000181ee77c23 */ /* 0x000fe2000801087a */
[----:B------:R-:W-:Y:S01]  /*3cf0*/  LOP3.LUT R206, R205, 0xffff, RZ, 0xc0, !PT ;  /* 0x0000ffffcdce7812 */ /* 0x000fe200078ec0ff */
[----:B------:R-:W-:Y:S01]  /*3d00*/  @!P4 FADD.FTZ R184, -R184, -RZ ;  /* 0x800000ffb8b8c221 */ /* 0x000fe20000010100 */
[----:B------:R-:W-:Y:S01]  /*3d10*/  LOP3.LUT R207, R207, 0xff, RZ, 0xc0, !PT ;  /* 0x000000ffcfcf7812 */ /* 0x000fe200078ec0ff */
[----:B------:R1:W-:Y:S01]  /*3d20*/  MUFU.EX2 R205, R234 ;  /* 0x000000ea00cd7308 */ /* 0x0003e20000000800 */
[----:B------:R-:W-:Y:S02]  /*3d30*/  SHF.R.U32.HI R229, RZ, 0x8, R229 ;  /* 0x00000008ffe57819 */ /* 0x000fe400000116e5 */
[----:B------:R-:W-:Y:S01]  /*3d40*/  ISETP.LE.U32.AND P6, PT, R206, UR25, PT ;  /* 0x00000019ce007c0c */ /* 0x000fe2000bfc3070 */
[----:B------:R-:W-:Y:S01]  /*3d50*/  @!P1 FADD.FTZ R183, -R183, -RZ ;  /* 0x800000ffb7b79221 */ /* 0x000fe20000010100 */
[----:B------:R-:W-:Y:S01]  /*3d60*/  LOP3.LUT R206, R208, 0xffff, RZ, 0xc0, !PT ;  /* 0x0000ffffd0ce7812 */ /* 0x000fe200078ec0ff */
[----:B------:R-:W-:Y:S01]  /*3d70*/  @!P2 FADD.FTZ R185, -R185, -RZ ;  /* 0x800000ffb9b9a221 */ /* 0x000fe20000010100 */
[----:B------:R-:W-:Y:S02]  /*3d80*/  ISETP.LE.U32.AND P5, PT, R207, UR25, PT ;  /* 0x00000019cf007c0c */ /* 0x000fe4000bfa3070 */
[----:B------:R-:W-:Y:S01]  /*3d90*/  SHF.R.U32.HI R208, RZ, 0x18, R208 ;  /* 0x00000018ffd07819 */ /* 0x000fe200000116d0 */
[----:B------:R-:W-:Y:S01]  /*3da0*/  MUFU.EX2 R207, R231 ;  /* 0x000000e700cf7308 */ /* 0x000fe20000000800 */
[----:B------:R-:W-:Y:S02]  /*3db0*/  LOP3.LUT R229, R229, 0xffff, RZ, 0xc0, !PT ;  /* 0x0000ffffe5e57812 */ /* 0x000fe400078ec0ff */
[----:B------:R-:W-:Y:S01]  /*3dc0*/  ISETP.LE.U32.AND P4, PT, R228, UR25, PT ;  /* 0x00000019e4007c0c */ /* 0x000fe2000bf83070 */
[--C-:B------:R-:W-:Y:S01]  /*3dd0*/  FFMA.FTZ R228, R32, UR24, -R121.reuse ;  /* 0x0000001820e47c23 */ /* 0x100fe20008010879 */
[----:B--2---:R-:W-:Y:S01]  /*3de0*/  SHF.R.U32.HI R232, RZ, 0x8, R206 ;  /* 0x00000008ffe87819 */ /* 0x004fe200000116ce */
[----:B------:R-:W-:Y:S01]  /*3df0*/  @!P6 FADD.FTZ R182, -R182, -RZ ;  /* 0x800000ffb6b6e221 */ /* 0x000fe20000010100 */
[----:B------:R-:W-:Y:S01]  /*3e00*/  ISETP.LE.U32.AND P1, PT, R208, UR25, PT ;  /* 0x00000019d0007c0c */ /* 0x000fe2000bf23070 */
[----:B-1----:R-:W-:Y:S01]  /*3e10*/  FFMA.FTZ R234, R37, UR24, -R121 ;  /* 0x0000001825ea7c23 */ /* 0x002fe20008010879 */
[----:B------:R-:W-:Y:S01]  /*3e20*/  ISETP.LE.U32.AND P2, PT, R229, UR25, PT ;  /* 0x00000019e5007c0c */ /* 0x000fe2000bf43070 */
[----:B------:R-:W-:Y:S01]  /*3e30*/  @!P5 FADD.FTZ R187, -R187, -RZ ;  /* 0x800000ffbbbbd221 */ /* 0x000fe20000010100 */
[----:B------:R-:W-:Y:S01]  /*3e40*/  LOP3.LUT R232, R232, 0xffff, RZ, 0xc0, !PT ;  /* 0x0000ffffe8e87812 */ /* 0x000fe200078ec0ff */
[----:B------:R-:W-:Y:S01]  /*3e50*/  MUFU.EX2 R206, R233 ;  /* 0x000000e900ce7308 */ /* 0x000fe20000000800 */
[----:B------:R-:W-:Y:S02]  /*3e60*/  LOP3.LUT R229, R209, 0xff, RZ, 0xc0, !PT ;  /* 0x000000ffd1e57812 */ /* 0x000fe400078ec0ff */
[----:B------:R-:W-:Y:S01]  /*3e70*/  ISETP.LE.U32.AND P6, PT, R232, UR25, PT ;  /* 0x00000019e8007c0c */ /* 0x000fe2000bfc3070 */
[----:B------:R-:W-:Y:S01]  /*3e80*/  FFMA.FTZ R232, R31, UR24, -R122 ;  /* 0x000000181fe87c23 */ /* 0x000fe2000801087a */
[----:B------:R-:W-:Y:S01]  /*3e90*/  ISETP.LE.U32.AND P5, PT, R229, UR25, PT ;  /* 0x00000019e5007c0c */ /* 0x000fe2000bfa3070 */
[----:B------:R-:W-:Y:S01]  /*3ea0*/  @!P4 FADD.FTZ R189, -R189, -RZ ;  /* 0x800000ffbdbdc221 */ /* 0x000fe20000010100 */
[----:B------:R-:W-:Y:S01]  /*3eb0*/  SHF.R.U32.HI R211, RZ, 0x8, R211 ;  /* 0x00000008ffd37819 */ /* 0x000fe200000116d3 */
[----:B------:R-:W-:Y:S01]  /*3ec0*/  @!P1 FADD.FTZ R188, -R188, -RZ ;  /* 0x800000ffbcbc9221 */ /* 0x000fe20000010100 */
[----:B------:R-:W-:Y:S01]  /*3ed0*/  ISETP.LE.U32.AND P4, PT, R214, UR25, PT ;  /* 0x00000019d6007c0c */ /* 0x000fe2000bf83070 */
[----:B------:R1:W2:Y:S01]  /*3ee0*/  MUFU.EX2 R208, R232 ;  /* 0x000000e800d07308 */ /* 0x0002a20000000800 */
[----:B------:R-:W-:Y:S01]  /*3ef0*/  ISETP.LE.U32.AND P1, PT, R227, UR25, PT ;  /* 0x00000019e3007c0c */ /* 0x000fe2000bf23070 */
[----:B------:R-:W-:Y:S01]  /*3f00*/  @!P2 FADD.FTZ R190, -R190, -RZ ;  /* 0x800000ffbebea221 */ /* 0x000fe20000010100 */
[----:B------:R-:W-:Y:S01]  /*3f10*/  ISETP.LE.U32.AND P2, PT, R217, UR25, PT ;  /* 0x00000019d9007c0c */ /* 0x000fe2000bf43070 */
[--C-:B------:R-:W-:Y:S01]  /*3f20*/  FFMA.FTZ R214, R34, UR24, -R237.reuse ;  /* 0x0000001822d67c23 */ /* 0x100fe200080108ed */
[----:B------:R-:W-:Y:S01]  /*3f30*/  LOP3.LUT R217, R211, 0xffff, RZ, 0xc0, !PT ;  /* 0x0000ffffd3d97812 */ /* 0x000fe200078ec0ff */
[----:B------:R-:W-:Y:S01]  /*3f40*/  FFMA.FTZ R227, R35, UR24, -R237 ;  /* 0x0000001823e37c23 */ /* 0x000fe200080108ed */
[----:B------:R-:W-:Y:S03]  /*3f50*/  LOP3.LUT R213, R213, 0xff, RZ, 0xc0, !PT ;  /* 0x000000ffd5d57812 */ /* 0x000fe600078ec0ff */
[----:B------:R3:W-:Y:S01]  /*3f60*/  MUFU.EX2 R211, R214 ;  /* 0x000000d600d37308 */ /* 0x0007e20000000800 */
[----:B------:R-:W-:Y:S01]  /*3f70*/  ISETP.LE.U32.AND P3, PT, R215, UR25, PT ;  /* 0x00000019d7007c0c */ /* 0x000fe2000bf63070 */
[----:B------:R-:W-:Y:S01]  /*3f80*/  @!P5 FADD.FTZ R191, -R191, -RZ ;  /* 0x800000ffbfbfd221 */ /* 0x000fe20000010100 */
[----:B------:R-:W-:Y:S01]  /*3f90*/  ISETP.LE.U32.AND P5, PT, R217, UR25, PT ;  /* 0x00000019d9007c0c */ /* 0x000fe2000bfa3070 */
[----:B------:R-:W-:Y:S01]  /*3fa0*/  FFMA.FTZ R217, R36, UR24, -R121 ;  /* 0x0000001824d97c23 */ /* 0x000fe20008010879 */
[----:B------:R-:W-:Y:S01]  /*3fb0*/  SHF.R.U32.HI R125, RZ, 0x18, R218 ;  /* 0x00000018ff7d7819 */ /* 0x000fe200000116da */
[----:B------:R-:W-:Y:S01]  /*3fc0*/  @!P1 FADD.FTZ R192, -R192, -RZ ;  /* 0x800000ffc0c09221 */ /* 0x000fe20000010100 */
[----:B------:R-:W-:Y:S01]  /*3fd0*/  ISETP.LE.U32.AND P1, PT, R213, UR25, PT ;  /* 0x00000019d5007c0c */ /* 0x000fe2000bf23070 */
[----:B------:R-:W-:Y:S01]  /*3fe0*/  @!P6 FADD.FTZ R186, -R186, -RZ ;  /* 0x800000ffbabae221 */ /* 0x000fe20000010100 */
[----:B------:R-:W-:Y:S01]  /*3ff0*/  LOP3.LUT R213, R216, 0xffff, RZ, 0xc0, !PT ;  /* 0x0000ffffd8d57812 */ /* 0x000fe200078ec0ff */
[----:B-1----:R-:W-:Y:S01]  /*4000*/  IMAD.WIDE.U32 R232, R212, -0x326172a9, RZ ;  /* 0xcd9e8d57d4e87825 */ /* 0x002fe200078e00ff */
[----:B------:R-:W-:Y:S01]  /*4010*/  ISETP.LE.U32.AND P6, PT, R210, UR25, PT ;  /* 0x00000019d2007c0c */ /* 0x000fe2000bfc3070 */
[----:B------:R1:W4:Y:S01]  /*4020*/  MUFU.EX2 R212, R227 ;  /* 0x000000e300d47308 */ /* 0x0003220000000800 */
[----:B------:R-:W-:Y:S01]  /*4030*/  SHF.R.U32.HI R213, RZ, 0x8, R213 ;  /* 0x00000008ffd57819 */ /* 0x000fe200000116d5 */
[----:B--2---:R-:W-:Y:S01]  /*4040*/  @!P4 FADD.FTZ R208, -R208, -RZ ;  /* 0x800000ffd0d0c221 */ /* 0x004fe20000010100 */
[----:B------:R-:W-:Y:S01]  /*4050*/  SHF.R.U32.HI R126, RZ, 0x8, R126 ;  /* 0x00000008ff7e7819 */ /* 0x000fe2000001167e */
[----:B------:R-:W-:Y:S01]  /*4060*/  @!P5 FADD.FTZ R197, -R197, -RZ ;  /* 0x800000ffc5c5d221 */ /* 0x000fe20000010100 */
[----:B---3--:R-:W-:Y:S01]  /*4070*/  LOP3.LUT R214, R216, 0xff, RZ, 0xc0, !PT ;  /* 0x000000ffd8d67812 */ /* 0x008fe200078ec0ff */
[----:B------:R-:W-:Y:S01]  /*4080*/  FFMA.FTZ R210, R33, UR24, -R121 ;  /* 0x0000001821d27c23 */ /* 0x000fe20008010879 */
[----:B------:R-:W-:Y:S01]  /*4090*/  LOP3.LUT R215, R213, 0xffff, RZ, 0xc0, !PT ;  /* 0x0000ffffd5d77812 */ /* 0x000fe200078ec0ff */
[----:B------:R-:W-:Y:S01]  /*40a0*/  @!P1 FADD.FTZ R193, -R193, -RZ ;  /* 0x800000ffc1c19221 */ /* 0x000fe20000010100 */
[----:B------:R-:W-:Y:S01]  /*40b0*/  ISETP.LE.U32.AND P5, PT, R214, UR25, PT ;  /* 0x00000019d6007c0c */ /* 0x000fe2000bfa3070 */
[----:B------:R2:W-:Y:S01]  /*40c0*/  MUFU.EX2 R213, R217 ;  /* 0x000000d900d57308 */ /* 0x0005e20000000800 */
[----:B------:R-:W-:Y:S01]  /*40d0*/  ISETP.LE.U32.AND P1, PT, R215, UR25, PT ;  /* 0x00000019d7007c0c */ /* 0x000fe2000bf23070 */
[----:B------:R-:W-:Y:S01]  /*40e0*/  @!P6 FADD.FTZ R205, -R205, -RZ ;  /* 0x800000ffcdcde221 */ /* 0x000fe20000010100 */
[--C-:B------:R-:W-:Y:S02]  /*40f0*/  SHF.R.U32.HI R215, RZ, 0x10, R216.reuse ;  /* 0x00000010ffd77819 */ /* 0x100fe400000116d8 */
[----:B------:R-:W-:Y:S02]  /*4100*/  LOP3.LUT R126, R126, 0xffff, RZ, 0xc0, !PT ;  /* 0x0000ffff7e7e7812 */ /* 0x000fe400078ec0ff */
[----:B-1----:R-:W-:Y:S01]  /*4110*/  SHF.R.U32.HI R227, RZ, 0x18, R216 ;  /* 0x00000018ffe37819 */ /* 0x002fe200000116d8 */
[----:B------:R-:W-:Y:S01]  /*4120*/  FFMA.FTZ R216, R39, UR24, -R237 ;  /* 0x0000001827d87c23 */ /* 0x000fe200080108ed */
[----:B------:R-:W-:Y:S01]  /*4130*/  LOP3.LUT R215, R215, 0xff, RZ, 0xc0, !PT ;  /* 0x000000ffd7d77812 */ /* 0x000fe200078ec0ff */
[----:B----4-:R-:W-:Y:S01]  /*4140*/  @!P3 FADD.FTZ R212, -R212, -RZ ;  /* 0x800000ffd4d4b221 */ /* 0x010fe20000010100 */
[----:B------:R-:W-:Y:S01]  /*4150*/  SHF.R.U32.HI R224, RZ, 0x8, R224 ;  /* 0x00000008ffe07819 */ /* 0x000fe200000116e0 */
[----:B------:R-:W-:Y:S01]  /*4160*/  @!P5 FADD.FTZ R195, -R195, -RZ ;  /* 0x800000ffc3c3d221 */ /* 0x000fe20000010100 */
[----:B------:R-:W-:Y:S01]  /*4170*/  ISETP.LE.U32.AND P5, PT, R227, UR25, PT ;  /* 0x00000019e3007c0c */ /* 0x000fe2000bfa3070 */
[----:B------:R-:W-:Y:S01]  /*4180*/  @!P1 FADD.FTZ R198, -R198, -RZ ;  /* 0x800000ffc6c69221 */ /* 0x000fe20000010100 */
[C---:B------:R-:W-:Y:S01]  /*4190*/  LOP3.LUT R227, R218.reuse, 0xff, RZ, 0xc0, !PT ;  /* 0x000000ffdae37812 */ /* 0x040fe200078ec0ff */
[----:B------:R-:W1:Y:S01]  /*41a0*/  MUFU.EX2 R209, R228 ;  /* 0x000000e400d17308 */ /* 0x000e620000000800 */
[----:B------:R-:W-:Y:S02]  /*41b0*/  ISETP.LE.U32.AND P0, PT, R215, UR25, PT ;  /* 0x00000019d7007c0c */ /* 0x000fe4000bf03070 */
[----:B--2---:R-:W-:Y:S02]  /*41c0*/  LOP3.LUT R217, R218, 0xffff, RZ, 0xc0, !PT ;  /* 0x0000ffffdad97812 */ /* 0x004fe400078ec0ff */
[----:B------:R-:W-:Y:S02]  /*41d0*/  ISETP.LE.U32.AND P1, PT, R227, UR25, PT ;  /* 0x00000019e3007c0c */ /* 0x000fe4000bf23070 */
[----:B------:R-:W-:Y:S03]  /*41e0*/  SHF.R.U32.HI R217, RZ, 0x8, R217 ;  /* 0x00000008ffd97819 */ /* 0x000fe600000116d9 */
[----:B------:R-:W-:Y:S01]  /*41f0*/  MUFU.EX2 R214, R234 ;  /* 0x000000ea00d67308 */ /* 0x000fe20000000800 */
[----:B------:R-:W-:Y:S01]  /*4200*/  SHF.R.U32.HI R227, RZ, 0x10, R218 ;  /* 0x00000010ffe37819 */ /* 0x000fe200000116da */
[----:B------:R-:W-:Y:S01]  /*4210*/  @!P5 FADD.FTZ R200, -R200, -RZ ;  /* 0x800000ffc8c8d221 */ /* 0x000fe20000010100 */
[----:B------:R-:W-:Y:S01]  /*4220*/  LOP3.LUT R217, R217, 0xffff, RZ, 0xc0, !PT ;  /* 0x0000ffffd9d97812 */ /* 0x000fe200078ec0ff */
[----:B------:R-:W-:Y:S01]  /*4230*/  FFMA.FTZ R218, R41, UR24, -R120 ;  /* 0x0000001829da7c23 */ /* 0x000fe20008010878 */
[----:B------:R-:W-:Y:S01]  /*4240*/  LOP3.LUT R227, R227, 0xff, RZ, 0xc0, !PT ;  /* 0x000000ffe3e37812 */ /* 0x000fe200078ec0ff */
[----:B------:R-:W-:Y:S01]  /*4250*/  @!P0 FADD.FTZ R199, -R199, -RZ ;  /* 0x800000ffc7c78221 */ /* 0x000fe20000010100 */
[----:B------:R-:W-:Y:S03]  /*4260*/  ISETP.LE.U32.AND P0, PT, R217, UR25, PT ;  /* 0x00000019d9007c0c */ /* 0x000fe6000bf03070 */
[----:B------:R-:W2:Y:S01]  /*4270*/  MUFU.EX2 R216, R216 ;  /* 0x000000d800d87308 */ /* 0x000ea20000000800 */
[----:B------:R-:W-:Y:S01]  /*4280*/  ISETP.LE.U32.AND P5, PT, R227, UR25, PT ;  /* 0x00000019e3007c0c */ /* 0x000fe2000bfa3070 */
[----:B------:R-:W-:Y:S01]  /*4290*/  @!P1 FADD.FTZ R201, -R201, -RZ ;  /* 0x800000ffc9c99221 */ /* 0x000fe20000010100 */
[----:B------:R-:W-:Y:S01]  /*42a0*/  ISETP.LE.U32.AND P1, PT, R125, UR25, PT ;  /* 0x000000197d007c0c */ /* 0x000fe2000bf23070 */
[----:B------:R-:W-:Y:S01]  /*42b0*/  FFMA.FTZ R227, R42, UR24, -R122 ;  /* 0x000000182ae37c23 */ /* 0x000fe2000801087a */
[----:B------:R-:W-:Y:S01]  /*42c0*/  LOP3.LUT R125, R241, UR43, R222, 0x96, !PT ;  /* 0x0000002bf17d7c12 */ /* 0x000fe2000f8e96de */
[----:B-1----:R-:W-:Y:S01]  /*42d0*/  @!P2 FADD.FTZ R209, -R209, -RZ ;  /* 0x800000ffd1d1a221 */ /* 0x002fe20000010100 */
[----:B------:R-:W-:Y:S03]  /*42e0*/  LOP3.LUT R222, R124, 0xff, RZ, 0xc0, !PT ;  /* 0x000000ff7cde7812 */ /* 0x000fe600078ec0ff */
[----:B------:R-:W-:Y:S01]  /*42f0*/  MUFU.EX2 R218, R218 ;  /* 0x000000da00da7308 */ /* 0x000fe20000000800 */
[----:B------:R-:W-:Y:S02]  /*4300*/  LOP3.LUT R224, R224, 0xffff, RZ, 0xc0, !PT ;  /* 0x0000ffffe0e07812 */ /* 0x000fe400078ec0ff */
[----:B------:R-:W-:Y:S01]  /*4310*/  ISETP.LE.U32.AND P6, PT, R222, UR25, PT ;  /* 0x00000019de007c0c */ /* 0x000fe2000bfc3070 */
[----:B------:R-:W-:Y:S01]  /*4320*/  @!P0 FADD.FTZ R202, -R202, -RZ ;  /* 0x800000ffcaca8221 */ /* 0x000fe20000010100 */
[----:B------:R-:W-:Y:S01]  /*4330*/  ISETP.LE.U32.AND P0, PT, R219, UR25, PT ;  /* 0x00000019db007c0c */ /* 0x000fe2000bf03070 */
[----:B------:R-:W-:Y:S01]  /*4340*/  FFMA.FTZ R222, R45, UR24, -R120 ;  /* 0x000000182dde7c23 */ /* 0x000fe20008010878 */
[----:B------:R-:W-:Y:S01]  /*4350*/  LOP3.LUT R228, R233, UR44, R226, 0x96, !PT ;  /* 0x0000002ce9e47c12 */ /* 0x000fe2000f8e96e2 */
[----:B------:R-:W-:Y:S01]  /*4360*/  @!P1 FADD.FTZ R204, -R204, -RZ ;  /* 0x800000ffcccc9221 */ /* 0x000fe20000010100 */
[----:B------:R-:W-:Y:S01]  /*4370*/  ISETP.LE.U32.AND P1, PT, R126, UR25, PT ;  /* 0x000000197e007c0c */ /* 0x000fe2000bf23070 */
[----:B------:R1:W-:Y:S01]  /*4380*/  MUFU.EX2 R219, R227 ;  /* 0x000000e300db7308 */ /* 0x0003e20000000800 */
[----:B------:R-:W-:Y:S01]  /*4390*/  LOP3.LUT R229, R232, 0xffff, RZ, 0xc0, !PT ;  /* 0x0000ffffe8e57812 */ /* 0x000fe200078ec0ff */
[----:B------:R-:W-:Y:S01]  /*43a0*/  FFMA.FTZ R233, R38, UR24, -R237 ;  /* 0x0000001826e97c23 */ /* 0x000fe200080108ed */
[----:B------:R-:W-:Y:S01]  /*43b0*/  LOP3.LUT R123, R239, UR43, R220, 0x96, !PT ;  /* 0x0000002bef7b7c12 */ /* 0x000fe2000f8e96dc */
[----:B------:R-:W-:Y:S01]  /*43c0*/  FFMA.FTZ R220, R43, UR24, -R122 ;  /* 0x000000182bdc7c23 */ /* 0x000fe2000801087a */
[----:B------:R-:W-:Y:S01]  /*43d0*/  SHF.R.U32.HI R229, RZ, 0x8, R229 ;  /* 0x00000008ffe57819 */ /* 0x000fe200000116e5 */
[----:B------:R-:W-:Y:S01]  /*43e0*/  @!P6 FADD.FTZ R207, -R207, -RZ ;  /* 0x800000ffcfcfe221 */ /* 0x000fe20000010100 */
[----:B------:R-:W-:Y:S03]  /*43f0*/  LOP3.LUT R226, R232, 0xff, RZ, 0xc0, !PT ;  /* 0x000000ffe8e27812 */ /* 0x000fe600078ec0ff */
[----:B------:R3:W4:Y:S01]  /*4400*/  MUFU.EX2 R215, R233 ;  /* 0x000000e900d77308 */ /* 0x0007220000000800 */
[--C-:B------:R-:W-:Y:S01]  /*4410*/  SHF.R.U32.HI R231, RZ, 0x18, R232.reuse ;  /* 0x00000018ffe77819 */ /* 0x100fe200000116e8 */
[----:B------:R-:W-:Y:S01]  /*4420*/  FFMA.FTZ R237, R67, UR24, -R237 ;  /* 0x0000001843ed7c23 */ /* 0x000fe200080108ed */
[----:B------:R-:W-:Y:S01]  /*4430*/  SHF.R.U32.HI R232, RZ, 0x10, R232 ;  /* 0x00000010ffe87819 */ /* 0x000fe200000116e8 */
[----:B------:R-:W-:Y:S01]  /*4440*/  @!P1 FADD.FTZ R206, -R206, -RZ ;  /* 0x800000ffcece9221 */ /* 0x000fe20000010100 */
[----:B------:R-:W-:Y:S01]  /*4450*/  ISETP.LE.U32.AND P1, PT, R224, UR25, PT ;  /* 0x00000019e0007c0c */ /* 0x000fe2000bf23070 */
[----:B------:R-:W-:Y:S01]  /*4460*/  @!P5 FADD.FTZ R203, -R203, -RZ ;  /* 0x800000ffcbcbd221 */ /* 0x000fe20000010100 */
[----:B------:R-:W-:Y:S03]  /*4470*/  LOP3.LUT R224, R223, 0xff, RZ, 0xc0, !PT ;  /* 0x000000ffdfe07812 */ /* 0x000fe600078ec0ff */
[----:B------:R-:W-:Y:S01]  /*4480*/  MUFU.EX2 R220, R220 ;  /* 0x000000dc00dc7308 */ /* 0x000fe20000000800 */
[----:B------:R-:W-:Y:S01]  /*4490*/  LOP3.LUT R232, R232, 0xff, RZ, 0xc0, !PT ;  /* 0x000000ffe8e87812 */ /* 0x000fe200078ec0ff */
[--C-:B-1----:R-:W-:Y:S01]  /*44a0*/  FFMA.FTZ R227, R46, UR24, -R122.reuse ;  /* 0x000000182ee37c23 */ /* 0x102fe2000801087a */
[----:B------:R-:W-:Y:S02]  /*44b0*/  LOP3.LUT R46, R225, 0xff, RZ, 0xc0, !PT ;  /* 0x000000ffe12e7812 */ /* 0x000fe400078ec0ff */
[----:B------:R-:W-:Y:S01]  /*44c0*/  ISETP.LE.U32.AND P6, PT, R224, UR25, PT ;  /* 0x00000019e0007c0c */ /* 0x000fe2000bfc3070 */
[--C-:B------:R-:W-:Y:S01]  /*44d0*/  FFMA.FTZ R224, R47, UR24, -R122.reuse ;  /* 0x000000182fe07c23 */ /* 0x100fe2000801087a */
[----:B------:R-:W-:Y:S01]  /*44e0*/  ISETP.LE.U32.AND P4, PT, R46, UR25, PT ;  /* 0x000000192e007c0c */ /* 0x000fe2000bf83070 */
[----:B------:R-:W-:Y:S01]  /*44f0*/  FFMA.FTZ R122, R63, UR24, -R122 ;  /* 0x000000183f7a7c23 */ /* 0x000fe2000801087a */
[--C-:B------:R-:W-:Y:S01]  /*4500*/  SHF.R.U32.HI R47, RZ, 0x18, R225.reuse ;  /* 0x00000018ff2f7819 */ /* 0x100fe200000116e1 */
[----:B---3--:R-:W-:Y:S01]  /*4510*/  FFMA.FTZ R233, R40, UR24, -R120 ;  /* 0x0000001828e97c23 */ /* 0x008fe20008010878 */
[----:B------:R-:W-:Y:S01]  /*4520*/  LOP3.LUT R46, R225, 0xffff, RZ, 0xc0, !PT ;  /* 0x0000ffffe12e7812 */ /* 0x000fe200078ec0ff */
[----:B------:R-:W-:Y:S01]  /*4530*/  MUFU.EX2 R244, R122 ;  /* 0x0000007a00f47308 */ /* 0x000fe20000000800 */
[----:B------:R-:W-:Y:S02]  /*4540*/  ISETP.LE.U32.AND P2, PT, R47, UR25, PT ;  /* 0x000000192f007c0c */ /* 0x000fe4000bf43070 */
[----:B------:R-:W-:Y:S01]  /*4550*/  SHF.R.U32.HI R47, RZ, 0x10, R225 ;  /* 0x00000010ff2f7819 */ /* 0x000fe200000116e1 */
[--C-:B------:R-:W-:Y:S01]  /*4560*/  FFMA.FTZ R225, R48, UR24, -R121.reuse ;  /* 0x0000001830e17c23 */ /* 0x100fe20008010879 */
[----:B------:R-:W-:Y:S01]  /*4570*/  SHF.R.U32.HI R46, RZ, 0x8, R46 ;  /* 0x00000008ff2e7819 */ /* 0x000fe2000001162e */
[----:B------:R-:W-:Y:S01]  /*4580*/  FFMA.FTZ R121, R65, UR24, -R121 ;  /* 0x0000001841797c23 */ /* 0x000fe20008010879 */
[----:B------:R-:W-:Y:S01]  /*4590*/  LOP3.LUT R47, R47, 0xff, RZ, 0xc0, !PT ;  /* 0x000000ff2f2f7812 */ /* 0x000fe200078ec0ff */
[----:B------:R-:W-:Y:S01]  /*45a0*/  @!P6 FADD.FTZ R211, -R211, -RZ ;  /* 0x800000ffd3d3e221 */ /* 0x000fe20000010100 */
[----:B------:R-:W-:Y:S01]  /*45b0*/  LOP3.LUT R46, R46, 0xffff, RZ, 0xc0, !PT ;  /* 0x0000ffff2e2e7812 */ /* 0x000fe200078ec0ff */
[----:B------:R-:W-:Y:S01]  /*45c0*/  @!P4 FADD.FTZ R213, -R213, -RZ ;  /* 0x800000ffd5d5c221 */ /* 0x000fe20000010100 */
[----:B------:R-:W-:Y:S01]  /*45d0*/  ISETP.LE.U32.AND P3, PT, R47, UR25, PT ;  /* 0x000000192f007c0c */ /* 0x000fe2000bf63070 */
[----:B------:R-:W-:Y:S01]  /*45e0*/  MUFU.EX2 R217, R233 ;  /* 0x000000e900d97308 */ /* 0x000fe20000000800 */
[----:B------:R-:W-:Y:S01]  /*45f0*/  ISETP.LE.U32.AND P6, PT, R46, UR25, PT ;  /* 0x000000192e007c0c */ /* 0x000fe2000bfc3070 */
[----:B--2---:R-:W-:Y:S01]  /*4600*/  @!P2 FADD.FTZ R216, -R216, -RZ ;  /* 0x800000ffd8d8a221 */ /* 0x004fe20000010100 */
[----:B------:R-:W-:Y:S02]  /*4610*/  LOP3.LUT R47, R228, 0xffff, RZ, 0xc0, !PT ;  /* 0x0000ffffe42f7812 */ /* 0x000fe400078ec0ff */
[--C-:B------:R-:W-:Y:S02]  /*4620*/  SHF.R.U32.HI R46, RZ, 0x10, R228.reuse ;  /* 0x00000010ff2e7819 */ /* 0x100fe400000116e4 */
[----:B------:R-:W-:Y:S03]  /*4630*/  SHF.R.U32.HI R47, RZ, 0x8, R47 ;  /* 0x00000008ff2f7819 */ /* 0x000fe6000001162f */
[----:B------:R-:W1:Y:S01]  /*4640*/  MUFU.EX2 R210, R210 ;  /* 0x000000d200d27308 */ /* 0x000e620000000800 */
[----:B------:R-:W-:Y:S02]  /*4650*/  LOP3.LUT R46, R46, 0xff, RZ, 0xc0, !PT ;  /* 0x000000ff2e2e7812 */ /* 0x000fe400078ec0ff */
[----:B------:R-:W-:Y:S01]  /*4660*/  LOP3.LUT R47, R47, 0xffff, RZ, 0xc0, !PT ;  /* 0x0000ffff2f2f7812 */ /* 0x000fe200078ec0ff */
[----:B----4-:R-:W-:Y:S01]  /*4670*/  @!P3 FADD.FTZ R215, -R215, -RZ ;  /* 0x800000ffd7d7b221 */ /* 0x010fe20000010100 */
[----:B------:R-:W-:Y:S01]  /*4680*/  LOP3.LUT R48, R228, 0xff, RZ, 0xc0, !PT ;  /* 0x000000ffe4307812 */ /* 0x000fe200078ec0ff */
[----:B------:R-:W-:Y:S01]  /*4690*/  @!P6 FADD.FTZ R214, -R214, -RZ ;  /* 0x800000ffd6d6e221 */ /* 0x000fe20000010100 */
[----:B------:R-:W-:Y:S03]  /*46a0*/  ISETP.LE.U32.AND P6, PT, R47, UR25, PT ;  /* 0x000000192f007c0c */ /* 0x000fe6000bfc3070 */
[----:B------:R-:W2:Y:S01]  /*46b0*/  MUFU.EX2 R224, R224 ;  /* 0x000000e000e07308 */ /* 0x000ea20000000800 */
[----:B------:R-:W-:Y:S02]  /*46c0*/  ISETP.LE.U32.AND P3, PT, R46, UR25, PT ;  /* 0x000000192e007c0c */ /* 0x000fe4000bf63070 */
[----:B------:R-:W-:Y:S02]  /*46d0*/  ISETP.LE.U32.AND P4, PT, R48, UR25, PT ;  /* 0x0000001930007c0c */ /* 0x000fe4000bf83070 */
[----:B------:R-:W-:Y:S02]  /*46e0*/  SHF.R.U32.HI R46, RZ, 0x18, R228 ;  /* 0x00000018ff2e7819 */ /* 0x000fe400000116e4 */
[----:B------:R-:W-:Y:S03]  /*46f0*/  SHF.R.U32.HI R127, RZ, 0x8, R127 ;  /* 0x00000008ff7f7819 */ /* 0x000fe6000001167f */
[----:B------:R-:W-:Y:S01]  /*4700*/  MUFU.EX2 R228, R51 ;  /* 0x0000003300e47308 */ /* 0x000fe20000000800 */
[----:B------:R-:W-:Y:S01]  /*4710*/  ISETP.LE.U32.AND P2, PT, R46, UR25, PT ;  /* 0x000000192e007c0c */ /* 0x000fe2000bf43070 */
[----:B-1----:R-:W-:Y:S01]  /*4720*/  @!P1 FADD.FTZ R210, -R210, -RZ ;  /* 0x800000ffd2d29221 */ /* 0x002fe20000010100 */
[----:B------:R-:W-:Y:S01]  /*4730*/  LOP3.LUT R46, R229, 0xffff, RZ, 0xc0, !PT ;  /* 0x0000ffffe52e7812 */ /* 0x000fe200078ec0ff */
[----:B------:R-:W-:Y:S01]  /*4740*/  @!P6 FADD.FTZ R218, -R218, -RZ ;  /* 0x800000ffdadae221 */ /* 0x000fe20000010100 */
[----:B------:R-:W-:Y:S01]  /*4750*/  LOP3.LUT R47, R125, 0xff, RZ, 0xc0, !PT ;  /* 0x000000ff7d2f7812 */ /* 0x000fe200078ec0ff */
[----:B------:R-:W-:Y:S01]  /*4760*/  @!P3 FADD.FTZ R219, -R219, -RZ ;  /* 0x800000ffdbdbb221 */ /* 0x000fe20000010100 */
[----:B------:R-:W-:Y:S01]  /*4770*/  ISETP.LE.U32.AND P6, PT, R46, UR25, PT ;  /* 0x000000192e007c0c */ /* 0x000fe2000bfc3070 */
[----:B------:R-:W-:Y:S01]  /*4780*/  @!P4 FADD.FTZ R217, -R217, -RZ ;  /* 0x800000ffd9d9c221 */ /* 0x000fe20000010100 */
[----:B------:R-:W-:Y:S01]  /*4790*/  ISETP.LE.U32.AND P4, PT, R231, UR25, PT ;  /* 0x00000019e7007c0c */ /* 0x000fe2000bf83070 */
[----:B------:R-:W1:Y:S01]  /*47a0*/  MUFU.EX2 R225, R225 ;  /* 0x000000e100e17308 */ /* 0x000e620000000800 */
[----:B------:R-:W-:Y:S02]  /*47b0*/  LOP3.LUT R46, R230, 0xff, RZ, 0xc0, !PT ;  /* 0x000000ffe62e7812 */ /* 0x000fe400078ec0ff */
[----:B------:R-:W-:Y:S01]  /*47c0*/  ISETP.LE.U32.AND P3, PT, R232, UR25, PT ;  /* 0x00000019e8007c0c */ /* 0x000fe2000bf63070 */
[----:B------:R-:W-:Y:S01]  /*47d0*/  @!P2 FADD.FTZ R220, -R220, -RZ ;  /* 0x800000ffdcdca221 */ /* 0x000fe20000010100 */
[----:B------:R-:W-:Y:S02]  /*47e0*/  ISETP.LE.U32.AND P2, PT, R46, UR25, PT ;  /* 0x000000192e007c0c */ /* 0x000fe4000bf43070 */
[----:B------:R-:W-:Y:S03]  /*47f0*/  LOP3.LUT R46, R125, 0xffff, RZ, 0xc0, !PT ;  /* 0x0000ffff7d2e7812 */ /* 0x000fe600078ec0ff */
[----:B------:R-:W3:Y:S01]  /*4800*/  MUFU.EX2 R223, R227 ;  /* 0x000000e300df7308 */ /* 0x000ee20000000800 */
[----:B------:R-:W-:Y:S01]  /*4810*/  ISETP.LE.U32.AND P5, PT, R221, UR25, PT ;  /* 0x00000019dd007c0c */ /* 0x000fe2000bfa3070 */
[----:B------:R-:W-:Y:S01]  /*4820*/  FFMA.FTZ R221, R44, UR24, -R120 ;  /* 0x000000182cdd7c23 */ /* 0x000fe20008010878 */
[----:B------:R-:W-:Y:S01]  /*4830*/  SHF.R.U32.HI R46, RZ, 0x8, R46 ;  /* 0x00000008ff2e7819 */ /* 0x000fe2000001162e */
[----:B------:R-:W-:Y:S01]  /*4840*/  FFMA.FTZ R120, R61, UR24, -R120 ;  /* 0x000000183d787c23 */ /* 0x000fe20008010878 */
[----:B------:R-:W-:Y:S01]  /*4850*/  ISETP.LE.U32.AND P1, PT, R226, UR25, PT ;  /* 0x00000019e2007c0c */ /* 0x000fe2000bf23070 */
[----:B--2---:R-:W-:Y:S01]  /*4860*/  @!P4 FADD.FTZ R224, -R224, -RZ ;  /* 0x800000ffe0e0c221 */ /* 0x004fe20000010100 */
[----:B------:R-:W-:Y:S03]  /*4870*/  LOP3.LUT R46, R46, 0xffff, RZ, 0xc0, !PT ;  /* 0x0000ffff2e2e7812 */ /* 0x000fe600078ec0ff */
[----:B------:R-:W2:Y:S01]  /*4880*/  MUFU.EX2 R222, R222 ;  /* 0x000000de00de7308 */ /* 0x000ea20000000800 */
[----:B------:R-:W-:Y:S01]  /*4890*/  LOP3.LUT R127, R127, 0xffff, RZ, 0xc0, !PT ;  /* 0x0000ffff7f7f7812 */ /* 0x000fe200078ec0ff */
[----:B-1----:R-:W-:Y:S01]  /*48a0*/  @!P0 FADD.FTZ R225, -R225, -RZ ;  /* 0x800000ffe1e18221 */ /* 0x002fe20000010100 */
[----:B------:R-:W-:Y:S02]  /*48b0*/  ISETP.LE.U32.AND P4, PT, R47, UR25, PT ;  /* 0x000000192f007c0c */ /* 0x000fe4000bf83070 */
[--C-:B------:R-:W-:Y:S01]  /*48c0*/  SHF.R.U32.HI R47, RZ, 0x10, R125.reuse ;  /* 0x00000010ff2f7819 */ /* 0x100fe2000001167d */
[----:B------:R-:W-:Y:S01]  /*48d0*/  @!P5 FADD.FTZ R228, -R228, -RZ ;  /* 0x800000ffe4e4d221 */ /* 0x000fe20000010100 */
[----:B------:R-:W-:Y:S03]  /*48e0*/  ISETP.LE.U32.AND P0, PT, R46, UR25, PT ;  /* 0x000000192e007c0c */ /* 0x000fe6000bf03070 */
[----:B------:R-:W1:Y:S01]  /*48f0*/  MUFU.EX2 R227, R50 ;  /* 0x0000003200e37308 */ /* 0x000e620000000800 */
[----:B------:R-:W-:Y:S01]  /*4900*/  SHF.R.U32.HI R233, RZ, 0x18, R240 ;  /* 0x00000018ffe97819 */ /* 0x000fe200000116f0 */
[----:B---3--:R-:W-:Y:S01]  /*4910*/  @!P3 FADD.FTZ R223, -R223, -RZ ;  /* 0x800000ffdfdfb221 */ /* 0x008fe20000010100 */
[----:B------:R-:W-:Y:S02]  /*4920*/  ISETP.LE.U32.AND P3, PT, R127, UR25, PT ;  /* 0x000000197f007c0c */ /* 0x000fe4000bf63070 */
[----:B------:R-:W-:Y:S02]  /*4930*/  LOP3.LUT R47, R47, 0xff, RZ, 0xc0, !PT ;  /* 0x000000ff2f2f7812 */ /* 0x000fe400078ec0ff */
[----:B------:R-:W-:Y:S03]  /*4940*/  SHF.R.U32.HI R125, RZ, 0x18, R125 ;  /* 0x00000018ff7d7819 */ /* 0x000fe6000001167d */
[----:B------:R-:W3:Y:S01]  /*4950*/  MUFU.EX2 R229, R52 ;  /* 0x0000003400e57308 */ /* 0x000ee20000000800 */
[----:B--2---:R-:W-:Y:S01]  /*4960*/  @!P6 FADD.FTZ R222, -R222, -RZ ;  /* 0x800000ffdedee221 */ /* 0x004fe20000010100 */
[----:B------:R-:W-:Y:S02]  /*4970*/  ISETP.LE.U32.AND P6, PT, R233, UR25, PT ;  /* 0x00000019e9007c0c */ /* 0x000fe4000bfc3070 */
[----:B------:R-:W-:Y:S02]  /*4980*/  LOP3.LUT R46, R123, 0xff, RZ, 0xc0, !PT ;  /* 0x000000ff7b2e7812 */ /* 0x000fe400078ec0ff */
[----:B------:R-:W-:Y:S04]  /*4990*/  SHF.R.U32.HI R236, RZ, 0x18, R238 ;  /* 0x00000018ffec7819 */ /* 0x000fe800000116ee */
[----:B------:R-:W2:Y:S01]  /*49a0*/  MUFU.EX2 R230, R53 ;  /* 0x0000003500e67308 */ /* 0x000ea20000000800 */
[----:B-1----:R-:W-:Y:S01]  /*49b0*/  @!P2 FADD.FTZ R227, -R227, -RZ ;  /* 0x800000ffe3e3a221 */ /* 0x002fe20000010100 */
[----:B------:R-:W-:Y:S02]  /*49c0*/  ISETP.LE.U32.AND P2, PT, R47, UR25, PT ;  /* 0x000000192f007c0c */ /* 0x000fe4000bf43070 */
[----:B------:R-:W-:Y:S02]  /*49d0*/  ISETP.LE.U32.AND P5, PT, R125, UR25, PT ;  /* 0x000000197d007c0c */ /* 0x000fe4000bfa3070 */
[----:B------:R-:W-:Y:S04]  /*49e0*/  LOP3.LUT R234, R238, 0xff, RZ, 0xc0, !PT ;  /* 0x000000ffeeea7812 */ /* 0x000fe800078ec0ff */
[----:B------:R-:W1:Y:S01]  /*49f0*/  MUFU.EX2 R226, R49 ;  /* 0x0000003100e27308 */ /* 0x000e620000000800 */
[----:B---3--:R-:W-:Y:S01]  /*4a00*/  @!P4 FADD.FTZ R229, -R229, -RZ ;  /* 0x800000ffe5e5c221 */ /* 0x008fe20000010100 */
[----:B------:R-:W-:Y:S02]  /*4a10*/  ISETP.LE.U32.AND P4, PT, R46, UR25, PT ;  /* 0x000000192e007c0c */ /* 0x000fe4000bf83070 */
[----:B------:R-:W-:Y:S02]  /*4a20*/  SHF.R.U32.HI R126, RZ, 0x10, R240 ;  /* 0x00000010ff7e7819 */ /* 0x000fe400000116f0 */
[----:B------:R-:W-:Y:S04]  /*4a30*/  LOP3.LUT R124, R240, 0xffff, RZ, 0xc0, !PT ;  /* 0x0000fffff07c7812 */ /* 0x000fe800078ec0ff */
[----:B------:R-:W3:Y:S01]  /*4a40*/  MUFU.EX2 R221, R221 ;  /* 0x000000dd00dd7308 */ /* 0x000ee20000000800 */
[----:B--2---:R-:W-:Y:S01]  /*4a50*/  @!P0 FADD.FTZ R230, -R230, -RZ ;  /* 0x800000ffe6e68221 */ /* 0x004fe20000010100 */
[----:B------:R-:W-:Y:S02]  /*4a60*/  ISETP.LE.U32.AND P0, PT, R236, UR25, PT ;  /* 0x00000019ec007c0c */ /* 0x000fe4000bf03070 */
[----:B------:R-:W-:Y:S02]  /*4a70*/  LOP3.LUT R235, R240, 0xff, RZ, 0xc0, !PT ;  /* 0x000000fff0eb7812 */ /* 0x000fe400078ec0ff */
[----:B------:R-:W-:Y:S04]  /*4a80*/  LOP3.LUT R126, R126, 0xff, RZ, 0xc0, !PT ;  /* 0x000000ff7e7e7812 */ /* 0x000fe800078ec0ff */
[----:B------:R-:W2:Y:S01]  /*4a90*/  MUFU.EX2 R231, R54 ;  /* 0x0000003600e77308 */ /* 0x000ea20000000800 */
[----:B-1----:R-:W-:Y:S01]  /*4aa0*/  @!P3 FADD.FTZ R226, -R226, -RZ ;  /* 0x800000ffe2e2b221 */ /* 0x002fe20000010100 */
[----:B------:R-:W-:Y:S02]  /*4ab0*/  ISETP.LE.U32.AND P3, PT, R234, UR25, PT ;  /* 0x00000019ea007c0c */ /* 0x000fe4000bf63070 */
[----:B------:R-:W-:Y:S02]  /*4ac0*/  SHF.R.U32.HI R124, RZ, 0x8, R124 ;  /* 0x00000008ff7c7819 */ /* 0x000fe4000001167c */
[--C-:B------:R-:W-:Y:S01]  /*4ad0*/  SHF.R.U32.HI R46, RZ, 0x18, R123.reuse ;  /* 0x00000018ff2e7819 */ /* 0x100fe2000001167b */
[----:B------:R-:W-:Y:S03]  /*4ae0*/  @!P0 FADD.FTZ R244, -R244, -RZ ;  /* 0x800000fff4f48221 */ /* 0x000fe60000010100 */
[----:B------:R-:W1:Y:S01]  /*4af0*/  MUFU.EX2 R232, R55 ;  /* 0x0000003700e87308 */ /* 0x000e620000000800 */
[----:B---3--:R-:W-:Y:S01]  /*4b00*/  @!P1 FADD.FTZ R221, -R221, -RZ ;  /* 0x800000ffdddd9221 */ /* 0x008fe20000010100 */
[----:B------:R-:W-:Y:S02]  /*4b10*/  ISETP.LE.U32.AND P1, PT, R235, UR25, PT ;  /* 0x00000019eb007c0c */ /* 0x000fe4000bf23070 */
[----:B------:R-:W-:Y:S02]  /*4b20*/  LOP3.LUT R124, R124, 0xffff, RZ, 0xc0, !PT ;  /* 0x0000ffff7c7c7812 */ /* 0x000fe400078ec0ff */
[----:B------:R-:W-:Y:S04]  /*4b30*/  LOP3.LUT R44, R238, 0xffff, RZ, 0xc0, !PT ;  /* 0x0000ffffee2c7812 */ /* 0x000fe800078ec0ff */
[----:B------:R-:W3:Y:S01]  /*4b40*/  MUFU.EX2 R233, R56 ;  /* 0x0000003800e97308 */ /* 0x000ee20000000800 */
[----:B--2---:R-:W-:Y:S01]  /*4b50*/  @!P2 FADD.FTZ R231, -R231, -RZ ;  /* 0x800000ffe7e7a221 */ /* 0x004fe20000010100 */
[----:B------:R-:W-:Y:S02]  /*4b60*/  ISETP.LE.U32.AND P2, PT, R126, UR25, PT ;  /* 0x000000197e007c0c */ /* 0x000fe4000bf43070 */
[----:B------:R-:W-:Y:S02]  /*4b70*/  SHF.R.U32.HI R44, RZ, 0x8, R44 ;  /* 0x00000008ff2c7819 */ /* 0x000fe4000001162c */
[----:B------:R-:W-:Y:S04]  /*4b80*/  SHF.R.U32.HI R45, RZ, 0x10, R238 ;  /* 0x00000010ff2d7819 */ /* 0x000fe800000116ee */
[----:B------:R-:W2:Y:S01]  /*4b90*/  MUFU.EX2 R236, R66 ;  /* 0x0000004200ec7308 */ /* 0x000ea20000000800 */
[----:B-1----:R-:W-:Y:S01]  /*4ba0*/  @!P5 FADD.FTZ R232, -R232, -RZ ;  /* 0x800000ffe8e8d221 */ /* 0x002fe20000010100 */
[----:B------:R-:W-:Y:S02]  /*4bb0*/  ISETP.LE.U32.AND P5, PT, R124, UR25, PT ;  /* 0x000000197c007c0c */ /* 0x000fe4000bfa3070 */
[----:B------:R-:W-:Y:S02]  /*4bc0*/  LOP3.LUT R44, R44, 0xffff, RZ, 0xc0, !PT ;  /* 0x0000ffff2c2c7812 */ /* 0x000fe400078ec0ff */
        /* <DEDUP_REMOVED lines=8> */
[----:B------:R-:W-:Y:S02]  /*4c50*/  SHF.R.U32.HI R123, RZ, 0x8, R123 ;  /* 0x00000008ff7b7819 */ /* 0x000fe4000001167b */
[----:B------:R-:W-:Y:S02]  /*4c60*/  ISETP.LE.U32.AND P2, PT, R44, UR25, PT ;  /* 0x000000192c007c0c */ /* 0x000fe4000bf43070 */
[----:B------:R-:W-:Y:S04]  /*4c70*/  LOP3.LUT R44, R123, 0xffff, RZ, 0xc0, !PT ;  /* 0x0000ffff7b2c7812 */ /* 0x000fe800078ec0ff */
[----:B------:R-:W2:Y:S01]  /*4c80*/  MUFU.EX2 R237, R237 ;  /* 0x000000ed00ed7308 */ /* 0x000ea20000000800 */
[----:B-1----:R-:W-:Y:S01]  /*4c90*/  @!P1 FADD.FTZ R234, -R234, -RZ ;  /* 0x800000ffeaea9221 */ /* 0x002fe20000010100 */
[----:B------:R-:W-:Y:S02]  /*4ca0*/  ISETP.LE.U32.AND P1, PT, R45, UR25, PT ;  /* 0x000000192d007c0c */ /* 0x000fe4000bf23070 */
[----:B------:R-:W-:Y:S02]  /*4cb0*/  LOP3.LUT R46, R46, 0xff, RZ, 0xc0, !PT ;  /* 0x000000ff2e2e7812 */ /* 0x000fe400078ec0ff */
[----:B------:R-:W-:Y:S02]  /*4cc0*/  F2FP.RELU.F16.F32.PACK_AB R47, R182, R181 ;  /* 0x000000b5b62f723e */ /* 0x000fe400000008ff */
[----:B------:R-:W-:Y:S01]  /*4cd0*/  F2FP.RELU.F16.F32.PACK_AB R45, R184, R183 ;  /* 0x000000b7b82d723e */ /* 0x000fe200000008ff */
[----:B---3--:R-:W-:Y:S01]  /*4ce0*/  @!P5 FADD.FTZ R235, -R235, -RZ ;  /* 0x800000ffebebd221 */ /* 0x008fe20000010100 */
[----:B------:R-:W-:Y:S01]  /*4cf0*/  ISETP.LE.U32.AND P5, PT, R46, UR25, PT ;  /* 0x000000192e007c0c */ /* 0x000fe2000bfa3070 */
[----:B------:R1:W-:Y:S01]  /*4d00*/  STS [R146+0x12000], R47 ;  /* 0x0120002f92007388 */ /* 0x0003e20000000800 */
[----:B------:R-:W-:Y:S01]  /*4d10*/  F2FP.RELU.F16.F32.PACK_AB R46, R197, R196 ;  /* 0x000000c4c52e723e */ /* 0x000fe200000008ff */
[----:B------:R-:W3:Y:S01]  /*4d20*/  MUFU.EX2 R241, R60 ;  /* 0x0000003c00f17308 */ /* 0x000ee20000000800 */
[----:B------:R-:W-:Y:S01]  /*4d30*/  F2FP.RELU.F16.F32.PACK_AB R51, R186, R185 ;  /* 0x000000b9ba33723e */ /* 0x000fe200000008ff */
[----:B------:R4:W-:Y:S01]  /*4d40*/  STS [R146+0x12400], R45 ;  /* 0x0124002d92007388 */ /* 0x0009e20000000800 */
[----:B------:R-:W-:Y:S01]  /*4d50*/  F2FP.RELU.F16.F32.PACK_AB R49, R188, R187 ;  /* 0x000000bbbc31723e */ /* 0x000fe200000008ff */
[----:B--2---:R-:W-:Y:S01]  /*4d60*/  @!P6 FADD.FTZ R237, -R237, -RZ ;  /* 0x800000ffedede221 */ /* 0x004fe20000010100 */
[----:B------:R-:W-:Y:S01]  /*4d70*/  ISETP.LE.U32.AND P6, PT, R44, UR25, PT ;  /* 0x000000192c007c0c */ /* 0x000fe2000bfc3070 */
[----:B------:R2:W-:Y:S01]  /*4d80*/  STS [R151+0x12000], R46 ;  /* 0x0120002e97007388 */ /* 0x0005e20000000800 */
[----:B------:R-:W-:Y:S03]  /*4d90*/  F2FP.RELU.F16.F32.PACK_AB R44, R194, R193 ;  /* 0x000000c1c22c723e */ /* 0x000fe600000008ff */
[----:B------:R4:W4:Y:S01]  /*4da0*/  MUFU.EX2 R238, R57 ;  /* 0x0000003900ee7308 */ /* 0x0009220000000800 */
[----:B------:R-:W-:Y:S01]  /*4db0*/  F2FP.RELU.F16.F32.PACK_AB R50, R190, R189 ;  /* 0x000000bdbe32723e */ /* 0x000fe200000008ff */
[----:B------:R-:W-:Y:S01]  /*4dc0*/  @!P1 FADD.FTZ R243, -R243, -RZ ;  /* 0x800000fff3f39221 */ /* 0x000fe20000010100 */
[----:B------:R-:W-:Y:S01]  /*4dd0*/  F2FP.RELU.F16.F32.PACK_AB R48, R192, R191 ;  /* 0x000000bfc030723e */ /* 0x000fe200000008ff */
[----:B------:R2:W-:Y:S01]  /*4de0*/  STS [R151+0x12400], R44 ;  /* 0x0124002c97007388 */ /* 0x0005e20000000800 */
[----:B------:R-:W-:Y:S02]  /*4df0*/  F2FP.RELU.F16.F32.PACK_AB R54, R208, R207 ;  /* 0x000000cfd036723e */ /* 0x000fe400000008ff */
[----:B------:R-:W-:Y:S01]  /*4e00*/  F2FP.RELU.F16.F32.PACK_AB R52, R216, R215 ;  /* 0x000000d7d834723e */ /* 0x000fe200000008ff */
[----:B------:R2:W-:Y:S01]  /*4e10*/  STS [R146+0x14000], R51 ;  /* 0x0140003392007388 */ /* 0x0005e20000000800 */
[----:B------:R-:W-:Y:S01]  /*4e20*/  F2FP.RELU.F16.F32.PACK_AB R53, R226, R225 ;  /* 0x000000e1e235723e */ /* 0x000fe200000008ff */
[----:B------:R-:W2:Y:S01]  /*4e30*/  MUFU.EX2 R242, R120 ;  /* 0x0000007800f27308 */ /* 0x000ea20000000800 */
[----:B---3--:R-:W-:Y:S01]  /*4e40*/  @!P3 FADD.FTZ R241, -R241, -RZ ;  /* 0x800000fff1f1b221 */ /* 0x008fe20000010100 */
[----:B------:R3:W-:Y:S01]  /*4e50*/  STS [R146+0x14400], R49 ;  /* 0x0144003192007388 */ /* 0x0007e20000000800 */
[----:B------:R-:W-:Y:S02]  /*4e60*/  FSETP.GE.FTZ.AND P0, PT, R181, RZ, PT ;  /* 0x000000ffb500720b */ /* 0x000fe40003f16000 */
[----:B-1----:R-:W-:Y:S01]  /*4e70*/  F2FP.RELU.F16.F32.PACK_AB R47, R198, R195 ;  /* 0x000000c3c62f723e */ /* 0x002fe200000008ff */
[----:B------:R1:W-:Y:S01]  /*4e80*/  STS [R151+0x14000], R50 ;  /* 0x0140003297007388 */ /* 0x0003e20000000800 */
[----:B----4-:R-:W-:Y:S01]  /*4e90*/  LEA R57, R139, UR6, 0x1 ;  /* 0x000000068b397c11 */ /* 0x010fe2000f8e08ff */
[----:B------:R-:W-:Y:S01]  /*4ea0*/  @!P6 FADD.FTZ R238, -R238, -RZ ;  /* 0x800000ffeeeee221 */ /* 0x000fe20000010100 */
[----:B------:R-:W-:Y:S01]  /*4eb0*/  F2FP.RELU.F16.F32.PACK_AB R45, R200, R199 ;  /* 0x000000c7c82d723e */ /* 0x000fe200000008ff */
[----:B------:R4:W-:Y:S01]  /*4ec0*/  STS [R151+0x14400], R48 ;  /* 0x0144003097007388 */ /* 0x0009e20000000800 */
[----:B------:R-:W3:Y:S01]  /*4ed0*/  MUFU.EX2 R239, R58 ;  /* 0x0000003a00ef7308 */ /* 0x000ee20000000800 */
[----:B------:R-:W-:Y:S01]  /*4ee0*/  IMAD.IADD R56, R57, 0x1, R136 ;  /* 0x0000000139387824 */ /* 0x000fe200078e0288 */
[----:B--2---:R-:W-:Y:S01]  /*4ef0*/  F2FP.RELU.F16.F32.PACK_AB R46, R210, R209 ;  /* 0x000000d1d22e723e */ /* 0x004fe200000008ff */
[----:B------:R2:W-:Y:S01]  /*4f00*/  STS [R150+0x12000], R47 ;  /* 0x0120002f96007388 */ /* 0x0005e20000000800 */
[----:B------:R-:W-:Y:S01]  /*4f10*/  FSETP.GE.FTZ.AND P1, PT, R195, RZ, PT ;  /* 0x000000ffc300720b */ /* 0x000fe20003f36000 */
[----:B------:R-:W-:Y:S02]  /*4f20*/  @!P2 FADD.FTZ R242, -R242, -RZ ;  /* 0x800000fff2f2a221 */ /* 0x000fe40000010100 */
[----:B------:R2:W-:Y:S01]  /*4f30*/  STS [R150+0x12400], R45 ;  /* 0x0124002d96007388 */ /* 0x0005e20000000800 */
[----:B------:R-:W-:Y:S02]  /*4f40*/  F2FP.RELU.F16.F32.PACK_AB R44, R212, R211 ;  /* 0x000000d3d42c723e */ /* 0x000fe400000008ff */
[----:B------:R-:W4:Y:S01]  /*4f50*/  MUFU.EX2 R240, R59 ;  /* 0x0000003b00f07308 */ /* 0x000f220000000800 */
[----:B------:R-:W-:Y:S01]  /*4f60*/  F2FP.RELU.F16.F32.PACK_AB R120, R238, R233 ;  /* 0x000000e9ee78723e */ /* 0x000fe200000008ff */
[----:B------:R2:W-:Y:S01]  /*4f70*/  STS [R157+0x12000], R46 ;  /* 0x0120002e9d007388 */ /* 0x0005e20000000800 */
[----:B------:R-:W-:Y:S02]  /*4f80*/  F2FP.RELU.F16.F32.PACK_AB R51, R204, R203 ;  /* 0x000000cbcc33723e */ /* 0x000fe400000008ff */
[----:B------:R-:W-:Y:S01]  /*4f90*/  F2FP.RELU.F16.F32.PACK_AB R121, R242, R241 ;  /* 0x000000f1f279723e */ /* 0x000fe200000008ff */
[----:B------:R2:W-:Y:S01]  /*4fa0*/  STS [R157+0x12400], R44 ;  /* 0x0124002c9d007388 */ /* 0x0005e20000000800 */
[----:B---3--:R-:W-:Y:S01]  /*4fb0*/  F2FP.RELU.F16.F32.PACK_AB R49, R202, R201 ;  /* 0x000000c9ca31723e */ /* 0x008fe200000008ff */
[----:B------:R-:W-:Y:S01]  /*4fc0*/  @!P5 FADD.FTZ R239, -R239, -RZ ;  /* 0x800000ffefefd221 */ /* 0x000fe20000010100 */
[----:B------:R-:W-:Y:S01]  /*4fd0*/  FSETP.GE.FTZ.AND P3, PT, R196, RZ, PT ;  /* 0x000000ffc400720b */ /* 0x000fe20003f76000 */
[----:B------:R3:W-:Y:S01]  /*4fe0*/  STS [R150+0x14400], R51 ;  /* 0x0144003396007388 */ /* 0x0007e20000000800 */
[----:B-1----:R-:W-:Y:S02]  /*4ff0*/  F2FP.RELU.F16.F32.PACK_AB R50, R218, R217 ;  /* 0x000000d9da32723e */ /* 0x002fe400000008ff */
[----:B------:R-:W-:Y:S01]  /*5000*/  FSETP.GE.FTZ.AND P2, PT, R197, RZ, PT ;  /* 0x000000ffc500720b */ /* 0x000fe20003f56000 */
[----:B------:R1:W-:Y:S01]  /*5010*/  STS [R150+0x14000], R49 ;  /* 0x0140003196007388 */ /* 0x0003e20000000800 */
[----:B----4-:R-:W-:Y:S01]  /*5020*/  F2FP.RELU.F16.F32.PACK_AB R48, R206, R205 ;  /* 0x000000cdce30723e */ /* 0x010fe200000008ff */
[----:B------:R-:W-:Y:S02]  /*5030*/  @!P4 FADD.FTZ R240, -R240, -RZ ;  /* 0x800000fff0f0c221 */ /* 0x000fe40000010100 */
[----:B------:R-:W-:Y:S01]  /*5040*/  STS [R157+0x14400], R54 ;  /* 0x014400369d007388 */ /* 0x000fe20000000800 */
[----:B--2---:R-:W-:Y:S02]  /*5050*/  F2FP.RELU.F16.F32.PACK_AB R47, R224, R223 ;  /* 0x000000dfe02f723e */ /* 0x004fe400000008ff */
[----:B------:R-:W-:Y:S01]  /*5060*/  F2FP.RELU.F16.F32.PACK_AB R59, R244, R243 ;  /* 0x000000f3f43b723e */ /* 0x000fe200000008ff */
[----:B------:R2:W-:Y:S01]  /*5070*/  STS [R157+0x14000], R48 ;  /* 0x014000309d007388 */ /* 0x0005e20000000800 */
[----:B------:R-:W-:Y:S02]  /*5080*/  F2FP.RELU.F16.F32.PACK_AB R45, R235, R234 ;  /* 0x000000eaeb2d723e */ /* 0x000fe400000008ff */
[----:B------:R-:W-:Y:S01]  /*5090*/  F2FP.RELU.F16.F32.PACK_AB R58, R240, R239 ;  /* 0x000000eff03a723e */ /* 0x000fe200000008ff */
[----:B------:R-:W-:Y:S01]  /*50a0*/  STS [R147+0x12400], R52 ;  /* 0x0124003493007388 */ /* 0x000fe20000000800 */
[----:B------:R-:W-:Y:S02]  /*50b0*/  F2FP.RELU.F16.F32.PACK_AB R46, R214, R213 ;  /* 0x000000d5d62e723e */ /* 0x000fe400000008ff */
[----:B------:R-:W-:Y:S02]  /*50c0*/  FSETP.GE.FTZ.AND P4, PT, R182, RZ, PT ;  /* 0x000000ffb600720b */ /* 0x000fe40003f96000 */
[----:B------:R-:W-:Y:S01]  /*50d0*/  F2FP.RELU.F16.F32.PACK_AB R44, R232, R231 ;  /* 0x000000e7e82c723e */ /* 0x000fe200000008ff */
[----:B------:R4:W-:Y:S01]  /*50e0*/  STS [R147+0x12000], R46 ;  /* 0x0120002e93007388 */ /* 0x0009e20000000800 */
[----:B---3--:R-:W-:Y:S03]  /*50f0*/  F2FP.RELU.F16.F32.PACK_AB R51, R228, R227 ;  /* 0x000000e3e433723e */ /* 0x008fe600000008ff */
[----:B------:R-:W-:Y:S01]  /*5100*/  STS [R154+0x12000], R53 ;  /* 0x012000359a007388 */ /* 0x000fe20000000800 */
[----:B-1----:R-:W-:Y:S03]  /*5110*/  F2FP.RELU.F16.F32.PACK_AB R49, R222, R221 ;  /* 0x000000ddde31723e */ /* 0x002fe600000008ff */
[----:B------:R1:W-:Y:S04]  /*5120*/  STS [R154+0x12400], R51 ;  /* 0x012400339a007388 */ /* 0x0003e80000000800 */
[----:B------:R-:W-:Y:S01]  /*5130*/  STS [R147+0x14000], R50 ;  /* 0x0140003293007388 */ /* 0x000fe20000000800 */
[----:B--2---:R-:W-:Y:S05]  /*5140*/  F2FP.RELU.F16.F32.PACK_AB R48, R220, R219 ;  /* 0x000000dbdc30723e */ /* 0x004fea00000008ff */
[----:B------:R-:W-:Y:S04]  /*5150*/  STS [R147+0x14400], R48 ;  /* 0x0144003093007388 */ /* 0x000fe80000000800 */
[----:B------:R-:W-:Y:S01]  /*5160*/  STS [R154+0x14000], R49 ;  /* 0x014000319a007388 */ /* 0x000fe20000000800 */
[----:B----4-:R-:W-:Y:S03]  /*5170*/  F2FP.RELU.F16.F32.PACK_AB R46, R230, R229 ;  /* 0x000000e5e62e723e */ /* 0x010fe600000008ff */
[----:B------:R-:W-:Y:S04]  /*5180*/  STS [R154+0x14400], R47 ;  /* 0x0144002f9a007388 */ /* 0x000fe80000000800 */
[----:B------:R-:W-:Y:S01]  /*5190*/  STS [R153+0x12000], R46 ;  /* 0x0120002e99007388 */ /* 0x000fe20000000800 */
[----:B-1----:R-:W-:Y:S03]  /*51a0*/  F2FP.RELU.F16.F32.PACK_AB R51, R237, R236 ;  /* 0x000000eced33723e */ /* 0x002fe600000008ff */
[----:B------:R-:W-:Y:S04]  /*51b0*/  STS [R153+0x12400], R44 ;  /* 0x0124002c99007388 */ /* 0x000fe80000000800 */
[----:B------:R-:W-:Y:S04]  /*51c0*/  STS [R152+0x12000], R45 ;  /* 0x0120002d98007388 */ /* 0x000fe80000000800 */
[----:B------:R-:W-:Y:S04]  /*51d0*/  STS [R152+0x12400], R51 ;  /* 0x0124003398007388 */ /* 0x000fe80000000800 */
[----:B------:R-:W-:Y:S04]  /*51e0*/  STS [R153+0x14000], R120 ;  /* 0x0140007899007388 */ /* 0x000fe80000000800 */
[----:B------:R-:W-:Y:S04]  /*51f0*/  STS [R153+0x14400], R58 ;  /* 0x0144003a99007388 */ /* 0x000fe80000000800 */
[----:B------:R-:W-:Y:S04]  /*5200*/  STS [R152+0x14000], R121 ;  /* 0x0140007998007388 */ /* 0x000fe80000000800 */
[----:B------:R-:W-:Y:S04]  /*5210*/  STS [R152+0x14400], R59 ;  /* 0x0144003b98007388 */ /* 0x000fe80000000800 */
[----:B------:R-:W-:Y:S08]  /*5220*/  LDSM.16.M88.4 R64, [R57+0x4000] ;  /* 0x004000003940783b */ /* 0x000ff00000000200 */
[----:B------:R-:W1:Y:S08]  /*5230*/  LDSM.16.M88.4 R44, [R137+0x2000] ;  /* 0x00200000892c783b */ /* 0x000e700000000200 */
[----:B------:R-:W2:Y:S08]  /*5240*/  LDSM.16.M88.4 R60, [R57+0x5000] ;  /* 0x00500000393c783b */ /* 0x000eb00000000200 */
[----:B------:R-:W3:Y:S08]  /*5250*/  LDSM.16.M88.4 R48, [R137+0x2400] ;  /* 0x002400008930783b */ /* 0x000ef00000000200 */
[----:B------:R-:W4:Y:S08]  /*5260*/  LDSM.16.M88.4 R52, [R137+0x2800] ;  /* 0x002800008934783b */ /* 0x000f300000000200 */
[----:B------:R-:W4:Y:S01]  /*5270*/  LDSM.16.M88.4 R100, [R137+0x2c00] ;  /* 0x002c00008964783b */ /* 0x000f220000000200 */
[-C--:B-1----:R-:W-:Y:S07]  /*5280*/  HMMA.16816.F32 R4, R64, R44.reuse, RZ ;  /* 0x0000002c4004723c */ /* 0x082fee00000018ff */
[----:B------:R-:W-:Y:S01]  /*5290*/  LDSM.16.M88.4 R104, [R56+0x4000] ;  /* 0x004000003868783b */ /* 0x000fe20000000200 */
        /* <DEDUP_REMOVED lines=29> */
[-C--:B---3--:R-:W-:Y:S06]  /*5470*/  HMMA.16816.F32 R36, R104, R120.reuse, R36 ;  /* 0x000000786824723c */ /* 0x088fec0000001824 */
[C---:B------:R-:W-:Y:S06]  /*5480*/  HMMA.16816.F32 R40, R112.reuse, R120, R40 ;  /* 0x000000787028723c */ /* 0x040fec0000001828 */
[-C--:B------:R-:W-:Y:S05]  /*5490*/  HMMA.16816.F32 R44, R112, R122.reuse, R44 ;  /* 0x0000007a702c723c */ /* 0x080fea000000182c */
[----:B------:R-:W-:Y:S01]  /*54a0*/  FADD.FTZ R121, -R180, R4 ;  /* 0x00000004b4797221 */ /* 0x000fe20000010100 */
[C---:B------:R-:W-:Y:S05]  /*54b0*/  HMMA.16816.F32 R48, R104.reuse, R122, R48 ;  /* 0x0000007a6830723c */ /* 0x040fea0000001830 */
[-C--:B------:R-:W-:Y:S01]  /*54c0*/  FSEL R120, R121, R180.reuse, P0 ;  /* 0x000000b479787208 */ /* 0x080fe20000000000 */
[-C--:B------:R-:W-:Y:S03]  /*54d0*/  HMMA.16816.F32 R52, R104, R124.reuse, R52 ;  /* 0x0000007c6834723c */ /* 0x080fe60000001834 */
[----:B------:R-:W-:Y:S02]  /*54e0*/  FSETP.GE.FTZ.AND P0, PT, R198, RZ, PT ;  /* 0x000000ffc600720b */ /* 0x000fe40003f16000 */
[C---:B------:R-:W-:Y:S01]  /*54f0*/  FADD.FTZ R121, -R180.reuse, R5 ;  /* 0x00000005b4797221 */ /* 0x040fe20000010100 */
[C---:B------:R-:W-:Y:S05]  /*5500*/  HMMA.16816.F32 R56, R112.reuse, R124, R56 ;  /* 0x0000007c7038723c */ /* 0x040fea0000001838 */
[-C--:B------:R-:W-:Y:S01]  /*5510*/  FSEL R121, R121, R180.reuse, P4 ;  /* 0x000000b479797208 */ /* 0x080fe20002000000 */
[-C--:B------:R-:W-:Y:S03]  /*5520*/  HMMA.16816.F32 R60, R112, R126.reuse, R60 ;  /* 0x0000007e703c723c */ /* 0x080fe6000000183c */
[----:B------:R-:W-:Y:S02]  /*5530*/  FSETP.GE.FTZ.AND P4, PT, R225, RZ, PT ;  /* 0x000000ffe100720b */ /* 0x000fe40003f96000 */
[-C--:B------:R-:W-:Y:S01]  /*5540*/  FSEL R124, R245, R180.reuse, P2 ;  /* 0x000000b4f57c7208 */ /* 0x080fe20001000000 */
[----:B------:R-:W-:Y:S01]  /*5550*/  FADD.FTZ R125, -R180, R20 ;  /* 0x00000014b47d7221 */ /* 0x000fe20000010100 */
[----:B------:R-:W-:Y:S01]  /*5560*/  FSETP.GE.FTZ.AND P2, PT, R210, RZ, PT ;  /* 0x000000ffd200720b */ /* 0x000fe20003f56000 */
[----:B------:R-:W-:Y:S04]  /*5570*/  HMMA.16816.F32 R64, R104, R126, R64 ;  /* 0x0000007e6840723c */ /* 0x000fe80000001840 */
[----:B------:R-:W-:Y:S01]  /*5580*/  FSEL R122, R125, R180, P1 ;  /* 0x000000b47d7a7208 */ /* 0x000fe20000800000 */
[----:B------:R-:W-:Y:S01]  /*5590*/  FMUL.FTZ R120, R181, R120 ;  /* 0x00000078b5787220 */ /* 0x000fe20000410000 */
[----:B------:R-:W-:Y:S01]  /*55a0*/  FSETP.GE.FTZ.AND P1, PT, R213, RZ, PT ;  /* 0x000000ffd500720b */ /* 0x000fe20003f36000 */
[C---:B------:R-:W-:Y:S01]  /*55b0*/  FADD.FTZ R181, -R180.reuse, R16 ;  /* 0x00000010b4b57221 */ /* 0x040fe20000010100 */
[----:B------:R-:W-:Y:S03]  /*55c0*/  FADD.FTZ R123, -R180, R21 ;  /* 0x00000015b47b7221 */ /* 0x000fe60000010100 */
[----:B------:R-:W-:Y:S01]  /*55d0*/  FMUL.FTZ R122, R195, R122 ;  /* 0x0000007ac37a7220 */ /* 0x000fe20000410000 */
[-C--:B------:R-:W-:Y:S01]  /*55e0*/  FSEL R181, R181, R180.reuse, P3 ;  /* 0x000000b4b5b57208 */ /* 0x080fe20001800000 */
[----:B------:R-:W-:Y:S01]  /*55f0*/  FMUL.FTZ R121, R182, R121 ;  /* 0x00000079b6797220 */ /* 0x000fe20000410000 */
[----:B------:R-:W-:Y:S01]  /*5600*/  FSEL R123, R123, R180, P0 ;  /* 0x000000b47b7b7208 */ /* 0x000fe20000000000 */
[----:B------:R-:W-:Y:S01]  /*5610*/  FADD.FTZ R195, -R180, R37 ;  /* 0x00000025b4c37221 */ /* 0x000fe20000010100 */
[----:B------:R-:W-:Y:S01]  /*5620*/  FSETP.GE.FTZ.AND P0, PT, R214, RZ, PT ;  /* 0x000000ffd600720b */ /* 0x000fe20003f16000 */
[----:B------:R-:W-:Y:S01]  /*5630*/  FADD.FTZ R125, -R180, R32 ;  /* 0x00000020b47d7221 */ /* 0x000fe20000010100 */
[----:B------:R-:W-:Y:S01]  /*5640*/  FSETP.GE.FTZ.AND P3, PT, R209, RZ, PT ;  /* 0x000000ffd100720b */ /* 0x000fe20003f76000 */
[----:B------:R-:W-:Y:S01]  /*5650*/  FMUL.FTZ R196, R196, R181 ;  /* 0x000000b5c4c47220 */ /* 0x000fe20000410000 */
[----:B------:R-:W-:Y:S01]  /*5660*/  F2FP.F16.F32.PACK_AB R121, R121, R120 ;  /* 0x000000787979723e */ /* 0x000fe200000000ff */
[C---:B------:R-:W-:Y:S01]  /*5670*/  FADD.FTZ R181, -R180.reuse, R36 ;  /* 0x00000024b4b57221 */ /* 0x040fe20000010100 */
[----:B------:R-:W-:Y:S01]  /*5680*/  FSEL R195, R195, R180, P0 ;  /* 0x000000b4c3c37208 */ /* 0x000fe20000000000 */
[----:B------:R-:W-:Y:S01]  /*5690*/  FMUL.FTZ R197, R197, R124 ;  /* 0x0000007cc5c57220 */ /* 0x000fe20000410000 */
[-C--:B------:R-:W-:Y:S01]  /*56a0*/  FSEL R120, R125, R180.reuse, P3 ;  /* 0x000000b47d787208 */ /* 0x080fe20001800000 */
        /* <DEDUP_REMOVED lines=62> */
.L_x_513:
[----:B------:R-:W-:Y:S01]  /*5a90*/  STS [R146+0xa000], R121 ;  /* 0x00a0007992007388 */ /* 0x000fe20000000800 */
[----:B------:R-:W-:Y:S01]  /*5aa0*/  FADD.FTZ R22, -R179, R22 ;  /* 0x00000016b3167221 */ /* 0x000fe20000010100 */
[----:B------:R-:W-:Y:S01]  /*5ab0*/  FSETP.GE.FTZ.AND P1, PT, R199, RZ, PT ;  /* 0x000000ffc700720b */ /* 0x000fe20003f36000 */
[----:B------:R-:W-:Y:S01]  /*5ac0*/  FADD.FTZ R18, -R179, R18 ;  /* 0x00000012b3127221 */ /* 0x000fe20000010100 */
[----:B------:R-:W-:Y:S01]  /*5ad0*/  FSETP.GE.FTZ.AND P3, PT, R193, RZ, PT ;  /* 0x000000ffc100720b */ /* 0x000fe20003f76000 */
[C---:B------:R-:W-:Y:S01]  /*5ae0*/  FADD.FTZ R34, -R179.reuse, R34 ;  /* 0x00000022b3227221 */ /* 0x040fe20000010100 */
[-C--:B------:R-:W-:Y:S01]  /*5af0*/  FSEL R22, R22, R179.reuse, P1 ;  /* 0x000000b316167208 */ /* 0x080fe20000800000 */
[----:B-1----:R-:W-:Y:S01]  /*5b00*/  FADD.FTZ R4, -R179, R19 ;  /* 0x00000013b3047221 */ /* 0x002fe20000010100 */
[----:B------:R-:W-:Y:S01]  /*5b10*/  FSETP.GE.FTZ.AND P1, PT, R211, RZ, PT ;  /* 0x000000ffd300720b */ /* 0x000fe20003f36000 */
[C---:B------:R-:W-:Y:S01]  /*5b20*/  FADD.FTZ R6, -R179.reuse, R35 ;  /* 0x00000023b3067221 */ /* 0x040fe20000010100 */
[-C--:B------:R-:W-:Y:S01]  /*5b30*/  FSEL R18, R18, R179.reuse, P3 ;  /* 0x000000b312127208 */ /* 0x080fe20001800000 */
[C---:B------:R-:W-:Y:S01]  /*5b40*/  FADD.FTZ R16, -R179.reuse, R39 ;  /* 0x00000027b3107221 */ /* 0x040fe20000010100 */
[----:B------:R-:W-:Y:S01]  /*5b50*/  FSETP.GE.FTZ.AND P2, PT, R194, RZ, PT ;  /* 0x000000ffc200720b */ /* 0x000fe20003f56000 */
[C---:B------:R-:W-:Y:S01]  /*5b60*/  FADD.FTZ R38, -R179.reuse, R38 ;  /* 0x00000026b3267221 */ /* 0x040fe20000010100 */
[----:B------:R-:W-:Y:S01]  /*5b70*/  FSETP.GE.FTZ.AND P3, PT, R212, RZ, PT ;  /* 0x000000ffd400720b */ /* 0x000fe20003f76000 */
[----:B------:R-:W-:Y:S01]  /*5b80*/  FADD.FTZ R54, -R179, R54 ;  /* 0x00000036b3367221 */ /* 0x000fe20000010100 */
[-C--:B------:R-:W-:Y:S01]  /*5b90*/  FSEL R34, R34, R179.reuse, P1 ;  /* 0x000000b322227208 */ /* 0x080fe20000800000 */
[----:B------:R-:W-:Y:S01]  /*5ba0*/  FMUL.FTZ R18, R193, R18 ;  /* 0x00000012c1127220 */ /* 0x000fe20000410000 */
[----:B------:R-:W-:Y:S01]  /*5bb0*/  FSETP.GE.FTZ.AND P1, PT, R216, RZ, PT ;  /* 0x000000ffd800720b */ /* 0x000fe20003f36000 */
[C---:B------:R-:W-:Y:S01]  /*5bc0*/  FADD.FTZ R50, -R179.reuse, R50 ;  /* 0x00000032b3327221 */ /* 0x040fe20000010100 */
[-C--:B------:R-:W-:Y:S01]  /*5bd0*/  FSEL R5, R4, R179.reuse, P2 ;  /* 0x000000b304057208 */ /* 0x080fe20001000000 */
[----:B------:R-:W-:Y:S01]  /*5be0*/  FADD.FTZ R4, -R179, R23 ;  /* 0x00000017b3047221 */ /* 0x000fe20000010100 */
[-C--:B------:R-:W-:Y:S01]  /*5bf0*/  FSEL R17, R6, R179.reuse, P3 ;  /* 0x000000b306117208 */ /* 0x080fe20001800000 */
[----:B------:R-:W-:Y:S01]  /*5c00*/  FMUL.FTZ R34, R211, R34 ;  /* 0x00000022d3227220 */ /* 0x000fe20000410000 */
[----:B------:R-:W-:Y:S01]  /*5c10*/  FSETP.GE.FTZ.AND P2, PT, R200, RZ, PT ;  /* 0x000000ffc800720b */ /* 0x000fe20003f56000 */
[----:B------:R-:W-:Y:S01]  /*5c20*/  FADD.FTZ R6, -R179, R55 ;  /* 0x00000037b3067221 */ /* 0x000fe20000010100 */
[----:B------:R-:W-:Y:S01]  /*5c30*/  FSEL R19, R16, R179, P1 ;  /* 0x000000b310137208 */ /* 0x000fe20000800000 */
        /* <DEDUP_REMOVED lines=12> */
[----:B-----5:R-:W-:Y:S01]  /*5d00*/  FADD.FTZ R13, -R178, R13 ;  /* 0x0000000db20d7221 */ /* 0x020fe20000010100 */
[-C--:B------:R-:W-:Y:S01]  /*5d10*/  FSEL R38, R38, R179.reuse, P2 ;  /* 0x000000b326267208 */ /* 0x080fe20001000000 */
[----:B------:R-:W-:Y:S01]  /*5d20*/  FADD.FTZ R9, -R178, R9 ;  /* 0x00000009b2097221 */ /* 0x000fe20000010100 */
[-C--:B------:R-:W-:Y:S01]  /*5d30*/  FSEL R54, R54, R179.reuse, P4 ;  /* 0x000000b336367208 */ /* 0x080fe20002000000 */
[----:B------:R-:W-:Y:S01]  /*5d40*/  FADD.FTZ R25, -R178, R25 ;  /* 0x00000019b2197221 */ /* 0x000fe20000010100 */
[----:B------:R-:W-:Y:S01]  /*5d50*/  FSEL R17, R6, R179, P3 ;  /* 0x000000b306117208 */ /* 0x000fe20001800000 */
[----:B------:R-:W-:Y:S01]  /*5d60*/  FADD.FTZ R41, -R178, R41 ;  /* 0x00000029b2297221 */ /* 0x000fe20000010100 */
[----:B------:R-:W-:Y:S01]  /*5d70*/  FSETP.GE.FTZ.AND P6, PT, R227, RZ, PT ;  /* 0x000000ffe300720b */ /* 0x000fe20003fd6000 */
[----:B------:R-:W-:Y:S01]  /*5d80*/  FMUL.FTZ R54, R231, R54 ;  /* 0x00000036e7367220 */ /* 0x000fe20000410000 */
[----:B------:R-:W-:Y:S01]  /*5d90*/  FSETP.GE.FTZ.AND P5, PT, R228, RZ, PT ;  /* 0x000000ffe400720b */ /* 0x000fe20003fb6000 */
[----:B------:R-:W-:Y:S01]  /*5da0*/  FMUL.FTZ R17, R232, R17 ;  /* 0x00000011e8117220 */ /* 0x000fe20000410000 */
[----:B------:R-:W-:Y:S01]  /*5db0*/  FSETP.GE.FTZ.AND P2, PT, R236, RZ, PT ;  /* 0x000000ffec00720b */ /* 0x000fe20003f56000 */
[C---:B------:R-:W-:Y:S01]  /*5dc0*/  FADD.FTZ R29, -R178.reuse, R29 ;  /* 0x0000001db21d7221 */ /* 0x040fe20000010100 */
[----:B------:R-:W-:Y:S01]  /*5dd0*/  F2FP.F16.F32.PACK_AB R18, R5, R18 ;  /* 0x000000120512723e */ /* 0x000fe200000000ff */
[----:B------:R-:W-:Y:S01]  /*5de0*/  FADD.FTZ R45, -R178, R45 ;  /* 0x0000002db22d7221 */ /* 0x000fe20000010100 */
[-C--:B------:R-:W-:Y:S01]  /*5df0*/  FSEL R50, R50, R179.reuse, P6 ;  /* 0x000000b332327208 */ /* 0x080fe20003000000 */
[----:B------:R-:W-:Y:S01]  /*5e00*/  FADD.FTZ R57, -R178, R57 ;  /* 0x00000039b2397221 */ /* 0x000fe20000010100 */
[-C--:B------:R-:W-:Y:S01]  /*5e10*/  FSEL R5, R4, R179.reuse, P5 ;  /* 0x000000b304057208 */ /* 0x080fe20002800000 */
[----:B------:R-:W-:Y:S01]  /*5e20*/  FADD.FTZ R10, -R169, R10 ;  /* 0x0000000aa90a7221 */ /* 0x000fe20000010100 */
        /* <DEDUP_REMOVED lines=8> */
[----:B------:R-:W-:Y:S01]  /*5eb0*/  FADD.FTZ R14, -R169, R14 ;  /* 0x0000000ea90e7221 */ /* 0x000fe20000010100 */
[----:B------:R-:W-:Y:S01]  /*5ec0*/  F2FP.F16.F32.PACK_AB R53, R53, R52 ;  /* 0x000000343535723e */ /* 0x000fe200000000ff */
[----:B------:R-:W-:Y:S01]  /*5ed0*/  FMUL.FTZ R22, R199, R22 ;  /* 0x00000016c7167220 */ /* 0x000fe20000410000 */
[----:B------:R-:W-:Y:S01]  /*5ee0*/  F2FP.F16.F32.PACK_AB R21, R4, R21 ;  /* 0x000000150415723e */ /* 0x000fe200000000ff */
[----:B------:R-:W-:Y:S01]  /*5ef0*/  FMUL.FTZ R7, R200, R7 ;  /* 0x00000007c8077220 */ /* 0x000fe20000410000 */
[----:B------:R-:W-:Y:S01]  /*5f00*/  FSEL R4, R17, R178, P1 ;  /* 0x000000b211047208 */ /* 0x000fe20000800000 */
[----:B------:R-:W-:Y:S01]  /*5f10*/  STS [R146+0xa400], R53 ;  /* 0x00a4003592007388 */ /* 0x000fe20000000800 */
[----:B------:R-:W-:Y:S01]  /*5f20*/  FADD.FTZ R17, -R178, R12 ;  /* 0x0000000cb2117221 */ /* 0x000fe20000010100 */
[----:B------:R-:W-:Y:S01]  /*5f30*/  FSETP.GE.FTZ.AND P1, PT, R190, RZ, PT ;  /* 0x000000ffbe00720b */ /* 0x000fe20003f36000 */
[----:B------:R-:W-:Y:S01]  /*5f40*/  FMUL.FTZ R38, R215, R38 ;  /* 0x00000026d7267220 */ /* 0x000fe20000410000 */
[----:B------:R1:W-:Y:S01]  /*5f50*/  STS [R151+0xa400], R18 ;  /* 0x00a4001297007388 */ /* 0x0003e20000000800 */
[----:B------:R-:W-:Y:S01]  /*5f60*/  FSETP.GE.FTZ.AND P3, PT, R186, RZ, PT ;  /* 0x000000ffba00720b */ /* 0x000fe20003f76000 */
[----:B------:R-:W-:Y:S01]  /*5f70*/  FMUL.FTZ R4, R185, R4 ;  /* 0x00000004b9047220 */ /* 0x000fe20000410000 */
[-C--:B------:R-:W-:Y:S01]  /*5f80*/  FSEL R6, R17, R178.reuse, P2 ;  /* 0x000000b211067208 */ /* 0x080fe20001000000 */
[----:B------:R-:W-:Y:S01]  /*5f90*/  STS [R151+0xa000], R196 ;  /* 0x00a000c497007388 */ /* 0x000fe20000000800 */
        /* <DEDUP_REMOVED lines=8> */
[----:B------:R-:W-:Y:S01]  /*6020*/  FSEL R8, R17, R178, P1 ;  /* 0x000000b211087208 */ /* 0x000fe20000800000 */
[C---:B------:R-:W-:Y:S01]  /*6030*/  FADD.FTZ R17, -R178.reuse, R40 ;  /* 0x00000028b2117221 */ /* 0x040fe20000010100 */
[----:B------:R-:W-:Y:S01]  /*6040*/  F2FP.F16.F32.PACK_AB R6, R13, R6 ;  /* 0x000000060d06723e */ /* 0x000fe200000000ff */
[----:B------:R-:W-:Y:S01]  /*6050*/  FADD.FTZ R13, -R178, R28 ;  /* 0x0000001cb20d7221 */ /* 0x000fe20000010100 */
[----:B------:R-:W-:Y:S01]  /*6060*/  FSEL R25, R25, R178, P5 ;  /* 0x000000b219197208 */ /* 0x000fe20002800000 */
[----:B------:R-:W-:Y:S01]  /*6070*/  FMUL.FTZ R8, R201, R8 ;  /* 0x00000008c9087220 */ /* 0x000fe20000410000 */
[----:B------:R-:W-:Y:S01]  /*6080*/  FSETP.GE.FTZ.AND P4, PT, R205, RZ, PT ;  /* 0x000000ffcd00720b */ /* 0x000fe20003f96000 */
[----:B------:R-:W-:Y:S01]  /*6090*/  FADD.FTZ R26, -R169, R26 ;  /* 0x0000001aa91a7221 */ /* 0x000fe20000010100 */
[----:B------:R-:W-:Y:S01]  /*60a0*/  F2FP.F16.F32.PACK_AB R9, R9, R4 ;  /* 0x000000040909723e */ /* 0x000fe200000000ff */
[----:B------:R-:W-:Y:S01]  /*60b0*/  FMUL.FTZ R25, R202, R25 ;  /* 0x00000019ca197220 */ /* 0x000fe20000410000 */
[----:B------:R-:W-:Y:S01]  /*60c0*/  FSEL R4, R13, R178, P4 ;  /* 0x000000b20d047208 */ /* 0x000fe20002000000 */
[----:B------:R-:W-:Y:S01]  /*60d0*/  FADD.FTZ R13, -R178, R44 ;  /* 0x0000002cb20d7221 */ /* 0x000fe20000010100 */
[----:B------:R-:W-:Y:S01]  /*60e0*/  FSETP.GE.FTZ.AND P1, PT, R218, RZ, PT ;  /* 0x000000ffda00720b */ /* 0x000fe20003f36000 */
[----:B------:R2:W-:Y:S01]  /*60f0*/  STS [R146+0xc000], R9 ;  /* 0x00c0000992007388 */ /* 0x0005e20000000800 */
        /* <DEDUP_REMOVED lines=20> */
[----:B------:R-:W-:Y:S01]  /*6240*/  FSETP.GE.FTZ.AND P4, PT, R233, RZ, PT ;  /* 0x000000ffe900720b */ /* 0x000fe20003f96000 */
[----:B------:R-:W-:Y:S01]  /*6250*/  FMUL.FTZ R41, R218, R41 ;  /* 0x00000029da297220 */ /* 0x000fe20000410000 */
[----:B------:R-:W-:Y:S01]  /*6260*/  FSETP.GE.FTZ.AND P3, PT, R238, RZ, PT ;  /* 0x000000ffee00720b */ /* 0x000fe20003f76000 */
[----:B------:R-:W-:Y:S01]  /*6270*/  FMUL.FTZ R45, R222, R45 ;  /* 0x0000002dde2d7220 */ /* 0x000fe20000410000 */
[-C--:B------:R-:W-:Y:S01]  /*6280*/  FSEL R12, R17, R178.reuse, P2 ;  /* 0x000000b2110c7208 */ /* 0x080fe20001000000 */
[----:B------:R-:W-:Y:S01]  /*6290*/  FADD.FTZ R17, -R178, R60 ;  /* 0x0000003cb2117221 */ /* 0x000fe20000010100 */
[-C--:B------:R-:W-:Y:S01]  /*62a0*/  FSEL R16, R13, R178.reuse, P4 ;  /* 0x000000b20d107208 */ /* 0x080fe20002000000 */
[----:B------:R-:W-:Y:S01]  /*62b0*/  FADD.FTZ R58, -R169, R58 ;  /* 0x0000003aa93a7221 */ /* 0x000fe20000010100 */
[----:B------:R-:W-:Y:S01]  /*62c0*/  FSEL R57, R57, R178, P3 ;  /* 0x000000b239397208 */ /* 0x000fe20001800000 */
[----:B------:R-:W-:Y:S01]  /*62d0*/  FMUL.FTZ R12, R217, R12 ;  /* 0x0000000cd90c7220 */ /* 0x000fe20000410000 */
[----:B------:R-:W-:Y:S01]  /*62e0*/  FSETP.GE.FTZ.AND P2, PT, R241, RZ, PT ;  /* 0x000000fff100720b */ /* 0x000fe20003f56000 */
[----:B------:R-:W-:Y:S01]  /*62f0*/  FMUL.FTZ R16, R233, R16 ;  /* 0x00000010e9107220 */ /* 0x000fe20000410000 */
[----:B------:R-:W-:Y:S01]  /*6300*/  F2FP.F16.F32.PACK_AB R45, R45, R8 ;  /* 0x000000082d2d723e */ /* 0x000fe200000000ff */
[----:B------:R-:W-:Y:S01]  /*6310*/  FMUL.FTZ R57, R238, R57 ;  /* 0x00000039ee397220 */ /* 0x000fe20000410000 */
[----:B-1----:R-:W-:Y:S01]  /*6320*/  FSEL R18, R17, R178, P2 ;  /* 0x000000b211127208 */ /* 0x002fe20001000000 */
[----:B------:R-:W-:Y:S01]  /*6330*/  @P1 FADD.FTZ R178, -R178, R61 ;  /* 0x0000003db2b21221 */ /* 0x000fe20000010100 */
[C---:B------:R-:W-:Y:S01]  /*6340*/  FADD.FTZ R8, -R169.reuse, R11 ;  /* 0x0000000ba9087221 */ /* 0x040fe20000010100 */
[----:B------:R-:W-:Y:S01]  /*6350*/  FSETP.GE.FTZ.AND P3, PT, R188, RZ, PT ;  /* 0x000000ffbc00720b */ /* 0x000fe20003f76000 */
[----:B------:R-:W-:Y:S01]  /*6360*/  FADD.FTZ R62, -R169, R62 ;  /* 0x0000003ea93e7221 */ /* 0x000fe20000010100 */
[----:B------:R-:W-:Y:S01]  /*6370*/  FSETP.GE.FTZ.AND P4, PT, R187, RZ, PT ;  /* 0x000000ffbb00720b */ /* 0x000fe20003f96000 */
[----:B------:R-:W-:Y:S01]  /*6380*/  FMUL.FTZ R18, R241, R18 ;  /* 0x00000012f1127220 */ /* 0x000fe20000410000 */
[----:B------:R-:W-:Y:S01]  /*6390*/  F2FP.F16.F32.PACK_AB R24, R57, R16 ;  /* 0x000000103918723e */ /* 0x000fe200000000ff */
[----:B------:R-:W-:Y:S01]  /*63a0*/  FMUL.FTZ R13, R242, R178 ;  /* 0x000000b2f20d7220 */ /* 0x000fe20000410000 */
[C---:B------:R-:W-:Y:S01]  /*63b0*/  FADD.FTZ R16, -R169.reuse, R15 ;  /* 0x0000000fa9107221 */ /* 0x040fe20000010100 */
[----:B------:R-:W-:Y:S02]  /*63c0*/  FSETP.GE.FTZ.AND P1, PT, R192, RZ, PT ;  /* 0x000000ffc000720b */ /* 0x000fe40003f36000 */
[-C--:B------:R-:W-:Y:S01]  /*63d0*/  FSEL R11, R8, R169.reuse, P3 ;  /* 0x000000a9080b7208 */ /* 0x080fe20001800000 */
[----:B------:R-:W-:Y:S01]  /*63e0*/  FADD.FTZ R8, -R169, R27 ;  /* 0x0000001ba9087221 */ /* 0x000fe20000010100 */
[----:B------:R-:W-:Y:S02]  /*63f0*/  FSEL R10, R10, R169, P4 ;  /* 0x000000a90a0a7208 */ /* 0x000fe40002000000 */
[----:B------:R-:W-:Y:S01]  /*6400*/  FSETP.GE.FTZ.AND P2, PT, R191, RZ, PT ;  /* 0x000000ffbf00720b */ /* 0x000fe20003f56000 */
[----:B------:R-:W-:Y:S01]  /*6410*/  FMUL.FTZ R11, R188, R11 ;  /* 0x0000000bbc0b7220 */ /* 0x000fe20000410000 */
[----:B------:R-:W-:Y:S01]  /*6420*/  F2FP.F16.F32.PACK_AB R4, R29, R4 ;  /* 0x000000041d04723e */ /* 0x000fe200000000ff */
[----:B------:R-:W-:Y:S01]  /*6430*/  FMUL.FTZ R10, R187, R10 ;  /* 0x0000000abb0a7220 */ /* 0x000fe20000410000 */
[----:B------:R-:W-:Y:S02]  /*6440*/  F2FP.F16.F32.PACK_AB R29, R13, R18 ;  /* 0x000000120d1d723e */ /* 0x000fe400000000ff */
[-C--:B------:R-:W-:Y:S02]  /*6450*/  FSEL R13, R16, R169.reuse, P1 ;  /* 0x000000a9100d7208 */ /* 0x080fe40000800000 */
[----:B------:R-:W-:Y:S02]  /*6460*/  FSEL R14, R14, R169, P2 ;  /* 0x000000a90e0e7208 */ /* 0x000fe40001000000 */
[----:B------:R-:W-:Y:S01]  /*6470*/  F2FP.F16.F32.PACK_AB R11, R11, R10 ;  /* 0x0000000a0b0b723e */ /* 0x000fe200000000ff */
[----:B------:R-:W-:Y:S01]  /*6480*/  FMUL.FTZ R13, R192, R13 ;  /* 0x0000000dc00d7220 */ /* 0x000fe20000410000 */
[----:B------:R-:W-:Y:S01]  /*6490*/  FSETP.GE.FTZ.AND P1, PT, R204, RZ, PT ;  /* 0x000000ffcc00720b */ /* 0x000fe20003f36000 */
[----:B------:R-:W-:Y:S01]  /*64a0*/  FMUL.FTZ R14, R191, R14 ;  /* 0x0000000ebf0e7220 */ /* 0x000fe20000410000 */
[----:B------:R-:W-:Y:S01]  /*64b0*/  FSETP.GE.FTZ.AND P2, PT, R203, RZ, PT ;  /* 0x000000ffcb00720b */ /* 0x000fe20003f56000 */
[----:B------:R-:W-:Y:S01]  /*64c0*/  STS [R146+0xc400], R11 ;  /* 0x00c4000b92007388 */ /* 0x000fe20000000800 */
[-C--:B--2---:R-:W-:Y:S01]  /*64d0*/  FSEL R9, R8, R169.reuse, P1 ;  /* 0x000000a908097208 */ /* 0x084fe20000800000 */
[----:B------:R-:W-:Y:S01]  /*64e0*/  FADD.FTZ R8, -R169, R31 ;  /* 0x0000001fa9087221 */ /* 0x000fe20000010100 */
[----:B------:R-:W-:Y:S01]  /*64f0*/  F2FP.F16.F32.PACK_AB R14, R13, R14 ;  /* 0x0000000e0d0e723e */ /* 0x000fe200000000ff */
[----:B------:R-:W-:Y:S01]  /*6500*/  STS [R151+0xc000], R6 ;  /* 0x00c0000697007388 */ /* 0x000fe20000000800 */
[-C--:B------:R-:W-:Y:S01]  /*6510*/  FSEL R26, R26, R169.reuse, P2 ;  /* 0x000000a91a1a7208 */ /* 0x080fe20001000000 */
[----:B------:R-:W-:Y:S01]  /*6520*/  FADD.FTZ R10, -R169, R59 ;  /* 0x0000003ba90a7221 */ /* 0x000fe20000010100 */
[----:B------:R-:W-:Y:S01]  /*6530*/  FSETP.GE.FTZ.AND P1, PT, R208, RZ, PT ;  /* 0x000000ffd000720b */ /* 0x000fe20003f36000 */
[----:B------:R-:W-:Y:S01]  /*6540*/  STS [R151+0xc400], R14 ;  /* 0x00c4000e97007388 */ /* 0x000fe20000000800 */
[----:B------:R-:W-:Y:S01]  /*6550*/  FSETP.GE.FTZ.AND P2, PT, R207, RZ, PT ;  /* 0x000000ffcf00720b */ /* 0x000fe20003f56000 */
[----:B------:R-:W-:Y:S01]  /*6560*/  FMUL.FTZ R26, R203, R26 ;  /* 0x0000001acb1a7220 */ /* 0x000fe20000410000 */
[----:B------:R-:W-:Y:S01]  /*6570*/  F2FP.F16.F32.PACK_AB R7, R7, R22 ;  /* 0x000000160707723e */ /* 0x000fe200000000ff */
[----:B------:R-:W-:Y:S01]  /*6580*/  STS [R150+0xa000], R123 ;  /* 0x00a0007b96007388 */ /* 0x000fe20000000800 */
[----:B------:R-:W-:Y:S01]  /*6590*/  FSEL R13, R8, R169, P1 ;  /* 0x000000a9080d7208 */ /* 0x000fe20000800000 */
[----:B------:R-:W-:Y:S01]  /*65a0*/  FMUL.FTZ R9, R204, R9 ;  /* 0x00000009cc097220 */ /* 0x000fe20000410000 */
[----:B------:R-:W-:Y:S01]  /*65b0*/  FSEL R30, R30, R169, P2 ;  /* 0x000000a91e1e7208 */ /* 0x000fe20001000000 */
[----:B------:R-:W-:Y:S01]  /*65c0*/  STS [R150+0xa400], R7 ;  /* 0x00a4000796007388 */ /* 0x000fe20000000800 */
[----:B------:R-:W-:Y:S01]  /*65d0*/  FADD.FTZ R8, -R169, R43 ;  /* 0x0000002ba9087221 */ /* 0x000fe20000010100 */
        /* <DEDUP_REMOVED lines=21> */
[----:B------:R-:W-:Y:S02]  /*6730*/  FSEL R46, R46, R169, P2 ;  /* 0x000000a92e2e7208 */ /* 0x000fe40001000000 */
[----:B------:R-:W-:Y:S01]  /*6740*/  F2FP.F16.F32.PACK_AB R5, R5, R50 ;  /* 0x000000320505723e */ /* 0x000fe200000000ff */
[----:B------:R-:W-:Y:S01]  /*6750*/  STS [R147+0xa000], R124 ;  /* 0x00a0007c93007388 */ /* 0x000fe20000000800 */
[----:B------:R-:W-:Y:S01]  /*6760*/  FSETP.GE.FTZ.AND P1, PT, R244, RZ, PT ;  /* 0x000000fff400720b */ /* 0x000fe20003f36000 */
[----:B------:R-:W-:Y:S01]  /*6770*/  FMUL.FTZ R46, R223, R46 ;  /* 0x0000002edf2e7220 */ /* 0x000fe20000410000 */
[----:B------:R-:W-:Y:S01]  /*6780*/  FMUL.FTZ R17, R224, R17 ;  /* 0x00000011e0117220 */ /* 0x000fe20000410000 */
[----:B------:R-:W-:Y:S01]  /*6790*/  STS [R147+0xa400], R38 ;  /* 0x00a4002693007388 */ /* 0x000fe20000000800 */
[----:B------:R-:W-:Y:S02]  /*67a0*/  F2FP.F16.F32.PACK_AB R12, R41, R12 ;  /* 0x0000000c290c723e */ /* 0x000fe400000000ff */
[----:B------:R-:W-:Y:S01]  /*67b0*/  F2FP.F16.F32.PACK_AB R42, R15, R42 ;  /* 0x0000002a0f2a723e */ /* 0x000fe200000000ff */
[----:B------:R-:W-:Y:S01]  /*67c0*/  STS [R154+0xa000], R49 ;  /* 0x00a000319a007388 */ /* 0x000fe20000000800 */
[----:B------:R-:W-:Y:S02]  /*67d0*/  FSETP.GE.FTZ.AND P3, PT, R240, RZ, PT ;  /* 0x000000fff000720b */ /* 0x000fe40003f76000 */
[----:B------:R-:W-:Y:S01]  /*67e0*/  FSETP.GE.FTZ.AND P4, PT, R239, RZ, PT ;  /* 0x000000ffef00720b */ /* 0x000fe20003f96000 */
[----:B------:R-:W-:Y:S01]  /*67f0*/  STS [R154+0xa400], R5 ;  /* 0x00a400059a007388 */ /* 0x000fe20000000800 */
[----:B------:R-:W-:Y:S02]  /*6800*/  F2FP.F16.F32.PACK_AB R17, R17, R46 ;  /* 0x0000002e1111723e */ /* 0x000fe400000000ff */
[-C--:B------:R-:W-:Y:S01]  /*6810*/  FSEL R19, R10, R169.reuse, P3 ;  /* 0x000000a90a137208 */ /* 0x080fe20001800000 */
[----:B------:R-:W-:Y:S01]  /*6820*/  STS [R147+0xc000], R12 ;  /* 0x00c0000c93007388 */ /* 0x000fe20000000800 */
[----:B------:R-:W-:Y:S02]  /*6830*/  FSEL R58, R58, R169, P4 ;  /* 0x000000a93a3a7208 */ /* 0x000fe40002000000 */
[----:B------:R-:W-:Y:S01]  /*6840*/  FSETP.GE.FTZ.AND P2, PT, R243, RZ, PT ;  /* 0x000000fff300720b */ /* 0x000fe20003f56000 */
[----:B------:R-:W-:Y:S01]  /*6850*/  STS [R147+0xc400], R42 ;  /* 0x00c4002a93007388 */ /* 0x000fe20000000800 */
[----:B------:R-:W-:Y:S01]  /*6860*/  FMUL.FTZ R19, R240, R19 ;  /* 0x00000013f0137220 */ /* 0x000fe20000410000 */
[----:B------:R-:W-:Y:S01]  /*6870*/  FMUL.FTZ R58, R239, R58 ;  /* 0x0000003aef3a7220 */ /* 0x000fe20000410000 */
[----:B------:R-:W-:Y:S01]  /*6880*/  FSEL R62, R62, R169, P2 ;  /* 0x000000a93e3e7208 */ /* 0x000fe20001000000 */
[----:B------:R-:W-:Y:S01]  /*6890*/  STS [R154+0xc000], R45 ;  /* 0x00c0002d9a007388 */ /* 0x000fe20000000800 */
[----:B------:R-:W-:Y:S01]  /*68a0*/  @P1 FADD.FTZ R169, -R169, R63 ;  /* 0x0000003fa9a91221 */ /* 0x000fe20000010100 */
[----:B------:R-:W-:Y:S02]  /*68b0*/  F2FP.F16.F32.PACK_AB R125, R180, R125 ;  /* 0x0000007db47d723e */ /* 0x000fe400000000ff */
[----:B------:R-:W-:Y:S01]  /*68c0*/  STS [R154+0xc400], R17 ;  /* 0x00c400119a007388 */ /* 0x000fe20000000800 */
[----:B------:R-:W-:Y:S01]  /*68d0*/  FMUL.FTZ R62, R243, R62 ;  /* 0x0000003ef33e7220 */ /* 0x000fe20000410000 */
[----:B------:R-:W-:Y:S01]  /*68e0*/  FMUL.FTZ R169, R244, R169 ;  /* 0x000000a9f4a97220 */ /* 0x000fe20000410000 */
[----:B------:R-:W-:Y:S01]  /*68f0*/  F2FP.F16.F32.PACK_AB R58, R19, R58 ;  /* 0x0000003a133a723e */ /* 0x000fe200000000ff */
[----:B------:R-:W-:Y:S01]  /*6900*/  STS [R153+0xa000], R48 ;  /* 0x00a0003099007388 */ /* 0x000fe20000000800 */
[----:B------:R-:W-:Y:S02]  /*6910*/  LEA R52, R138, UR6, 0x1 ;  /* 0x000000068a347c11 */ /* 0x000fe4000f8e08ff */
[----:B------:R-:W-:Y:S01]  /*6920*/  F2FP.F16.F32.PACK_AB R169, R169, R62 ;  /* 0x0000003ea9a9723e */ /* 0x000fe200000000ff */
[----:B------:R-:W-:Y:S04]  /*6930*/  STS [R153+0xa400], R54 ;  /* 0x00a4003699007388 */ /* 0x000fe80000000800 */
[----:B------:R-:W-:Y:S04]  /*6940*/  STS [R152+0xa000], R125 ;  /* 0x00a0007d98007388 */ /* 0x000fe80000000800 */
[----:B------:R-:W-:Y:S04]  /*6950*/  STS [R152+0xa400], R21 ;  /* 0x00a4001598007388 */ /* 0x000fe80000000800 */
[----:B------:R-:W-:Y:S04]  /*6960*/  STS [R153+0xc000], R24 ;  /* 0x00c0001899007388 */ /* 0x000fe80000000800 */
[----:B------:R-:W-:Y:S04]  /*6970*/  STS [R153+0xc400], R58 ;  /* 0x00c4003a99007388 */ /* 0x000fe80000000800 */
[----:B------:R-:W-:Y:S04]  /*6980*/  STS [R152+0xc000], R29 ;  /* 0x00c0001d98007388 */ /* 0x000fe80000000800 */
        /* <DEDUP_REMOVED lines=55> */
[-C--:B--2---:R-:W-:Y:S05]  /*6d00*/  HMMA.16816.F32 R68, R16, R20.reuse, R68 ;  /* 0x000000141044723c */ /* 0x084fea0000001844 */
        /* <DEDUP_REMOVED lines=23> */
[----:B------:R-:W-:Y:S01]  /*6e80*/  IMAD.IADD R6, R145, 0x1, -R6 ;  /* 0x0000000191067824 */ /* 0x000fe200078e0a06 */
[----:B------:R-:W-:Y:S02]  /*6e90*/  LEA R8, P1, R9, R174, 0x7 ;  /* 0x000000ae09087211 */ /* 0x000fe400078238ff */
[----:B------:R-:W-:Y:S02]  /*6ea0*/  LOP3.LUT R5, R13, 0x18, R148, 0xf8, !PT ;  /* 0x000000180d057812 */ /* 0x000fe400078ef894 */
[----:B------:R-:W-:Y:S02]  /*6eb0*/  SHF.R.U32.HI R4, RZ, 0x3, R13 ;  /* 0x00000003ff047819 */ /* 0x000fe4000001160d */
[----:B---3--:R-:W-:Y:S02]  /*6ec0*/  LEA.HI.X R9, R9, R175, R7, 0x7, P1 ;  /* 0x000000af09097211 */ /* 0x008fe400008f3c07 */
[----:B------:R-:W-:Y:S01]  /*6ed0*/  LOP3.LUT R4, R5, R4, RZ, 0x3c, !PT ;  /* 0x0000000405047212 */ /* 0x000fe200078e3cff */
[----:B------:R-:W-:Y:S04]  /*6ee0*/  IMAD R5, R143, 0x8, R6 ;  /* 0x000000088f057824 */ /* 0x000fe800078e0206 */
[----:B------:R-:W-:Y:S05]  /*6ef0*/  IMAD.U32 R4, R5, 0x20, R4 ;  /* 0x0000002005047824 */ /* 0x000fea00078e0004 */
[----:B------:R-:W-:Y:S05]  /*6f00*/  LEA R7, R4, UR6, 0x1 ;  /* 0x0000000604077c11 */ /* 0x000fea000f8e08ff */
[----:B------:R-:W-:Y:S01]  /*6f10*/  @!PT LDS RZ, [RZ] ;  /* 0x00000000fffff984 */ /* 0x000fe20000000800 */
[----:B------:R-:W-:Y:S01]  /*6f20*/  @!PT LDS RZ, [RZ] ;  /* 0x00000000fffff984 */ /* 0x000fe20000000800 */
[----:B------:R-:W-:Y:S01]  /*6f30*/  @!PT LDS RZ, [RZ] ;  /* 0x00000000fffff984 */ /* 0x000fe20000000800 */
[----:B------:R1:W-:Y:S05]  /*6f40*/  LDGSTS.E.BYPASS.LTC128B.128 [R7+0x4000], desc[UR58][R174.64] ;  /* 0x04000000ae077fae */ /* 0x0003ea000b901d7a */
[----:B------:R1:W-:Y:S05]  /*6f50*/  LDGSTS.E.BYPASS.LTC128B.128 [R7+0x5000], desc[UR58][R8.64] ;  /* 0x0500000008077fae */ /* 0x0003ea000b901d7a */
[----:B------:R-:W0:Y:S02]  /*6f60*/  LDGDEPBAR ;  /* 0x00000000000079af */ /* 0x000e240000000000 */
.L_x_514:
        /* <DEDUP_REMOVED lines=52> */
[----:B------:R-:W2:Y:S01]  /*72b0*/  LDSM.16.M88.4 R24, [R3+0x6000] ;  /* 0x006000000318783b */ /* 0x000ea20000000200 */
[----:B------:R-:W-:Y:S04]  /*72c0*/  IMAD.U32 R41, RZ, RZ, UR42 ;  /* 0x0000002aff297e24 */ /* 0x000fe8000f8e00ff */
[----:B------:R-:W-:Y:S06]  /*72d0*/  HMMA.16816.F32 R16, R36, R42, R16 ;  /* 0x0000002a2410723c */ /* 0x000fec0000001810 */
[-C--:B------:R-:W-:Y:S01]  /*72e0*/  HMMA.16816.F32 R4, R44, R48.reuse, R4 ;  /* 0x000000302c04723c */ /* 0x080fe20000001804 */
[----:B------:R-:W-:Y:S04]  /*72f0*/  IMAD.U32 R37, RZ, RZ, UR42 ;  /* 0x0000002aff257e24 */ /* 0x000fe8000f8e00ff */
[----:B------:R-:W-:Y:S01]  /*7300*/  @P0 VIADD R39, R141, 0xffffff80 ;  /* 0xffffff808d270836 */ /* 0x000fe20000000000 */
[C---:B-1----:R-:W-:Y:S06]  /*7310*/  HMMA.16816.F32 R8, R20.reuse, R48, R8 ;  /* 0x000000301408723c */ /* 0x042fec0000001808 */
[-C--:B------:R-:W-:Y:S01]  /*7320*/  HMMA.16816.F32 R12, R20, R50.reuse, R12 ;  /* 0x00000032140c723c */ /* 0x080fe2000000180c */
[----:B------:R-:W-:Y:S05]  /*7330*/  LDSM.16.MT88.4 R20, [R134+0xe000] ;  /* 0x00e000008614783b */ /* 0x000fea0000004200 */
[----:B------:R-:W-:Y:S06]  /*7340*/  HMMA.16816.F32 R16, R44, R50, R16 ;  /* 0x000000322c10723c */ /* 0x000fec0000001810 */
[-C--:B---3--:R-:W-:Y:S06]  /*7350*/  HMMA.16816.F32 R4, R28, R32.reuse, R4 ;  /* 0x000000201c04723c */ /* 0x088fec0000001804 */
[C---:B--2---:R-:W-:Y:S06]  /*7360*/  HMMA.16816.F32 R8, R24.reuse, R32, R8 ;  /* 0x000000201808723c */ /* 0x044fec0000001808 */
[-C--:B------:R-:W-:Y:S01]  /*7370*/  HMMA.16816.F32 R12, R24, R34.reuse, R12 ;  /* 0x00000022180c723c */ /* 0x080fe2000000180c */
[----:B------:R-:W-:Y:S04]  /*7380*/  IMAD.U32 R33, RZ, RZ, UR41 ;  /* 0x00000029ff217e24 */ /* 0x000fe8000f8e00ff */
[----:B------:R-:W-:Y:S01]  /*7390*/  LEA R32, P2, R37, R172, 0x2 ;  /* 0x000000ac25207211 */ /* 0x000fe200078410ff */
[----:B------:R-:W-:Y:S01]  /*73a0*/  HMMA.16816.F32 R16, R28, R34, R16 ;  /* 0x000000221c10723c */ /* 0x000fe20000001810 */
[----:B------:R-:W-:Y:S04]  /*73b0*/  IMAD.U32 R25, RZ, RZ, UR41 ;  /* 0x00000029ff197e24 */ /* 0x000fe8000f8e00ff */
[----:B------:R-:W-:Y:S01]  /*73c0*/  @P0 IMAD.WIDE R36, R39, R158, UR60 ;  /* 0x0000003c27240e25 */ /* 0x000fe2000f8e029e */
[-C--:B------:R-:W-:Y:S01]  /*73d0*/  LEA R24, P1, R33, R172.reuse, 0x2 ;  /* 0x000000ac21187211 */ /* 0x080fe200078210ff */
[----:B------:R-:W-:Y:S01]  /*73e0*/  @UP3 UMOV UR60, UR18 ;  /* 0x00000012003c3c82 */ /* 0x000fe20008000000 */
[-C--:B------:R-:W-:Y:S01]  /*73f0*/  LEA.HI.X.SX32 R33, R41, R173.reuse, 0x2, P2 ;  /* 0x000000ad29217211 */ /* 0x080fe200010f16ff */
[----:B------:R-:W-:Y:S01]  /*7400*/  @UP3 UMOV UR61, UR5 ;  /* 0x00000005003d3c82 */ /* 0x000fe20008000000 */
[----:B------:R-:W5:Y:S01]  /*7410*/  @P0 LDG.E R167, desc[UR58][R36.64] ;  /* 0x0000003a24a70981 */ /* 0x000f62000c1e1900 */
[-C--:B------:R-:W-:Y:S01]  /*7420*/  LEA.HI.X.SX32 R25, R25, R173.reuse, 0x2, P1 ;  /* 0x000000ad19197211 */ /* 0x080fe200008f16ff */
[----:B------:R-:W-:Y:S02]  /*7430*/  IMAD.U32 R27, RZ, RZ, UR40 ;  /* 0x00000028ff1b7e24 */ /* 0x000fe4000f8e00ff */
[----:B------:R-:W5:Y:S01]  /*7440*/  @P0 LDG.E R166, desc[UR58][R36.64+0x20] ;  /* 0x0000203a24a60981 */ /* 0x000f62000c1e1900 */
[----:B------:R-:W-:Y:S02]  /*7450*/  IMAD.U32 R31, RZ, RZ, UR38 ;  /* 0x00000026ff1f7e24 */ /* 0x000fe4000f8e00ff */
[----:B------:R-:W-:Y:S01]  /*7460*/  IMAD.U32 R39, RZ, RZ, UR39 ;  /* 0x00000027ff277e24 */ /* 0x000fe2000f8e00ff */
[----:B------:R-:W5:Y:S01]  /*7470*/  @P0 LDG.E R165, desc[UR58][R36.64+0x100] ;  /* 0x0001003a24a50981 */ /* 0x000f62000c1e1900 */
[----:B------:R-:W-:Y:S01]  /*7480*/  IMAD.U32 R41, RZ, RZ, UR40 ;  /* 0x00000028ff297e24 */ /* 0x000fe2000f8e00ff */
[-C--:B------:R-:W-:Y:S01]  /*7490*/  LEA R26, P1, R31, R172.reuse, 0x2 ;  /* 0x000000ac1f1a7211 */ /* 0x080fe200078210ff */
[----:B------:R-:W-:Y:S01]  /*74a0*/  IMAD.U32 R29, RZ, RZ, UR37 ;  /* 0x00000025ff1d7e24 */ /* 0x000fe2000f8e00ff */
[----:B------:R1:W5:Y:S01]  /*74b0*/  @P0 LDG.E R164, desc[UR58][R36.64+0x120] ;  /* 0x0001203a24a40981 */ /* 0x000362000c1e1900 */
[-C--:B------:R-:W-:Y:S01]  /*74c0*/  LEA R30, P0, R27, R172.reuse, 0x2 ;  /* 0x000000ac1b1e7211 */ /* 0x080fe200078010ff */
[----:B------:R-:W-:Y:S01]  /*74d0*/  IMAD.U32 R35, RZ, RZ, UR39 ;  /* 0x00000027ff237e24 */ /* 0x000fe2000f8e00ff */
[-C--:B------:R-:W-:Y:S01]  /*74e0*/  LEA R28, P2, R39, R172.reuse, 0x2 ;  /* 0x000000ac271c7211 */ /* 0x080fe200078410ff */
[----:B------:R-:W-:Y:S01]  /*74f0*/  REDG.E.ADD.F32.FTZ.RN.STRONG.GPU desc[UR58][R172.64], R4 ;  /* 0x00000004ac0079a6 */ /* 0x000fe2000c10f3ba */
[-C--:B------:R-:W-:Y:S01]  /*7500*/  LEA.HI.X.SX32 R31, R41, R173.reuse, 0x2, P0 ;  /* 0x000000ad291f7211 */ /* 0x080fe200000f16ff */
[----:B------:R-:W-:Y:S01]  /*7510*/  IMAD.U32 R39, RZ, RZ, UR36 ;  /* 0x00000024ff277e24 */ /* 0x000fe2000f8e00ff */
[----:B------:R-:W-:Y:S01]  /*7520*/  MOV R27, UR38 ;  /* 0x00000026001b7c02 */ /* 0x000fe20008000f00 */
[----:B------:R2:W-:Y:S03]  /*7530*/  REDG.E.ADD.F32.FTZ.RN.STRONG.GPU desc[UR58][R32.64], R5 ;  /* 0x00000005200079a6 */ /* 0x0005e6000c10f3ba */
[-C--:B------:R-:W-:Y:S01]  /*7540*/  LEA.HI.X.SX32 R27, R27, R173.reuse, 0x2, P1 ;  /* 0x000000ad1b1b7211 */ /* 0x080fe200008f16ff */
[----:B------:R3:W-:Y:S04]  /*7550*/  REDG.E.ADD.F32.FTZ.RN.STRONG.GPU desc[UR58][R24.64], R6 ;  /* 0x00000006180079a6 */ /* 0x0007e8000c10f3ba */
[----:B------:R4:W-:Y:S01]  /*7560*/  REDG.E.ADD.F32.FTZ.RN.STRONG.GPU desc[UR58][R30.64], R7 ;  /* 0x000000071e0079a6 */ /* 0x0009e2000c10f3ba */
[----:B-1----:R-:W-:Y:S02]  /*7570*/  IMAD.U32 R37, RZ, RZ, UR35 ;  /* 0x00000023ff257e24 */ /* 0x002fe4000f8e00ff */
[----:B--2---:R-:W-:Y:S02]  /*7580*/  IMAD.U32 R5, RZ, RZ, UR37 ;  /* 0x00000025ff057e24 */ /* 0x004fe4000f8e00ff */
[----:B------:R-:W-:Y:S01]  /*7590*/  IMAD.U32 R33, RZ, RZ, UR33 ;  /* 0x00000021ff217e24 */ /* 0x000fe2000f8e00ff */
[-C--:B---3--:R-:W-:Y:S02]  /*75a0*/  LEA R24, P0, R29, R172.reuse, 0x2 ;  /* 0x000000ac1d187211 */ /* 0x088fe400078010ff */
[-C--:B------:R-:W-:Y:S01]  /*75b0*/  LEA.HI.X.SX32 R29, R35, R173.reuse, 0x2, P2 ;  /* 0x000000ad231d7211 */ /* 0x080fe200010f16ff */
[----:B------:R-:W-:Y:S01]  /*75c0*/  IMAD.U32 R35, RZ, RZ, UR34 ;  /* 0x00000022ff237e24 */ /* 0x000fe2000f8e00ff */
[-C--:B------:R-:W-:Y:S01]  /*75d0*/  LEA.HI.X.SX32 R25, R5, R173.reuse, 0x2, P0 ;  /* 0x000000ad05197211 */ /* 0x080fe200000f16ff */
[----:B------:R-:W-:Y:S01]  /*75e0*/  IMAD.U32 R5, RZ, RZ, UR36 ;  /* 0x00000024ff057e24 */ /* 0x000fe2000f8e00ff */
[-C--:B------:R-:W-:Y:S01]  /*75f0*/  LEA R32, P2, R37, R172.reuse, 0x2 ;  /* 0x000000ac25207211 */ /* 0x080fe200078410ff */
[----:B------:R1:W-:Y:S01]  /*7600*/  REDG.E.ADD.F32.FTZ.RN.STRONG.GPU desc[UR58][R28.64], R8 ;  /* 0x000000081c0079a6 */ /* 0x0003e2000c10f3ba */
[----:B----4-:R-:W-:Y:S01]  /*7610*/  IMAD.U32 R7, RZ, RZ, UR35 ;  /* 0x00000023ff077e24 */ /* 0x010fe2000f8e00ff */
[-C--:B------:R-:W-:Y:S01]  /*7620*/  LEA R38, P1, R35, R172.reuse, 0x2 ;  /* 0x000000ac23267211 */ /* 0x080fe200078210ff */
[----:B------:R-:W-:Y:S01]  /*7630*/  IMAD.U32 R31, RZ, RZ, UR32 ;  /* 0x00000020ff1f7e24 */ /* 0x000fe2000f8e00ff */
[----:B------:R2:W-:Y:S01]  /*7640*/  REDG.E.ADD.F32.FTZ.RN.STRONG.GPU desc[UR58][R26.64], R9 ;  /* 0x000000091a0079a6 */ /* 0x0005e2000c10f3ba */
[-C--:B------:R-:W-:Y:S02]  /*7650*/  LEA R36, P0, R5, R172.reuse, 0x2 ;  /* 0x000000ac05247211 */ /* 0x080fe400078010ff */
[----:B------:R-:W-:Y:S01]  /*7660*/  MOV R5, UR34 ;  /* 0x0000002200057c02 */ /* 0x000fe20008000f00 */
[----:B------:R3:W-:Y:S01]  /*7670*/  REDG.E.ADD.F32.FTZ.RN.STRONG.GPU desc[UR58][R24.64], R10 ;  /* 0x0000000a180079a6 */ /* 0x0007e2000c10f3ba */
[-C--:B------:R-:W-:Y:S02]  /*7680*/  LEA.HI.X.SX32 R37, R39, R173.reuse, 0x2, P0 ;  /* 0x000000ad27257211 */ /* 0x080fe400000f16ff */
[-C--:B------:R-:W-:Y:S02]  /*7690*/  LEA R34, P0, R33, R172.reuse, 0x2 ;  /* 0x000000ac21227211 */ /* 0x080fe400078010ff */
[-C--:B------:R-:W-:Y:S01]  /*76a0*/  LEA.HI.X.SX32 R33, R7, R173.reuse, 0x2, P2 ;  /* 0x000000ad07217211 */ /* 0x080fe200010f16ff */
[----:B------:R4:W-:Y:S01]  /*76b0*/  REDG.E.ADD.F32.FTZ.RN.STRONG.GPU desc[UR58][R36.64], R11 ;  /* 0x0000000b240079a6 */ /* 0x0009e2000c10f3ba */
[-C--:B------:R-:W-:Y:S01]  /*76c0*/  LEA.HI.X.SX32 R39, R5, R173.reuse, 0x2, P1 ;  /* 0x000000ad05277211 */ /* 0x080fe200008f16ff */
[----:B------:R-:W-:Y:S02]  /*76d0*/  IMAD.U32 R5, RZ, RZ, UR32 ;  /* 0x00000020ff057e24 */ /* 0x000fe4000f8e00ff */
[----:B------:R4:W-:Y:S01]  /*76e0*/  REDG.E.ADD.F32.FTZ.RN.STRONG.GPU desc[UR58][R32.64], R16 ;  /* 0x00000010200079a6 */ /* 0x0009e2000c10f3ba */
[----:B------:R-:W-:Y:S03]  /*76f0*/  IMAD.U32 R7, RZ, RZ, UR31 ;  /* 0x0000001fff077e24 */ /* 0x000fe6000f8e00ff */
[----:B------:R4:W-:Y:S01]  /*7700*/  REDG.E.ADD.F32.FTZ.RN.STRONG.GPU desc[UR58][R38.64], R17 ;  /* 0x00000011260079a6 */ /* 0x0009e2000c10f3ba */
[----:B-1----:R-:W-:Y:S01]  /*7710*/  MOV R29, UR31 ;  /* 0x0000001f001d7c02 */ /* 0x002fe20008000f00 */
[----:B--2---:R-:W-:Y:S02]  /*7720*/  IMAD.U32 R9, RZ, RZ, UR33 ;  /* 0x00000021ff097e24 */ /* 0x004fe4000f8e00ff */
[----:B------:R-:W-:Y:S02]  /*7730*/  IMAD.U32 R27, RZ, RZ, UR30 ;  /* 0x0000001eff1b7e24 */ /* 0x000fe4000f8e00ff */
[----:B---3--:R-:W-:Y:S01]  /*7740*/  IMAD.U32 R25, RZ, RZ, UR29 ;  /* 0x0000001dff197e24 */ /* 0x008fe2000f8e00ff */
[-C--:B------:R-:W-:Y:S01]  /*7750*/  LEA.HI.X.SX32 R35, R9, R173.reuse, 0x2, P0 ;  /* 0x000000ad09237211 */ /* 0x080fe200000f16ff */
[----:B------:R-:W-:Y:S01]  /*7760*/  IMAD.U32 R9, RZ, RZ, UR28 ;  /* 0x0000001cff097e24 */ /* 0x000fe2000f8e00ff */
[-C--:B------:R-:W-:Y:S01]  /*7770*/  LEA R30, P0, R5, R172.reuse, 0x2 ;  /* 0x000000ac051e7211 */ /* 0x080fe200078010ff */
[----:B------:R-:W-:Y:S02]  /*7780*/  IMAD.U32 R5, RZ, RZ, UR28 ;  /* 0x0000001cff057e24 */ /* 0x000fe4000f8e00ff */
[----:B------:R1:W-:Y:S01]  /*7790*/  REDG.E.ADD.F32.FTZ.RN.STRONG.GPU desc[UR58][R34.64], R18 ;  /* 0x00000012220079a6 */ /* 0x0003e2000c10f3ba */
[-C--:B----4-:R-:W-:Y:S01]  /*77a0*/  LEA R36, P3, R7, R172.reuse, 0x2 ;  /* 0x000000ac07247211 */ /* 0x090fe200078610ff */
[----:B------:R-:W-:Y:S01]  /*77b0*/  IMAD.U32 R11, RZ, RZ, UR30 ;  /* 0x0000001eff0b7e24 */ /* 0x000fe2000f8e00ff */
[-C--:B------:R-:W-:Y:S01]  /*77c0*/  LEA.HI.X.SX32 R31, R31, R173.reuse, 0x2, P0 ;  /* 0x000000ad1f1f7211 */ /* 0x080fe200000f16ff */
[----:B------:R-:W-:Y:S01]  /*77d0*/  IMAD.U32 R33, RZ, RZ, UR29 ;  /* 0x0000001dff217e24 */ /* 0x000fe2000f8e00ff */
[-C--:B------:R-:W-:Y:S02]  /*77e0*/  LEA.HI.X.SX32 R37, R29, R173.reuse, 0x2, P3 ;  /* 0x000000ad1d257211 */ /* 0x080fe400018f16ff */
[-C--:B------:R-:W-:Y:S01]  /*77f0*/  LEA R32, P1, R25, R172.reuse, 0x2 ;  /* 0x000000ac19207211 */ /* 0x080fe200078210ff */
[----:B------:R-:W-:Y:S01]  /*7800*/  REDG.E.ADD.F32.FTZ.RN.STRONG.GPU desc[UR58][R30.64], R19 ;  /* 0x000000131e0079a6 */ /* 0x000fe2000c10f3ba */
[-C--:B------:R-:W-:Y:S02]  /*7810*/  LEA R38, P0, R9, R172.reuse, 0x2 ;  /* 0x000000ac09267211 */ /* 0x080fe400078010ff */
[-C--:B------:R-:W-:Y:S01]  /*7820*/  LEA.HI.X.SX32 R33, R33, R173.reuse, 0x2, P1 ;  /* 0x000000ad21217211 */ /* 0x080fe200008f16ff */
[----:B------:R-:W-:Y:S01]  /*7830*/  REDG.E.ADD.F32.FTZ.RN.STRONG.GPU desc[UR58][R36.64], R12 ;  /* 0x0000000c240079a6 */ /* 0x000fe2000c10f3ba */
[-C--:B------:R-:W-:Y:S02]  /*7840*/  LEA.HI.X.SX32 R39, R5, R173.reuse, 0x2, P0 ;  /* 0x000000ad05277211 */ /* 0x080fe400000f16ff */
[----:B------:R-:W-:Y:S01]  /*7850*/  PLOP3.LUT P1, PT, PT, PT, UP0, 0x80, 0x0 ;  /* 0x000000000000781c */ /* 0x000fe20003f2f008 */
[----:B------:R-:W-:Y:S01]  /*7860*/  LDSM.16.MT88.4 R4, [R134+0xa000] ;  /* 0x00a000008604783b */ /* 0x000fe20000004200 */
[----:B------:R-:W-:Y:S01]  /*7870*/  PLOP3.LUT P0, PT, PT, PT, UP2, 0x80, 0x0 ;  /* 0x000000000000781c */ /* 0x000fe20003f0f028 */
[----:B------:R-:W-:Y:S02]  /*7880*/  @UP3 UIADD3 UR26, UP0, UR26, -0x200, URZ ;  /* 0xfffffe001a1a3890 */ /* 0x000fe4000ff1e03f */
[----:B------:R-:W-:Y:S02]  /*7890*/  LDSM.16.MT88.4 R16, [R134+0xa800] ;  /* 0x00a800008610783b */ /* 0x000fe40000004200 */
[----:B------:R-:W-:Y:S02]  /*78a0*/  @UP3 UIADD3.X UR27, UR27, -0x1, URZ, UP0, !UPT ;  /* 0xffffffff1b1b3890 */ /* 0x000fe400087fe43f */
[----:B------:R-:W-:Y:S01]  /*78b0*/  LDSM.16.MT88.4 R28, [R134+0xe800] ;  /* 0x00e80000861c783b */ /* 0x000fe20000004200 */
[----:B-1----:R-:W-:Y:S03]  /*78c0*/  LEA R34, P2, R27, R172, 0x2 ;  /* 0x000000ac1b227211 */ /* 0x002fe600078410ff */
[----:B------:R-:W-:Y:S01]  /*78d0*/  LDSM.16.MT88.4 R24, [R130+0x400] ;  /* 0x000400008218783b */ /* 0x000fe20000004200 */
[----:B------:R-:W-:Y:S03]  /*78e0*/  LEA.HI.X.SX32 R35, R11, R173, 0x2, P2 ;  /* 0x000000ad0b237211 */ /* 0x000fe600010f16ff */
[----:B------:R-:W1:Y:S04]  /*78f0*/  LDSM.16.MT88.4 R8, [R130] ;  /* 0x000000008208783b */ /* 0x000e680000004200 */
[----:B------:R-:W-:Y:S04]  /*7900*/  REDG.E.ADD.F32.FTZ.RN.STRONG.GPU desc[UR58][R34.64], R13 ;  /* 0x0000000d220079a6 */ /* 0x000fe8000c10f3ba */
[----:B------:R-:W-:Y:S04]  /*7910*/  REDG.E.ADD.F32.FTZ.RN.STRONG.GPU desc[UR58][R32.64], R14 ;  /* 0x0000000e200079a6 */ /* 0x000fe8000c10f3ba */
[----:B------:R-:W-:Y:S04]  /*7920*/  REDG.E.ADD.F32.FTZ.RN.STRONG.GPU desc[UR58][R38.64], R15 ;  /* 0x0000000f260079a6 */ /* 0x000fe8000c10f3ba */
[----:B------:R-:W-:Y:S01]  /*7930*/  LDSM.16.MT88.4 R12, [R130+0x800] ;  /* 0x00080000820c783b */ /* 0x000fe20000004200 */
[-C--:B-1----:R-:W-:Y:S06]  /*7940*/  HMMA.16816.F32 R84, R4, R8.reuse, R84 ;  /* 0x000000080454723c */ /* 0x082fec0000001854 */
[C---:B------:R-:W-:Y:S06]  /*7950*/  HMMA.16816.F32 R88, R20.reuse, R8, R88 ;  /* 0x000000081458723c */ /* 0x040fec0000001858 */
[-C--:B------:R-:W-:Y:S01]  /*7960*/  HMMA.16816.F32 R92, R20, R10.reuse, R92 ;  /* 0x0000000a145c723c */ /* 0x080fe2000000185c */
[----:B------:R-:W1:Y:S05]  /*7970*/  LDSM.16.MT88.4 R20, [R134+0xb000] ;  /* 0x00b000008614783b */ /* 0x000e6a0000004200 */
[----:B------:R-:W-:Y:S01]  /*7980*/  HMMA.16816.F32 R96, R4, R10, R96 ;  /* 0x0000000a0460723c */ /* 0x000fe20000001860 */
[----:B------:R-:W2:Y:S04]  /*7990*/  LDSM.16.MT88.4 R4, [R134+0xf000] ;  /* 0x00f000008604783b */ /* 0x000ea80000004200 */
[----:B------:R-:W-:Y:S01]  /*79a0*/  LDSM.16.MT88.4 R8, [R134+0xb800] ;  /* 0x00b800008608783b */ /* 0x000fe20000004200 */
[-C--:B------:R-:W-:Y:S06]  /*79b0*/  HMMA.16816.F32 R84, R16, R24.reuse, R84 ;  /* 0x000000181054723c */ /* 0x080fec0000001854 */
        /* <DEDUP_REMOVED lines=47> */
.L_x_512:
[----:B------:R-:W-:Y:S01]  /*7cb0*/  @!UPT UIADD3 URZ, URZ, URZ, URZ ;  /* 0x0000003f3f3ff290 */ /* 0x000fe2000fffe03f */
[----:B------:R-:W2:Y:S01]  /*7cc0*/  S2R R4, SR_TID.X ;  /* 0x0000000000047919 */ /* 0x000ea20000002100 */
[----:B------:R-:W-:Y:S01]  /*7cd0*/  ULDC UR4, c[0x0][0x390] ;  /* 0x0000e40000047ab9 */ /* 0x000fe20000000800 */
[----:B-1----:R-:W1:Y:S01]  /*7ce0*/  LDC.64 R6, c[0x0][0x438] ;  /* 0x00010e00ff067b82 */ /* 0x002e620000000a00 */
        /* <DEDUP_REMOVED lines=44> */
[----:B-1----:R-:W-:Y:S01]  /*7fb0*/  IMAD R14, R6, UR12, RZ ;  /* 0x0000000c060e7c24 */ /* 0x002fe2000f8e02ff */
[----:B------:R-:W-:Y:S01]  /*7fc0*/  F2FP.F16.F32.PACK_AB R98, R99, R98 ;  /* 0x000000626362723e */ /* 0x000fe200000000ff */
[----:B------:R-:W-:Y:S01]  /*7fd0*/  ULDC.64 UR18, c[0x0][0x3f0] ;  /* 0x0000fc0000127ab9 */ /* 0x000fe20000000a00 */
[----:B------:R-:W-:Y:S01]  /*7fe0*/  LOP3.LUT R5, R4, 0xc0, RZ, 0xc0, !PT ;  /* 0x000000c004057812 */ /* 0x000fe200078ec0ff */
[----:B------:R-:W-:Y:S01]  /*7ff0*/  IMAD R7, R7, UR7, R14 ;  /* 0x0000000707077c24 */ /* 0x000fe2000f8e020e */
[----:B------:R-:W-:Y:S01]  /*8000*/  LOP3.LUT R4, R10, 0x7fffffe, RZ, 0xc0, !PT ;  /* 0x07fffffe0a047812 */ /* 0x000fe200078ec0ff */
[----:B------:R-:W-:Y:S01]  /*8010*/  STS [R156], R85 ;  /* 0x000000559c007388 */ /* 0x000fe20000000800 */
[----:B------:R-:W-:Y:S01]  /*8020*/  F2FP.F16.F32.PACK_AB R89, R89, R88 ;  /* 0x000000585959723e */ /* 0x000fe200000000ff */
[----:B------:R-:W1:Y:S01]  /*8030*/  LDC.64 R12, c[0x0][0x468] ;  /* 0x00011a00ff0c7b82 */ /* 0x000e620000000a00 */
[----:B------:R-:W-:Y:S01]  /*8040*/  F2FP.F16.F32.PACK_AB R91, R91, R90 ;  /* 0x0000005a5b5b723e */ /* 0x000fe200000000ff */
[----:B------:R-:W-:Y:S01]  /*8050*/  STS [R156+0x200], R87 ;  /* 0x000200579c007388 */ /* 0x000fe20000000800 */
[----:B------:R-:W-:Y:S01]  /*8060*/  F2FP.F16.F32.PACK_AB R92, R93, R92 ;  /* 0x0000005c5d5c723e */ /* 0x000fe200000000ff */
[----:B------:R-:W-:Y:S01]  /*8070*/  ULDC.64 UR4, c[0x0][0x3f8] ;  /* 0x0000fe0000047ab9 */ /* 0x000fe20000000a00 */
[----:B------:R-:W-:Y:S01]  /*8080*/  F2FP.F16.F32.PACK_AB R94, R95, R94 ;  /* 0x0000005e5f5e723e */ /* 0x000fe200000000ff */
[----:B------:R-:W-:Y:S01]  /*8090*/  STS [R155], R96 ;  /* 0x000000609b007388 */ /* 0x000fe20000000800 */
[----:B------:R-:W-:-:S02]  /*80a0*/  F2FP.F16.F32.PACK_AB R69, R69, R68 ;  /* 0x000000444545723e */ /* 0x000fc400000000ff */
        /* <DEDUP_REMOVED lines=9> */
[----:B------:R-:W-:Y:S01]  /*8140*/  IADD3 R4, R145, -R4, RZ ;  /* 0x8000000491047210 */ /* 0x000fe20007ffe0ff */
[----:B------:R-:W-:Y:S01]  /*8150*/  IMAD R30, R8, UR20, RZ ;  /* 0x00000014081e7c24 */ /* 0x000fe2000f8e02ff */
[----:B------:R-:W-:Y:S01]  /*8160*/  F2FP.F16.F32.PACK_AB R73, R73, R72 ;  /* 0x000000484949723e */ /* 0x000fe200000000ff */
[----:B------:R-:W-:Y:S01]  /*8170*/  STS [R155+0x1000], R92 ;  /* 0x0010005c9b007388 */ /* 0x000fe20000000800 */
[----:B------:R-:W-:Y:S01]  /*8180*/  F2FP.F16.F32.PACK_AB R75, R75, R74 ;  /* 0x0000004a4b4b723e */ /* 0x000fe200000000ff */
[----:B-1----:R-:W-:Y:S01]  /*8190*/  IMAD R28, R12, UR13, RZ ;  /* 0x0000000d0c1c7c24 */ /* 0x002fe2000f8e02ff */
[----:B------:R-:W-:Y:S01]  /*81a0*/  F2FP.F16.F32.PACK_AB R76, R77, R76 ;  /* 0x0000004c4d4c723e */ /* 0x000fe200000000ff */
[----:B------:R-:W-:Y:S01]  /*81b0*/  STS [R155+0x1200], R94 ;  /* 0x0012005e9b007388 */ /* 0x000fe20000000800 */
[----:B------:R-:W-:Y:S01]  /*81c0*/  F2FP.F16.F32.PACK_AB R78, R79, R78 ;  /* 0x0000004e4f4e723e */ /* 0x000fe200000000ff */
[----:B------:R-:W-:Y:S01]  /*81d0*/  IMAD R28, R13, UR8, R28 ;  /* 0x000000080d1c7c24 */ /* 0x000fe2000f8e021c */
[----:B------:R-:W-:Y:S01]  /*81e0*/  LOP3.LUT R5, R10, R5, RZ, 0x3c, !PT ;  /* 0x000000050a057212 */ /* 0x000fe200078e3cff */
[----:B------:R-:W-:Y:S01]  /*81f0*/  STS [R156+0x2000], R69 ;  /* 0x002000459c007388 */ /* 0x000fe20000000800 */
[----:B------:R-:W-:Y:S01]  /*8200*/  LEA R4, R143, R4, 0x3 ;  /* 0x000000048f047211 */ /* 0x000fe200078e18ff */
[----:B------:R-:W1:Y:S01]  /*8210*/  LDC.64 R10, c[0x0][0x440] ;  /* 0x00011000ff0a7b82 */ /* 0x000e620000000a00 */
[----:B------:R-:W-:Y:S01]  /*8220*/  SHF.R.S32.HI R37, RZ, 0x1f, R148 ;  /* 0x0000001fff257819 */ /* 0x000fe20000011494 */
[----:B------:R-:W-:Y:S01]  /*8230*/  STS [R156+0x2200], R71 ;  /* 0x002200479c007388 */ /* 0x000fe20000000800 */
[----:B------:R-:W-:Y:S01]  /*8240*/  LEA R31, R4, R5, 0x5 ;  /* 0x00000005041f7211 */ /* 0x000fe200078e28ff */
[----:B------:R-:W-:Y:S01]  /*8250*/  IMAD R30, R9, UR21, R30 ;  /* 0x00000015091e7c24 */ /* 0x000fe2000f8e021e */
[----:B------:R-:W-:Y:S01]  /*8260*/  MOV R36, R148 ;  /* 0x0000009400247202 */ /* 0x000fe20000000f00 */
[----:B------:R-:W-:Y:S01]  /*8270*/  STS [R155+0x2000], R80 ;  /* 0x002000509b007388 */ /* 0x000fe20000000800 */
[----:B------:R-:W-:Y:S01]  /*8280*/  SHF.R.S32.HI R15, RZ, 0x1f, R145 ;  /* 0x0000001fff0f7819 */ /* 0x000fe20000011491 */
[----:B------:R-:W2:Y:S01]  /*8290*/  LDC.64 R4, c[0x0][0x458] ;  /* 0x00011600ff047b82 */ /* 0x000ea20000000a00 */
[----:B------:R-:W-:Y:S01]  /*82a0*/  LEA R31, R31, UR6, 0x1 ;  /* 0x000000061f1f7c11 */ /* 0x000fe2000f8e08ff */
[----:B------:R-:W-:Y:S01]  /*82b0*/  STS [R155+0x2200], R82 ;  /* 0x002200529b007388 */ /* 0x000fe20000000800 */
[----:B------:R-:W-:-:S03]  /*82c0*/  IMAD.WIDE.U32 R18, R6, UR7, R36 ;  /* 0x0000000706127c25 */ /* 0x000fc6000f8e0024 */
[----:B------:R-:W-:Y:S01]  /*82d0*/  STS [R156+0x3000], R73 ;  /* 0x003000499c007388 */ /* 0x000fe20000000800 */
[----:B------:R-:W-:Y:S01]  /*82e0*/  IMAD R32, R15, R8, RZ ;  /* 0x000000080f207224 */ /* 0x000fe200078e02ff */
[----:B------:R-:W-:Y:S02]  /*82f0*/  IADD3 R19, R19, R7, RZ ;  /* 0x0000000713137210 */ /* 0x000fe40007ffe0ff */
[----:B------:R-:W-:Y:S01]  /*8300*/  STS [R156+0x3200], R75 ;  /* 0x0032004b9c007388 */ /* 0x000fe20000000800 */
[----:B------:R-:W3:Y:S01]  /*8310*/  LDC.64 R6, c[0x0][0x470] ;  /* 0x00011c00ff067b82 */ /* 0x000ee20000000a00 */
[----:B------:R-:W-:Y:S02]  /*8320*/  IMAD R32, R145, R9, R32 ;  /* 0x0000000991207224 */ /* 0x000fe400078e0220 */
[----:B------:R-:W-:Y:S01]  /*8330*/  STS [R155+0x3000], R76 ;  /* 0x0030004c9b007388 */ /* 0x000fe20000000800 */
[----:B------:R-:W-:Y:S02]  /*8340*/  IMAD.WIDE.U32 R38, R12, UR8, R18 ;  /* 0x000000080c267c25 */ /* 0x000fe4000f8e0012 */
[----:B------:R-:W-:Y:S01]  /*8350*/  IADD3 R33, R17, R32, RZ ;  /* 0x0000002011217210 */ /* 0x000fe20007ffe0ff */
[----:B------:R-:W-:Y:S01]  /*8360*/  STS [R155+0x3200], R78 ;  /* 0x0032004e9b007388 */ /* 0x000fe20000000800 */
[C---:B-1----:R-:W-:Y:S01]  /*8370*/  IMAD R12, R10.reuse, UR12, RZ ;  /* 0x0000000c0a0c7c24 */ /* 0x042fe2000f8e02ff */
[----:B------:R-:W-:Y:S01]  /*8380*/  MOV R32, R16 ;  /* 0x0000001000207202 */ /* 0x000fe20000000f00 */
[----:B------:R-:W-:Y:S01]  /*8390*/  IMAD.WIDE.U32 R36, R10, UR7, R36 ;  /* 0x000000070a247c25 */ /* 0x000fe2000f8e0024 */
[----:B------:R-:W-:Y:S03]  /*83a0*/  BAR.SYNC.DEFER_BLOCKING 0x0 ;  /* 0x0000000000007b1d */ /* 0x000fe60000010000 */
[----:B------:R-:W-:-:S02]  /*83b0*/  IMAD R11, R11, UR7, R12 ;  /* 0x000000070b0b7c24 */ /* 0x000fc4000f8e020c */
[-C--:B--2---:R-:W-:Y:S02]  /*83c0*/  IMAD R10, R15, R4.reuse, RZ ;  /* 0x000000040f0a7224 */ /* 0x084fe400078e02ff */
[----:B------:R-:W-:Y:S01]  /*83d0*/  IMAD.WIDE.U32 R34, R145, R4, RZ ;  /* 0x0000000491227225 */ /* 0x000fe200078e00ff */
[----:B------:R-:W-:Y:S02]  /*83e0*/  IADD3 R37, R37, R11, RZ ;  /* 0x0000000b25257210 */ /* 0x000fe40007ffe0ff */
[----:B------:R-:W-:Y:S01]  /*83f0*/  IADD3 R11, R39, R28, RZ ;  /* 0x0000001c270b7210 */ /* 0x000fe20007ffe0ff */
[----:B------:R-:W-:Y:S02]  /*8400*/  IMAD R10, R145, R5, R10 ;  /* 0x00000005910a7224 */ /* 0x000fe400078e020a */
[----:B------:R-:W-:-:S03]  /*8410*/  IMAD.WIDE.U32 R32, R8, UR21, R32 ;  /* 0x0000001508207c25 */ /* 0x000fc6000f8e0020 */
[----:B------:R-:W-:Y:S01]  /*8420*/  IADD3 R35, R35, R10, RZ ;  /* 0x0000000a23237210 */ /* 0x000fe20007ffe0ff */
[----:B---3--:R-:W-:Y:S01]  /*8430*/  IMAD R28, R6, UR13, RZ ;  /* 0x0000000d061c7c24 */ /* 0x008fe2000f8e02ff */
[----:B------:R-:W-:Y:S01]  /*8440*/  IADD3 R29, P0, R38, R32, RZ ;  /* 0x00000020261d7210 */ /* 0x000fe20007f1e0ff */
[----:B------:R-:W-:-:S03]  /*8450*/  IMAD.WIDE.U32 R36, R6, UR8, R36 ;  /* 0x0000000806247c25 */ /* 0x000fc6000f8e0024 */
[----:B------:R-:W-:Y:S01]  /*8460*/  IADD3.X R30, R11, R33, R30, P0, !PT ;  /* 0x000000210b1e7210 */ /* 0x000fe200007fe41e */
[----:B------:R-:W-:Y:S01]  /*8470*/  IMAD R7, R7, UR8, R28 ;  /* 0x0000000807077c24 */ /* 0x000fe2000f8e021c */
[----:B------:R-:W1:Y:S01]  /*8480*/  LDS.128 R24, [R31+0x6000] ;  /* 0x006000001f187984 */ /* 0x000e620000000c00 */
[C---:B------:R-:W-:Y:S01]  /*8490*/  IMAD R6, R4.reuse, UR20, RZ ;  /* 0x0000001404067c24 */ /* 0x040fe2000f8e02ff */
[----:B------:R-:W-:Y:S01]  /*84a0*/  LEA R28, P1, R29, UR18, 0x1 ;  /* 0x000000121d1c7c11 */ /* 0x000fe2000f8208ff */
[----:B------:R-:W-:Y:S01]  /*84b0*/  IMAD.WIDE.U32 R34, R4, UR21, R34 ;  /* 0x0000001504227c25 */ /* 0x000fe2000f8e0022 */
[----:B------:R-:W2:Y:S01]  /*84c0*/  LDS.128 R20, [R31+0x7000] ;  /* 0x007000001f147984 */ /* 0x000ea20000000c00 */
[----:B------:R-:W-:Y:S02]  /*84d0*/  IADD3 R7, R37, R7, RZ ;  /* 0x0000000725077210 */ /* 0x000fe40007ffe0ff */
[----:B------:R-:W-:Y:S01]  /*84e0*/  IMAD R6, R5, UR21, R6 ;  /* 0x0000001505067c24 */ /* 0x000fe2000f8e0206 */
[----:B------:R-:W3:Y:S01]  /*84f0*/  LDS.128 R16, [R31+0x8000] ;  /* 0x008000001f107984 */ /* 0x000ee20000000c00 */
[----:B------:R-:W-:-:S02]  /*8500*/  IADD3 R10, P0, R36, R34, RZ ;  /* 0x00000022240a7210 */ /* 0x000fc40007f1e0ff */
[----:B------:R-:W-:Y:S01]  /*8510*/  LEA.HI.X R29, R29, UR19, R30, 0x1, P1 ;  /* 0x000000131d1d7c11 */ /* 0x000fe200088f0c1e */
[----:B------:R4:W3:Y:S01]  /*8520*/  LDS.128 R12, [R31+0x9000] ;  /* 0x009000001f0c7984 */ /* 0x0008e20000000c00 */
[----:B------:R-:W-:Y:S02]  /*8530*/  IADD3.X R7, R7, R35, R6, P0, !PT ;  /* 0x0000002307077210 */ /* 0x000fe400007fe406 */
[----:B------:R-:W-:Y:S02]  /*8540*/  LEA R6, P0, R10, UR4, 0x1 ;  /* 0x000000040a067c11 */ /* 0x000fe4000f8008ff */
[----:B------:R-:W-:Y:S02]  /*8550*/  LEA R30, P1, R8, R28, 0x7 ;  /* 0x0000001c081e7211 */ /* 0x000fe400078238ff */
[----:B------:R-:W-:Y:S02]  /*8560*/  LEA.HI.X R7, R10, UR5, R7, 0x1, P0 ;  /* 0x000000050a077c11 */ /* 0x000fe400080f0c07 */
[----:B------:R-:W-:-:S04]  /*8570*/  LEA R10, P0, R4, R6, 0x7 ;  /* 0x00000006040a7211 */ /* 0x000fc800078038ff */
[----:B------:R-:W-:Y:S02]  /*8580*/  LEA.HI.X R11, R4, R7, R5, 0x7, P0 ;  /* 0x00000007040b7211 */ /* 0x000fe400000f3c05 */
[----:B----4-:R-:W-:Y:S01]  /*8590*/  LEA.HI.X R31, R8, R29, R9, 0x7, P1 ;  /* 0x0000001d081f7211 */ /* 0x010fe200008f3c09 */
[----:B-1----:R1:W-:Y:S04]  /*85a0*/  STG.E.128 desc[UR58][R28.64], R24 ;  /* 0x000000181c007986 */ /* 0x0023e8000c101d3a */
[----:B--2---:R1:W-:Y:S04]  /*85b0*/  STG.E.128 desc[UR58][R30.64], R20 ;  /* 0x000000141e007986 */ /* 0x0043e8000c101d3a */
[----:B---3--:R1:W-:Y:S04]  /*85c0*/  STG.E.128 desc[UR58][R6.64], R16 ;  /* 0x0000001006007986 */ /* 0x0083e8000c101d3a */
[----:B------:R1:W-:Y:S02]  /*85d0*/  STG.E.128 desc[UR58][R10.64], R12 ;  /* 0x0000000c0a007986 */ /* 0x0003e4000c101d3a */
.L_x_509:
        /* <DEDUP_REMOVED lines=11> */
.L_x_516:
[----:B------:R-:W-:Y:S05]  /*8690*/  EXIT ;  /* 0x000000000000794d */ /* 0x000fea0003800000 */
.L_x_518:
        /* <DEDUP_REMOVED lines=14> */
.L_x_706:


//--------------------- .text._ZN5flash44flash_bwd_dq_dk_dv_loop_seqk_parallel_kernelI23Flash_bwd_kernel_traitsILi32ELi128ELi128ELi8ELi4ELi4ELi4ELb0ELb0EN7cutlass6half_tE19Flash_kernel_traitsILi32ELi128ELi128ELi8ES3_EELb0ELb1ELb0ELb0ELb1ELb1ELb1EEEvNS_16Flash_bwd_paramsE --------------------------
	.section	.text._ZN5flash44flash_bwd_dq_dk_dv_loop_seqk_parallel_kernelI23Flash_bwd_kernel_traitsILi32ELi128ELi128ELi8ELi4ELi4ELi4ELb0ELb0EN7cutlass6half_tE19Flash_kernel_traitsILi32ELi128ELi128ELi8ES3_EELb0ELb1ELb0ELb0ELb1ELb1ELb1EEEvNS_16Flash_bwd_paramsE,"ax",@progbits
	.align	128
        .global         _ZN5flash44flash_bwd_dq_dk_dv_loop_seqk_parallel_kernelI23Flash_bwd_kernel_traitsILi32ELi128ELi128ELi8ELi4ELi4ELi4ELb0ELb0EN7cutlass6half_tE19Flash_kernel_traitsILi32ELi128ELi128ELi8ES3_EELb0ELb1ELb0ELb0ELb1ELb1ELb1EEEvNS_16Flash_bwd_paramsE
        .type           _ZN5flash44flash_bwd_dq_dk_dv_loop_seqk_parallel_kernelI23Flash_bwd_kernel_traitsILi32ELi128ELi128ELi8ELi4ELi4ELi4ELb0ELb0EN7cutlass6half_tE19Flash_kernel_traitsILi32ELi128ELi128ELi8ES3_EELb0ELb1ELb0ELb0ELb1ELb1ELb1EEEvNS_16Flash_bwd_paramsE,@function
        .size           _ZN5flash44flash_bwd_dq_dk_dv_loop_seqk_parallel_kernelI23Flash_bwd_kernel_traitsILi32ELi128ELi128ELi8ELi4ELi4ELi4ELb0ELb0EN7cutlass6half_tE19Flash_kernel_traitsILi32ELi128ELi128ELi8ES3_EELb0ELb1ELb0ELb0ELb1ELb1ELb1EEEvNS_16Flash_bwd_paramsE,(.L_x_707 - _ZN5flash44flash_bwd_dq_dk_dv_loop_seqk_parallel_kernelI23Flash_bwd_kernel_traitsILi32ELi128ELi128ELi8ELi4ELi4ELi4ELb0ELb0EN7cutlass6half_tE19Flash_kernel_traitsILi32ELi128ELi128ELi8ES3_EELb0ELb1ELb0ELb0ELb1ELb1ELb1EEEvNS_16Flash_bwd_paramsE)
        .other          _ZN5flash44flash_bwd_dq_dk_dv_loop_seqk_parallel_kernelI23Flash_bwd_kernel_traitsILi32ELi128ELi128ELi8ELi4ELi4ELi4ELb0ELb0EN7cutlass6half_tE19Flash_kernel_traitsILi32ELi128ELi128ELi8ES3_EELb0ELb1ELb0ELb0ELb1ELb1ELb1EEEvNS_16Flash_bwd_paramsE,@"STO_CUDA_ENTRY STV_DEFAULT"
_ZN5flash44flash_bwd_dq_dk_dv_loop_seqk_parallel_kernelI23Flash_bwd_kernel_traitsILi32ELi128ELi128ELi8ELi4ELi4ELi4ELb0ELb0EN7cutlass6half_tE19Flash_kernel_traitsILi32ELi128ELi128ELi8ES3_EELb0ELb1ELb0ELb0ELb1ELb1ELb1EEEvNS_16Flash_bwd_paramsE:
.text._ZN5flash44flash_bwd_dq_dk_dv_loop_seqk_parallel_kernelI23Flash_bwd_kernel_traitsILi32ELi128ELi128ELi8ELi4ELi4ELi4ELb0ELb0EN7cutlass6half_tE19Flash_kernel_traitsILi32ELi128ELi128ELi8ES3_EELb0ELb1ELb0ELb0ELb1ELb1ELb1EEEvNS_16Flash_bwd_paramsE:
        /* <DEDUP_REMOVED lines=195> */
.L_x_527:
        /* <DEDUP_REMOVED lines=104> */
.L_x_520:
[----:B------:R-:W-:Y:S01]  /*12b0*/  UIMAD UR31, UR12, UR8, UR13 ;  /* 0x000000080c1f72a4 */ /* 0x000fe2000f8e020d */
[----:B------:R-:W-:-:S03]  /*12c0*/  ULDC UR42, c[0x0][0x2d4] ;  /* 0x0000b500002a7ab9 */ /* 0x000fc60000000800 */
[----:B------:R-:W-:-:S12]  /*12d0*/  UIMAD UR31, UR31, UR42, URZ ;  /* 0x0000002a1f1f72a4 */ /* 0x000fd8000f8e023f */
.L_x_521:
[----:B------:R-:W2:Y:S01]  /*12e0*/  LDL R33, [R1+0x24] ;  /* 0x0000240001217983 */ /* 0x000ea20000100800 */
[----:B------:R-:W1:Y:S03]  /*12f0*/  LDC.64 R8, c[0x0][0x418] ;  /* 0x00010600ff087b82 */ /* 0x000e660000000a00 */
[----:B------:R-:W3:Y:S01]  /*1300*/  LDL R32, [R1+0x38] ;  /* 0x0000380001207983 */ /* 0x000ee20000100800 */
[----:B------:R-:W-:Y:S01]  /*1310*/  UIMAD UR21, UR8, UR37, URZ ;  /* 0x00000025081572a4 */ /* 0x000fe2000f8e023f */
[----:B------:R-:W-:Y:S01]  /*1320*/  IMAD.U32 R10, RZ, RZ, UR9 ;  /* 0x00000009ff0a7e24 */ /* 0x000fe2000f8e00ff */
[----:B------:R-:W-:Y:S01]  /*1330*/  USHF.R.S32.HI UR9, URZ, 0x1f, UR37 ;  /* 0x0000001f3f097899 */ /* 0x000fe20008011425 */
[----:B------:R-:W4:Y:S01]  /*1340*/  S2R R7, SR_TID.X ;  /* 0x0000000000077919 */ /* 0x000f220000002100 */
[----:B------:R-:W-:Y:S01]  /*1350*/  USHF.L.U32 UR7, UR21, 0x7, URZ ;  /* 0x0000000715077899 */ /* 0x000fe2000800063f */
[----:B------:R-:W-:Y:S01]  /*1360*/  IMAD.U32 R11, RZ, RZ, UR6 ;  /* 0x00000006ff0b7e24 */ /* 0x000fe2000f8e00ff */
[----:B------:R-:W5:Y:S01]  /*1370*/  LDC.64 R18, c[0x0][0x420] ;  /* 0x00010800ff127b82 */ /* 0x000f620000000a00 */
[----:B------:R-:W-:Y:S01]  /*1380*/  UIMAD.WIDE UR42, UR12, UR42, UR34 ;  /* 0x0000002a0c2a72a5 */ /* 0x000fe2000f8e0222 */
[----:B------:R-:W-:Y:S01]  /*1390*/  CS2R R94, SRZ ;  /* 0x00000000005e7805 */ /* 0x000fe2000001ff00 */
[----:B------:R-:W-:Y:S01]  /*13a0*/  USHF.R.S32.HI UR6, URZ, 0x1f, UR7 ;  /* 0x0000001f3f067899 */ /* 0x000fe20008011407 */
[----:B------:R-:W-:Y:S01]  /*13b0*/  CS2R R92, SRZ ;  /* 0x00000000005c7805 */ /* 0x000fe2000001ff00 */
[----:B------:R-:W-:Y:S01]  /*13c0*/  UIMAD.WIDE.U32 UR40, UR37, UR8, URZ ;  /* 0x00000008252872a5 */ /* 0x000fe2000f8e003f */
[----:B------:R-:W-:Y:S01]  /*13d0*/  CS2R R98, SRZ ;  /* 0x0000000000627805 */ /* 0x000fe2000001ff00 */
[----:B------:R-:W-:Y:S01]  /*13e0*/  UIADD3 UR33, UP0, UR42, UR33, URZ ;  /* 0x000000212a217290 */ /* 0x000fe2000ff1e03f */
[----:B------:R-:W5:Y:S01]  /*13f0*/  LDC.64 R26, c[0x0][0x240] ;  /* 0x00009000ff1a7b82 */ /* 0x000f620000000a00 */
[----:B------:R-:W-:Y:S01]  /*1400*/  UIADD3 UR31, UR34, UR31, URZ ;  /* 0x0000001f221f7290 */ /* 0x000fe2000fffe03f */
[----:B------:R-:W-:Y:S01]  /*1410*/  CS2R R96, SRZ ;  /* 0x0000000000607805 */ /* 0x000fe2000001ff00 */
[----:B------:R-:W-:Y:S01]  /*1420*/  UIADD3.X UR19, UR43, UR19, URZ, UP0, !UPT ;  /* 0x000000132b137290 */ /* 0x000fe200087fe43f */
[----:B------:R-:W-:Y:S01]  /*1430*/  IMAD.U32 R20, RZ, RZ, UR40 ;  /* 0x00000028ff147e24 */ /* 0x000fe2000f8e00ff */
[----:B------:R-:W-:Y:S01]  /*1440*/  CS2R R90, SRZ ;  /* 0x00000000005a7805 */ /* 0x000fe2000001ff00 */
[----:B------:R-:W-:Y:S01]  /*1450*/  IMAD.U32 R21, RZ, RZ, UR41 ;  /* 0x00000029ff157e24 */ /* 0x000fe2000f8e00ff */
[----:B------:R-:W-:Y:S01]  /*1460*/  CS2R R88, SRZ ;  /* 0x0000000000587805 */ /* 0x000fe2000001ff00 */
[----:B------:R-:W5:Y:S01]  /*1470*/  LDC.64 R16, c[0x0][0x248] ;  /* 0x00009200ff107b82 */ /* 0x000f620000000a00 */
[----:B------:R-:W-:-:S02]  /*1480*/  CS2R R86, SRZ ;  /* 0x0000000000567805 */ /* 0x000fc4000001ff00 */
[----:B------:R-:W-:Y:S02]  /*1490*/  CS2R R84, SRZ ;  /* 0x0000000000547805 */ /* 0x000fe4000001ff00 */
[----:B------:R-:W-:Y:S02]  /*14a0*/  CS2R R78, SRZ ;  /* 0x00000000004e7805 */ /* 0x000fe4000001ff00 */
[----:B------:R-:W-:Y:S02]  /*14b0*/  CS2R R76, SRZ ;  /* 0x00000000004c7805 */ /* 0x000fe4000001ff00 */
[----:B------:R-:W-:Y:S02]  /*14c0*/  CS2R R82, SRZ ;  /* 0x0000000000527805 */ /* 0x000fe4000001ff00 */
[----:B------:R-:W-:Y:S02]  /*14d0*/  CS2R R80, SRZ ;  /* 0x0000000000507805 */ /* 0x000fe4000001ff00 */
[----:B------:R-:W-:Y:S01]  /*14e0*/  CS2R R74, SRZ ;  /* 0x00000000004a7805 */ /* 0x000fe2000001ff00 */
[----:B------:R-:W5:Y:S01]  /*14f0*/  LDC.64 R24, c[0x0][0x238] ;  /* 0x00008e00ff187b82 */ /* 0x000f620000000a00 */
[----:B------:R-:W-:-:S02]  /*1500*/  CS2R R72, SRZ ;  /* 0x0000000000487805 */ /* 0x000fc4000001ff00 */
[----:B------:R-:W-:Y:S02]  /*1510*/  CS2R R70, SRZ ;  /* 0x0000000000467805 */ /* 0x000fe4000001ff00 */
[----:B------:R-:W-:Y:S02]  /*1520*/  CS2R R68, SRZ ;  /* 0x0000000000447805 */ /* 0x000fe4000001ff00 */
[----:B----4-:R-:W-:Y:S01]  /*1530*/  SHF.R.S32.HI R6, RZ, 0x1f, R7 ;  /* 0x0000001fff067819 */ /* 0x010fe20000011407 */
[----:B------:R-:W4:Y:S03]  /*1540*/  LDC.64 R22, c[0x0][0x228] ;  /* 0x00008a00ff167b82 */ /* 0x000f260000000a00 */
[CC--:B------:R-:W-:Y:S02]  /*1550*/  LEA.HI R4, R6.reuse, R7.reuse, RZ, 0x5 ;  /* 0x0000000706047211 */ /* 0x0c0fe400078f28ff */
[----:B------:R-:W-:-:S02]  /*1560*/  LEA.HI R6, R6, R7, RZ, 0x2 ;  /* 0x0000000706067211 */ /* 0x000fc400078f10ff */
[----:B------:R-:W-:Y:S02]  /*1570*/  LOP3.LUT R3, R4, 0xffffffe0, RZ, 0xc0, !PT ;  /* 0xffffffe004037812 */ /* 0x000fe400078ec0ff */
[----:B------:R-:W-:Y:S02]  /*1580*/  SHF.R.S32.HI R4, RZ, 0x5, R4 ;  /* 0x00000005ff047819 */ /* 0x000fe40000011404 */
[----:B------:R-:W-:Y:S01]  /*1590*/  LOP3.LUT R5, R6, 0xfffffffc, RZ, 0xc0, !PT ;  /* 0xfffffffc06057812 */ /* 0x000fe200078ec0ff */
[----:B------:R-:W-:-:S04]  /*15a0*/  IMAD.IADD R3, R7, 0x1, -R3 ;  /* 0x0000000107037824 */ /* 0x000fc800078e0a03 */
[----:B------:R-:W-:Y:S02]  /*15b0*/  IMAD R3, R4, UR21, R3 ;  /* 0x0000001504037c24 */ /* 0x000fe4000f8e0203 */
[----:B------:R-:W-:Y:S02]  /*15c0*/  IMAD.IADD R5, R7, 0x1, -R5 ;  /* 0x0000000107057824 */ /* 0x000fe400078e0a05 */
[----:B-1----:R-:W-:Y:S01]  /*15d0*/  IMAD R7, R8, UR18, RZ ;  /* 0x0000001208077c24 */ /* 0x002fe2000f8e02ff */
[----:B------:R-:W-:Y:S01]  /*15e0*/  @P1 BAR.SYNC.DEFER_BLOCKING 0x0 ;  /* 0x0000000000001b1d */ /* 0x000fe20000010000 */
[----:B------:R-:W-:Y:S01]  /*15f0*/  IMAD.SHL.U32 R4, R5, 0x8, RZ ;  /* 0x0000000805047824 */ /* 0x000fe200078e00ff */
[----:B------:R-:W-:Y:S01]  /*1600*/  IADD3 R10, P2, P0, R3, UR7, R10 ;  /* 0x00000007030a7c10 */ /* 0x000fe2000f85e00a */
[----:B------:R-:W-:Y:S01]  /*1610*/  IMAD R7, R9, UR12, R7 ;  /* 0x0000000c09077c24 */ /* 0x000fe2000f8e0207 */
[----:B------:R-:W-:Y:S02]  /*1620*/  SHF.R.S32.HI R3, RZ, 0x1f, R3 ;  /* 0x0000001fff037819 */ /* 0x000fe40000011403 */
[----:B------:R-:W-:-:S02]  /*1630*/  SHF.R.S32.HI R5, RZ, 0x1f, R4 ;  /* 0x0000001fff057819 */ /* 0x000fc40000011404 */
[----:B------:R-:W-:Y:S01]  /*1640*/  IADD3.X R11, R3, UR6, R11, P2, P0 ;  /* 0x00000006030b7c10 */ /* 0x000fe200097e040b */
[----:B------:R-:W-:Y:S01]  /*1650*/  ULDC.64 UR6, c[0x0][0x428] ;  /* 0x00010a0000067ab9 */ /* 0x000fe20000000a00 */
[----:B------:R-:W-:Y:S01]  /*1660*/  IADD3 R10, P0, R10, R12, RZ ;  /* 0x0000000c0a0a7210 */ /* 0x000fe20007f1e0ff */
[----:B------:R-:W-:Y:S01]  /*1670*/  IMAD.WIDE.U32 R8, R8, UR12, R4 ;  /* 0x0000000c08087c25 */ /* 0x000fe2000f8e0004 */
[----:B------:R-:W-:Y:S01]  /*1680*/  SHF.R.S32.HI R3, RZ, 0x2, R6 ;  /* 0x00000002ff037819 */ /* 0x000fe20000011406 */
[----:B------:R-:W-:Y:S02]  /*1690*/  UIMAD UR38, UR17, UR6, URZ ;  /* 0x00000006112672a4 */ /* 0x000fe4000f8e023f */
[----:B------:R-:W-:Y:S01]  /*16a0*/  IMAD.X R11, R11, 0x1, R13, P0 ;  /* 0x000000010b0b7824 */ /* 0x000fe200000e060d */
[----:B------:R-:W-:Y:S01]  /*16b0*/  SHF.R.S32.HI R29, RZ, 0x1f, R3 ;  /* 0x0000001fff1d7819 */ /* 0x000fe20000011403 */
[----:B------:R-:W1:Y:S01]  /*16c0*/  LDC.64 R12, c[0x0][0x230] ;  /* 0x00008c00ff0c7b82 */ /* 0x000e620000000a00 */
[----:B------:R-:W-:Y:S01]  /*16d0*/  IADD3 R6, P0, R3, UR34, RZ ;  /* 0x0000002203067c10 */ /* 0x000fe2000ff1e0ff */
[----:B------:R-:W-:Y:S01]  /*16e0*/  IMAD.WIDE.U32 R10, R20, UR33, R10 ;  /* 0x00000021140a7c25 */ /* 0x000fe2000f8e000a */
[----:B------:R-:W-:Y:S01]  /*16f0*/  IADD3 R9, R9, R7, RZ ;  /* 0x0000000709097210 */ /* 0x000fe20007ffe0ff */
[----:B------:R-:W-:Y:S01]  /*1700*/  UIMAD UR38, UR13, UR7, UR38 ;  /* 0x000000070d2672a4 */ /* 0x000fe2000f8e0226 */
[C---:B------:R-:W-:Y:S01]  /*1710*/  IADD3.X R7, R29.reuse, UR35, RZ, P0, !PT ;  /* 0x000000231d077c10 */ /* 0x040fe200087fe4ff */
[----:B------:R-:W-:Y:S01]  /*1720*/  UIMAD UR35, UR9, UR8, URZ ;  /* 0x00000008092372a4 */ /* 0x000fe2000f8e023f */
[----:B-----5:R-:W-:Y:S01]  /*1730*/  IMAD R20, R29, R16, RZ ;  /* 0x000000101d147224 */ /* 0x020fe200078e02ff */
[----:B------:R-:W-:Y:S01]  /*1740*/  UIADD3 UR34, UR34, UR32, URZ ;  /* 0x0000002022227290 */ /* 0x000fe2000fffe03f */
[----:B------:R-:W-:Y:S01]  /*1750*/  IMAD.WIDE.U32 R8, R6, R18, R8 ;  /* 0x0000001206087225 */ /* 0x000fe200078e0008 */
[----:B------:R-:W-:Y:S01]  /*1760*/  UIMAD UR35, UR39, UR37, UR35 ;  /* 0x00000025272372a4 */ /* 0x000fe2000f8e0223 */
[----:B------:R-:W-:-:S02]  /*1770*/  ULDC.64 UR8, c[0x0][0x3e0] ;  /* 0x0000f80000087ab9 */ /* 0x000fc40000000a00 */
[C---:B------:R-:W-:Y:S01]  /*1780*/  IMAD R14, R7.reuse, R18, RZ ;  /* 0x00000012070e7224 */ /* 0x040fe200078e02ff */
[----:B------:R-:W-:Y:S01]  /*1790*/  UIADD3 UR35, UR41, UR35, URZ ;  /* 0x0000002329237290 */ /* 0x000fe2000fffe03f */
[----:B------:R-:W-:Y:S02]  /*17a0*/  IMAD R7, R7, R26, RZ ;  /* 0x0000001a07077224 */ /* 0x000fe400078e02ff */
[----:B------:R-:W-:Y:S01]  /*17b0*/  IMAD R14, R6, R19, R14 ;  /* 0x00000013060e7224 */ /* 0x000fe200078e020e */
[----:B------:R-:W-:Y:S01]  /*17c0*/  UIMAD UR35, UR35, UR33, URZ ;  /* 0x00000021232372a4 */ /* 0x000fe2000f8e023f */
[----:B------:R-:W-:-:S03]  /*17d0*/  IMAD.WIDE.U32 R30, R3, R16, RZ ;  /* 0x00000010031e7225 */ /* 0x000fc600078e00ff */
[----:B------:R-:W-:Y:S01]  /*17e0*/  UIMAD UR19, UR19, UR40, UR35 ;  /* 0x00000028131372a4 */ /* 0x000fe2000f8e0223 */
[----:B------:R-:W-:Y:S02]  /*17f0*/  IMAD.IADD R9, R9, 0x1, R14 ;  /* 0x0000000109097824 */ /* 0x000fe400078e020e */
[----:B------:R-:W-:Y:S01]  /*1800*/  IMAD.U32 R14, RZ, RZ, UR6 ;  /* 0x00000006ff0e7e24 */ /* 0x000fe2000f8e00ff */
[----:B------:R-:W-:Y:S01]  /*1810*/  ULDC.64 UR6, c[0x0][0x400] ;  /* 0x0001000000067ab9 */ /* 0x000fe20000000a00 */
[----:B-1----:R-:W-:Y:S01]  /*1820*/  IMAD R21, R12, UR18, RZ ;  /* 0x000000120c157c24 */ /* 0x002fe2000f8e02ff */
[----:B------:R-:W-:Y:S01]  /*1830*/  IADD3 R15, R11, UR19, RZ ;  /* 0x000000130b0f7c10 */ /* 0x000fe2000fffe0ff */
[----:B------:R-:W-:Y:S01]  /*1840*/  IMAD.WIDE.U32 R8, R14, UR13, R8 ;  /* 0x0000000d0e087c25 */ /* 0x000fe2000f8e0008 */
[----:B------:R-:W-:Y:S01]  /*1850*/  LEA R130, P0, R10, UR6, 0x2 ;  /* 0x000000060a827c11 */ /* 0x000fe2000f8010ff */
[----:B------:R-:W-:Y:S02]  /*1860*/  UIADD3 UR19, UP0, UR30, UR36, URZ ;  /* 0x000000241e137290 */ /* 0x000fe4000ff1e03f */
[----:B------:R-:W-:Y:S01]  /*1870*/  IMAD R14, R6, R27, R7 ;  /* 0x0000001b060e7224 */ /* 0x000fe200078e0207 */
[----:B------:R-:W-:Y:S01]  /*1880*/  LEA.HI.X R131, R10, UR7, R15, 0x2, P0 ;  /* 0x000000070a837c11 */ /* 0x000fe200080f140f */
[----:B------:R-:W-:Y:S01]  /*1890*/  IMAD.WIDE.U32 R6, R6, R26, R4 ;  /* 0x0000001a06067225 */ /* 0x000fe200078e0004 */
[----:B------:R-:W-:Y:S01]  /*18a0*/  LEA R232, P2, R8, UR8, 0x1 ;  /* 0x0000000808e87c11 */ /* 0x000fe2000f8408ff */
[----:B------:R-:W-:Y:S01]  /*18b0*/  ULDC.64 UR6, c[0x0][0x260] ;  /* 0x0000980000067ab9 */ /* 0x000fe20000000a00 */
[----:B------:R-:W-:Y:S01]  /*18c0*/  UIADD3.X UR4, UR25, UR4, URZ, UP0, !UPT ;  /* 0x0000000419047290 */ /* 0x000fe200087fe43f */
[----:B------:R-:W-:Y:S01]  /*18d0*/  IMAD.IADD R11, R7, 0x1, R14 ;  /* 0x00000001070b7824 */ /* 0x000fe200078e020e */
[----:B------:R-:W-:Y:S01]  /*18e0*/  UIADD3 UR25, UR28, -0x1, URZ ;  /* 0xffffffff1c197890 */ /* 0x000fe2000fffe03f */
[----:B------:R-:W1:Y:S01]  /*18f0*/  LDC.64 R14, c[0x0][0x250] ;  /* 0x00009400ff0e7b82 */ /* 0x000e620000000a00 */
[----:B------:R-:W-:-:S02]  /*1900*/  VIADD R7, R9, UR38 ;  /* 0x0000002609077c36 */ /* 0x000fc40008000000 */
[----:B------:R-:W-:Y:S02]  /*1910*/  IMAD R20, R3, R17, R20 ;  /* 0x0000001103147224 */ /* 0x000fe400078e0214 */
[----:B------:R-:W-:Y:S01]  /*1920*/  IMAD R21, R13, UR12, R21 ;  /* 0x0000000c0d157c24 */ /* 0x000fe2000f8e0215 */
[----:B------:R-:W-:Y:S01]  /*1930*/  LEA.HI.X R233, R8, UR9, R7, 0x1, P2 ;  /* 0x0000000908e97c11 */ /* 0x000fe200090f0c07 */
[----:B------:R-:W-:Y:S01]  /*1940*/  IMAD.WIDE.U32 R12, R12, UR12, R4 ;  /* 0x0000000c0c0c7c25 */ /* 0x000fe2000f8e0004 */
[----:B------:R-:W-:Y:S01]  /*1950*/  IADD3 R7, R31, R20, RZ ;  /* 0x000000141f077210 */ /* 0x000fe20007ffe0ff */
[----:B------:R-:W-:Y:S02]  /*1960*/  ULDC.64 UR8, c[0x0][0x258] ;  /* 0x0000960000087ab9 */ /* 0x000fe40000000a00 */
[----:B------:R-:W-:Y:S01]  /*1970*/  IMAD.MOV.U32 R10, RZ, RZ, R6 ;  /* 0x000000ffff0a7224 */ /* 0x000fe200078e0006 */
[----:B------:R-:W-:Y:S01]  /*1980*/  UIMAD UR33, UR17, UR8, URZ ;  /* 0x00000008112172a4 */ /* 0x000fe2000f8e023f */
[----:B------:R-:W-:-:S02]  /*1990*/  IMAD.IADD R9, R13, 0x1, R21 ;  /* 0x000000010d097824 */ /* 0x000fc400078e0215 */
[----:B------:R-:W-:Y:S01]  /*19a0*/  IMAD.MOV.U32 R8, RZ, RZ, R12 ;  /* 0x000000ffff087224 */ /* 0x000fe200078e000c */
[----:B------:R-:W-:Y:S01]  /*19b0*/  LEA R12, P0, R18, R232, 0x7 ;  /* 0x000000e8120c7211 */ /* 0x000fe200078038ff */
[----:B------:R-:W-:Y:S01]  /*19c0*/  IMAD.MOV.U32 R6, RZ, RZ, R30 ;  /* 0x000000ffff067224 */ /* 0x000fe200078e001e */
[----:B------:R-:W-:Y:S01]  /*19d0*/  UIMAD UR33, UR13, UR9, UR33 ;  /* 0x000000090d2172a4 */ /* 0x000fe2000f8e0221 */
[----:B------:R-:W-:Y:S02]  /*19e0*/  IMAD R13, R28, UR6, RZ ;  /* 0x000000061c0d7c24 */ /* 0x000fe4000f8e02ff */
[----:B------:R-:W-:-:S04]  /*19f0*/  IMAD.WIDE.U32 R8, R0, UR6, R8 ;  /* 0x0000000600087c25 */ /* 0x000fc8000f8e0008 */
[----:B------:R-:W-:-:S04]  /*1a00*/  IMAD.WIDE.U32 R6, R16, UR19, R6 ;  /* 0x0000001310067c25 */ /* 0x000fc8000f8e0006 */
[----:B------:R-:W-:Y:S01]  /*1a10*/  IMAD R20, R0, UR7, R13 ;  /* 0x0000000700147c24 */ /* 0x000fe2000f8e020d */
[----:B------:R-:W-:Y:S01]  /*1a20*/  LEA.HI.X R13, R18, R233, R19, 0x7, P0 ;  /* 0x000000e9120d7211 */ /* 0x000fe200000f3c13 */
[----:B------:R-:W-:Y:S01]  /*1a30*/  IMAD R18, R16, UR4, RZ ;  /* 0x0000000410127c24 */ /* 0x000fe2000f8e02ff */
[----:B------:R-:W-:Y:S01]  /*1a40*/  IADD3 R21, P0, R8, R6, RZ ;  /* 0x0000000608157210 */ /* 0x000fe20007f1e0ff */
[----:B------:R-:W-:Y:S01]  /*1a50*/  IMAD R6, R24, UR18, RZ ;  /* 0x0000001218067c24 */ /* 0x000fe2000f8e02ff */
[----:B------:R-:W-:Y:S01]  /*1a60*/  ULDC.64 UR6, c[0x0][0x268] ;  /* 0x00009a0000067ab9 */ /* 0x000fe20000000a00 */
[----:B------:R-:W-:Y:S02]  /*1a70*/  IMAD.IADD R20, R9, 0x1, R20 ;  /* 0x0000000109147824 */ /* 0x000fe400078e0214 */
[----:B------:R-:W-:Y:S02]  /*1a80*/  IMAD R18, R17, UR19, R18 ;  /* 0x0000001311127c24 */ /* 0x000fe4000f8e0212 */
[----:B----4-:R-:W-:-:S03]  /*1a90*/  IMAD.WIDE.U32 R8, R22, UR12, R10 ;  /* 0x0000000c16087c25 */ /* 0x010fc6000f8e000a */
[----:B------:R-:W-:Y:S01]  /*1aa0*/  IADD3.X R18, R20, R7, R18, P0, !PT ;  /* 0x0000000714127210 */ /* 0x000fe200007fe412 */
[----:B------:R-:W-:Y:S02]  /*1ab0*/  IMAD R10, R25, UR12, R6 ;  /* 0x0000000c190a7c24 */ /* 0x000fe4000f8e0206 */
[----:B------:R-:W-:-:S04]  /*1ac0*/  IMAD.WIDE.U32 R4, R24, UR12, R4 ;  /* 0x0000000c18047c25 */ /* 0x000fc8000f8e0004 */
[----:B-1----:R-:W-:Y:S01]  /*1ad0*/  IMAD R6, R29, R14, RZ ;  /* 0x0000000e1d067224 */ /* 0x002fe200078e02ff */
[----:B------:R-:W-:Y:S01]  /*1ae0*/  IADD3 R7, R5, R10, RZ ;  /* 0x0000000a05077210 */ /* 0x000fe20007ffe0ff */
[----:B------:R-:W-:-:S04]  /*1af0*/  IMAD.WIDE.U32 R10, R3, R14, RZ ;  /* 0x0000000e030a7225 */ /* 0x000fc800078e00ff */
[----:B------:R-:W-:Y:S02]  /*1b00*/  IMAD R5, R3, R15, R6 ;  /* 0x0000000f03057224 */ /* 0x000fe400078e0206 */
[----:B------:R-:W-:Y:S02]  /*1b10*/  IMAD.MOV.U32 R6, RZ, RZ, R4 ;  /* 0x000000ffff067224 */ /* 0x000fe400078e0004 */
[----:B------:R-:W-:Y:S02]  /*1b20*/  IMAD R3, R28, UR6, RZ ;  /* 0x000000061c037c24 */ /* 0x000fe4000f8e02ff */
[----:B------:R-:W-:Y:S02]  /*1b30*/  IMAD.IADD R5, R11, 0x1, R5 ;  /* 0x000000010b057824 */ /* 0x000fe400078e0205 */
[----:B------:R-:W-:Y:S02]  /*1b40*/  IMAD.MOV.U32 R4, RZ, RZ, R10 ;  /* 0x000000ffff047224 */ /* 0x000fe400078e000a */
[----:B------:R-:W-:Y:S01]  /*1b50*/  IMAD.WIDE.U32 R6, R0, UR6, R6 ;  /* 0x0000000600067c25 */ /* 0x000fe2000f8e0006 */
[----:B------:R-:W-:-:S03]  /*1b60*/  ULEA.HI UR6, UR25, UR25, URZ, 0x1 ;  /* 0x0000001919067291 */ /* 0x000fc6000f8f083f */
[----:B------:R-:W-:Y:S01]  /*1b70*/  IMAD R3, R0, UR7, R3 ;  /* 0x0000000700037c24 */ /* 0x000fe2000f8e0203 */
[----:B------:R-:W-:Y:S01]  /*1b80*/  ULOP3.LUT UR6, UR6, 0xfffffffe, URZ, 0xc0, !UPT ;  /* 0xfffffffe06067892 */ /* 0x000fe2000f8ec03f */
[----:B------:R-:W-:-:S03]  /*1b90*/  IMAD.WIDE.U32 R4, R14, UR19, R4 ;  /* 0x000000130e047c25 */ /* 0x000fc6000f8e0004 */
[----:B------:R-:W-:Y:S01]  /*1ba0*/  IADD3 R10, R7, R3, RZ ;  /* 0x00000003070a7210 */ /* 0x000fe20007ffe0ff */
[----:B------:R-:W-:Y:S01]  /*1bb0*/  UIADD3 UR35, UR25, -UR6, URZ ;  /* 0x8000000619237290 */ /* 0x000fe2000fffe03f */
[----:B------:R-:W-:Y:S01]  /*1bc0*/  IADD3 R3, P0, R6, R4, RZ ;  /* 0x0000000406037210 */ /* 0x000fe20007f1e0ff */
[----:B------:R-:W-:Y:S01]  /*1bd0*/  IMAD R4, R14, UR4, RZ ;  /* 0x000000040e047c24 */ /* 0x000fe2000f8e02ff */
[----:B------:R-:W-:Y:S01]  /*1be0*/  ULDC.64 UR6, c[0x0][0x218] ;  /* 0x0000860000067ab9 */ /* 0x000fe20000000a00 */
[----:B------:R-:W-:Y:S01]  /*1bf0*/  UISETP.NE.AND UP0, UPT, UR35, 0x1, UPT ;  /* 0x000000012300788c */ /* 0x000fe2000bf05270 */
[----:B------:R-:W-:Y:S01]  /*1c00*/  LEA R6, P1, R21, UR6, 0x1 ;  /* 0x0000000615067c11 */ /* 0x000fe2000f8208ff */
[----:B------:R-:W-:Y:S02]  /*1c10*/  IMAD R4, R15, UR19, R4 ;  /* 0x000000130f047c24 */ /* 0x000fe4000f8e0204 */
[----:B------:R-:W-:Y:S01]  /*1c20*/  IMAD R19, R22, UR18, RZ ;  /* 0x0000001216137c24 */ /* 0x000fe2000f8e02ff */
[----:B------:R-:W-:Y:S01]  /*1c30*/  LEA.HI.X R7, R21, UR7, R18, 0x1, P1 ;  /* 0x0000000715077c11 */ /* 0x000fe200088f0c12 */
[----:B------:R-:W-:Y:S01]  /*1c40*/  ULDC.64 UR6, c[0x0][0x220] ;  /* 0x0000880000067ab9 */ /* 0x000fe20000000a00 */
[----:B------:R-:W-:Y:S01]  /*1c50*/  IADD3.X R5, R10, R5, R4, P0, !PT ;  /* 0x000000050a057210 */ /* 0x000fe200007fe404 */
[----:B------:R-:W-:Y:S01]  /*1c60*/  IMAD R19, R23, UR12, R19 ;  /* 0x0000000c17137c24 */ /* 0x000fe2000f8e0213 */
[----:B------:R-:W-:Y:S01]  /*1c70*/  PLOP3.LUT P0, PT, PT, PT, UP0, 0x80, 0x0 ;  /* 0x000000000000781c */ /* 0x000fe20003f0f008 */
[----:B------:R-:W-:Y:S01]  /*1c80*/  IMAD.U32 R0, RZ, RZ, UR8 ;  /* 0x00000008ff007e24 */ /* 0x000fe2000f8e00ff */
[----:B------:R-:W-:Y:S01]  /*1c90*/  ULDC.64 UR8, c[0x0][0x210] ;  /* 0x0000840000087ab9 */ /* 0x000fe20000000a00 */
[----:B------:R-:W-:-:S02]  /*1ca0*/  IMAD.IADD R9, R9, 0x1, R19 ;  /* 0x0000000109097824 */ /* 0x000fc400078e0213 */
[----:B------:R-:W-:-:S04]  /*1cb0*/  IMAD.WIDE.U32 R8, R0, UR13, R8 ;  /* 0x0000000d00087c25 */ /* 0x000fc8000f8e0008 */
[----:B------:R-:W-:Y:S01]  /*1cc0*/  VIADD R9, R9, UR33 ;  /* 0x0000002109097c36 */ /* 0x000fe20008000000 */
[C---:B------:R-:W-:Y:S01]  /*1cd0*/  LEA R230, P2, R8.reuse, UR8, 0x1 ;  /* 0x0000000808e67c11 */ /* 0x040fe2000f8408ff */
[----:B------:R-:W-:Y:S02]  /*1ce0*/  ULDC.64 UR32, c[0x0][0x478] ;  /* 0x00011e0000207ab9 */ /* 0x000fe40000000a00 */
[----:B------:R-:W-:Y:S01]  /*1cf0*/  UIMAD.WIDE UR32, UR31, 0x4, UR32 ;  /* 0x000000041f2078a5 */ /* 0x000fe2000f8e0220 */
[----:B------:R-:W-:Y:S01]  /*1d00*/  LEA.HI.X R231, R8, UR9, R9, 0x1, P2 ;  /* 0x0000000908e77c11 */ /* 0x000fe200090f0c09 */
[----:B------:R-:W-:Y:S01]  /*1d10*/  ULDC.64 UR8, c[0x0][0x2b0] ;  /* 0x0000ac0000087ab9 */ /* 0x000fe20000000a00 */
[----:B------:R-:W-:Y:S01]  /*1d20*/  LEA R10, P2, R16, R6, 0x7 ;  /* 0x00000006100a7211 */ /* 0x000fe200078438ff */
[----:B------:R-:W-:-:S03]  /*1d30*/  UIMAD.WIDE UR8, UR34, 0x4, UR8 ;  /* 0x00000004220878a5 */ /* 0x000fc6000f8e0208 */
[----:B------:R-:W-:Y:S01]  /*1d40*/  LEA.HI.X R11, R16, R7, R17, 0x7, P2 ;  /* 0x00000007100b7211 */ /* 0x000fe200010f3c11 */
[C---:B--2---:R-:W-:Y:S01]  /*1d50*/  VIADD R4, R33.reuse, 0x1000 ;  /* 0x0000100021047836 */ /* 0x044fe20000000000 */
[----:B------:R-:W-:-:S04]  /*1d60*/  LEA R0, R33, UR5, 0x1 ;  /* 0x0000000521007c11 */ /* 0x000fc8000f8e08ff */
[----:B------:R-:W-:Y:S01]  /*1d70*/  SEL R18, R4, R33, !P0 ;  /* 0x0000002104127207 */ /* 0x000fe20004000000 */
[----:B------:R-:W-:Y:S01]  /*1d80*/  @!PT LDS RZ, [RZ] ;  /* 0x00000000fffff984 */ /* 0x000fe20000000800 */
[----:B------:R-:W-:Y:S01]  /*1d90*/  @!PT LDS RZ, [RZ] ;  /* 0x00000000fffff984 */ /* 0x000fe20000000800 */
[----:B------:R-:W-:Y:S01]  /*1da0*/  @!PT LDS RZ, [RZ] ;  /* 0x00000000fffff984 */ /* 0x000fe20000000800 */
[----:B------:R-:W-:Y:S01]  /*1db0*/  LDGSTS.E.BYPASS.LTC128B.128 [R0+0x4000], desc[UR26][R232.64] ;  /* 0x04000000e8007fae */ /* 0x000fe2000b901d5a */
[C---:B------:R-:W-:Y:S01]  /*1dc0*/  LEA R4, P1, R3.reuse, UR6, 0x1 ;  /* 0x0000000603047c11 */ /* 0x040fe2000f8208ff */
[----:B------:R-:W-:Y:S01]  /*1dd0*/  UIADD3 UR6, -UR24, UR29, UR30 ;  /* 0x0000001d18067290 */ /* 0x000fe2000fffe11e */
[----:B------:R-:W-:Y:S01]  /*1de0*/  LEA R18, R18, UR5, 0x1 ;  /* 0x0000000512127c11 */ /* 0x000fe2000f8e08ff */
[----:B------:R1:W-:Y:S01]  /*1df0*/  LDGSTS.E.BYPASS.LTC128B.128 [R0+0x5000], desc[UR26][R12.64] ;  /* 0x050000000c007fae */ /* 0x0003e2000b901d5a */
[----:B------:R-:W-:Y:S01]  /*1e00*/  LEA.HI.X R5, R3, UR7, R5, 0x1, P1 ;  /* 0x0000000703057c11 */ /* 0x000fe200088f0c05 */
[----:B------:R-:W-:Y:S01]  /*1e10*/  ULDC UR7, c[0x0][0x398] ;  /* 0x0000e60000077ab9 */ /* 0x000fe20000000800 */
[C---:B------:R-:W-:Y:S01]  /*1e20*/  LEA R8, P1, R14.reuse, R4, 0x7 ;  /* 0x000000040e087211 */ /* 0x040fe200078238ff */
[----:B------:R-:W-:Y:S01]  /*1e30*/  UIADD3 UR7, UR6, -UR7, URZ ;  /* 0x8000000706077290 */ /* 0x000fe2000fffe03f */
[----:B------:R-:W-:Y:S02]  /*1e40*/  LDGSTS.E.BYPASS.LTC128B.128 [R18], desc[UR26][R230.64] ;  /* 0x00000000e6127fae */ /* 0x000fe4000b901d5a */
[----:B------:R-:W-:Y:S01]  /*1e50*/  LEA.HI.X R9, R14, R5, R15, 0x7, P1 ;  /* 0x000000050e097211 */ /* 0x000fe200008f3c0f */
[----:B------:R-:W-:-:S04]  /*1e60*/  USHF.R.S32.HI UR6, URZ, 0x1f, UR7 ;  /* 0x0000001f3f067899 */ /* 0x000fc80008011407 */
[----:B------:R-:W-:-:S03]  /*1e70*/  ULEA.HI UR6, UR6, UR7, URZ, 0x7 ;  /* 0x0000000706067291 */ /* 0x000fc6000f8f383f */
[----:B------:R-:W-:Y:S01]  /*1e80*/  UMOV UR7, UR9 ;  /* 0x0000000900077c82 */ /* 0x000fe20008000000 */
[----:B------:R-:W-:-:S04]  /*1e90*/  USHF.R.S32.HI UR6, URZ, 0x7, UR6 ;  /* 0x000000073f067899 */ /* 0x000fc80008011406 */
[----:B------:R-:W-:-:S04]  /*1ea0*/  UISETP.LT.AND UP0, UPT, URZ, UR6, UPT ;  /* 0x000000063f00728c */ /* 0x000fc8000bf01270 */
[----:B------:R-:W-:Y:S01]  /*1eb0*/  USEL UR6, URZ, UR6, !UP0 ;  /* 0x000000063f067287 */ /* 0x000fe2000c000000 */
[----:B-1----:R-:W-:-:S03]  /*1ec0*/  LEA R12, P3, R26, R230, 0x7 ;  /* 0x000000e61a0c7211 */ /* 0x002fc600078638ff */
[----:B------:R-:W-:Y:S01]  /*1ed0*/  UISETP.GT.AND UP0, UPT, UR28, UR6, UPT ;  /* 0x000000061c00728c */ /* 0x000fe2000bf04270 */
[----:B------:R-:W-:-:S05]  /*1ee0*/  LEA.HI.X R13, R26, R231, R27, 0x7, P3 ;  /* 0x000000e71a0d7211 */ /* 0x000fca00018f3c1b */
[----:B------:R-:W-:Y:S01]  /*1ef0*/  PLOP3.LUT P1, PT, PT, PT, UP0, 0x80, 0x0 ;  /* 0x000000000000781c */ /* 0x000fe20003f2f008 */
[----:B------:R-:W-:Y:S04]  /*1f00*/  LDGSTS.E.BYPASS.LTC128B.128 [R18+0x1000], desc[UR26][R12.64] ;  /* 0x010000000c127fae */ /* 0x000fe8000b901d5a */
[----:B------:R-:W-:Y:S04]  /*1f10*/  LDGSTS.E.BYPASS.LTC128B.128 [R0+0x6000], desc[UR26][R6.64] ;  /* 0x0600000006007fae */ /* 0x000fe8000b901d5a */
[----:B------:R-:W-:Y:S04]  /*1f20*/  LDGSTS.E.BYPASS.LTC128B.128 [R0+0x7000], desc[UR26][R10.64] ;  /* 0x070000000a007fae */ /* 0x000fe8000b901d5a */
[----:B------:R3:W-:Y:S04]  /*1f30*/  LDGSTS.E.BYPASS.LTC128B.128 [R0+0x8000], desc[UR26][R4.64] ;  /* 0x0800000004007fae */ /* 0x0007e8000b901d5a */
[----:B------:R1:W-:Y:S04]  /*1f40*/  LDGSTS.E.BYPASS.LTC128B.128 [R0+0x9000], desc[UR26][R8.64] ;  /* 0x0900000008007fae */ /* 0x0003e8000b901d5a */
[----:B------:R-:W0:Y:S01]  /*1f50*/  LDGDEPBAR ;  /* 0x00000000000079af */ /* 0x000e220000000000 */
[----:B---3--:R-:W-:Y:S01]  /*1f60*/  IMAD.SHL.U32 R4, R32, 0x4, RZ ;  /* 0x0000000420047824 */ /* 0x008fe200078e00ff */
[----:B-1----:R-:W-:-:S04]  /*1f70*/  SHF.R.S32.HI R0, RZ, 0x1f, R32 ;  /* 0x0000001fff007819 */ /* 0x002fc80000011420 */
[----:B------:R-:W-:Y:S02]  /*1f80*/  IADD3 R4, P2, R4, UR8, RZ ;  /* 0x0000000804047c10 */ /* 0x000fe4000ff5e0ff */
[----:B------:R-:W-:-:S04]  /*1f90*/  SHF.L.U64.HI R3, R32, 0x2, R0 ;  /* 0x0000000220037819 */ /* 0x000fc80000010200 */
[----:B------:R-:W-:Y:S01]  /*1fa0*/  IADD3.X R5, R3, UR7, RZ, P2, !PT ;  /* 0x0000000703057c10 */ /* 0x000fe200097fe4ff */
[----:B------:R-:W-:Y:S06]  /*1fb0*/  @!P1 BRA `(.L_x_522) ;  /* 0x0000005800dc9947 */ /* 0x000fec0003800000 */
[----:B------:R-:W2:Y:S04]  /*1fc0*/  LDG.E R9, desc[UR26][R4.64] ;  /* 0x0000001a04097981 */ /* 0x000ea8000c1e1900 */
[----:B------:R-:W3:Y:S04]  /*1fd0*/  LDG.E R8, desc[UR26][R4.64+0x20] ;  /* 0x0000201a04087981 */ /* 0x000ee8000c1e1900 */
[----:B------:R-:W4:Y:S04]  /*1fe0*/  LDG.E R7, desc[UR26][R4.64+0x100] ;  /* 0x0001001a04077981 */ /* 0x000f28000c1e1900 */
[----:B------:R1:W5:Y:S01]  /*1ff0*/  LDG.E R6, desc[UR26][R4.64+0x120] ;  /* 0x0001201a04067981 */ /* 0x000362000c1e1900 */
[----:B------:R-:W-:Y:S01]  /*2000*/  SHF.L.U64.HI R0, R32, 0x2, R0 ;  /* 0x0000000220007819 */ /* 0x000fe20000010200 */
[----:B------:R-:W-:Y:S01]  /*2010*/  VIADD R3, R124, 0x1000 ;  /* 0x000010007c037836 */ /* 0x000fe20000000000 */
[----:B------:R-:W-:Y:S01]  /*2020*/  UIADD3 UR44, UR30, UR29, URZ ;  /* 0x0000001d1e2c7290 */ /* 0x000fe2000fffe03f */
[----:B------:R-:W-:Y:S01]  /*2030*/  STL [R1], R18 ;  /* 0x0000001201007387 */ /* 0x000fe20000100800 */
[----:B------:R-:W-:Y:S01]  /*2040*/  MOV R95, RZ ;  /* 0x000000ff005f7202 */ /* 0x000fe20000000f00 */
[----:B------:R-:W-:Y:S01]  /*2050*/  UMOV UR28, UR32 ;  /* 0x00000020001c7c82 */ /* 0x000fe20008000000 */
[----:B------:R-:W-:Y:S01]  /*2060*/  SEL R118, R3, R124, !P0 ;  /* 0x0000007c03767207 */ /* 0x000fe20004000000 */
[----:B------:R1:W-:Y:S01]  /*2070*/  STL [R1+0x1c], R0 ;  /* 0x00001c0001007387 */ /* 0x0003e20000100800 */
[----:B------:R-:W-:Y:S01]  /*2080*/  UMOV UR9, UR33 ;  /* 0x0000002100097c82 */ /* 0x000fe20008000000 */
[----:B------:R-:W-:-:S02]  /*2090*/  USHF.L.U32 UR42, UR21, 0x3, URZ ;  /* 0x00000003152a7899 */ /* 0x000fc4000800063f */
[----:B------:R-:W-:Y:S02]  /*20a0*/  USHF.L.U32 UR41, UR21, 0x4, URZ ;  /* 0x0000000415297899 */ /* 0x000fe4000800063f */
[----:B------:R-:W-:Y:S02]  /*20b0*/  UIMAD UR40, UR21, 0x18, URZ ;  /* 0x00000018152878a4 */ /* 0x000fe4000f8e023f */
[----:B------:R-:W-:Y:S02]  /*20c0*/  USHF.L.U32 UR39, UR21, 0x5, URZ ;  /* 0x0000000515277899 */ /* 0x000fe4000800063f */
[----:B------:R-:W-:Y:S02]  /*20d0*/  UIMAD UR38, UR21, 0x28, URZ ;  /* 0x00000028152678a4 */ /* 0x000fe4000f8e023f */
[----:B------:R-:W-:Y:S02]  /*20e0*/  UIMAD UR37, UR21, 0x30, URZ ;  /* 0x00000030152578a4 */ /* 0x000fe4000f8e023f */
[----:B------:R-:W-:-:S02]  /*20f0*/  UIMAD UR36, UR21, 0x38, URZ ;  /* 0x00000038152478a4 */ /* 0x000fc4000f8e023f */
[----:B------:R-:W-:Y:S01]  /*2100*/  USHF.L.U32 UR35, UR21, 0x6, URZ ;  /* 0x0000000615237899 */ /* 0x000fe2000800063f */
[----:B-1----:R-:W-:Y:S01]  /*2110*/  IMAD.SHL.U32 R5, R32, 0x4, RZ ;  /* 0x0000000420057824 */ /* 0x002fe200078e00ff */
[----:B------:R-:W-:Y:S01]  /*2120*/  UIMAD UR34, UR21, 0x48, URZ ;  /* 0x00000048152278a4 */ /* 0x000fe2000f8e023f */
[----:B------:R-:W-:Y:S01]  /*2130*/  VIADD R4, R123, 0x1000 ;  /* 0x000010007b047836 */ /* 0x000fe20000000000 */
[----:B------:R-:W-:Y:S02]  /*2140*/  UIMAD UR33, UR21, 0x50, URZ ;  /* 0x00000050152178a4 */ /* 0x000fe4000f8e023f */
[----:B------:R-:W-:Y:S02]  /*2150*/  UIMAD UR32, UR21, 0x58, URZ ;  /* 0x00000058152078a4 */ /* 0x000fe4000f8e023f */
[----:B------:R-:W-:Y:S01]  /*2160*/  SEL R4, R4, R123, !P0 ;  /* 0x0000007b04047207 */ /* 0x000fe20004000000 */
[----:B------:R-:W-:Y:S01]  /*2170*/  UIMAD UR31, UR21, 0x60, URZ ;  /* 0x00000060151f78a4 */ /* 0x000fe2000f8e023f */
[----:B------:R-:W-:Y:S01]  /*2180*/  IADD3 R0, R32, -0x80, RZ ;  /* 0xffffff8020007810 */ /* 0x000fe20007ffe0ff */
[----:B------:R-:W-:-:S02]  /*2190*/  UIMAD UR30, UR21, 0x68, URZ ;  /* 0x00000068151e78a4 */ /* 0x000fc4000f8e023f */
[----:B------:R-:W-:Y:S02]  /*21a0*/  UIMAD UR29, UR21, 0x70, URZ ;  /* 0x00000070151d78a4 */ /* 0x000fe4000f8e023f */
[----:B------:R-:W-:Y:S01]  /*21b0*/  UIMAD UR47, UR21, 0x78, URZ ;  /* 0x00000078152f78a4 */ /* 0x000fe2000f8e023f */
[----:B------:R-:W-:Y:S01]  /*21c0*/  ULDC UR43, c[0x0][0x270] ;  /* 0x00009c00002b7ab9 */ /* 0x000fe20000000800 */
[----:B------:R-:W-:Y:S01]  /*21d0*/  UIADD3 UR44, -UR24, 0x80, UR44 ;  /* 0x00000080182c7890 */ /* 0x000fe2000fffe12c */
[----:B--2---:R-:W-:Y:S04]  /*21e0*/  STL [R1+0x10], R9 ;  /* 0x0000100901007387 */ /* 0x004fe80000100800 */
[----:B---3--:R-:W-:Y:S04]  /*21f0*/  STL [R1+0xc], R8 ;  /* 0x00000c0801007387 */ /* 0x008fe80000100800 */
[----:B----4-:R-:W-:Y:S04]  /*2200*/  STL [R1+0x8], R7 ;  /* 0x0000080701007387 */ /* 0x010fe80000100800 */
[----:B-----5:R-:W-:Y:S04]  /*2210*/  STL [R1+0x4], R6 ;  /* 0x0000040601007387 */ /* 0x020fe80000100800 */
[----:B------:R1:W-:Y:S02]  /*2220*/  STL [R1+0x20], R5 ;  /* 0x0000200501007387 */ /* 0x0003e40000100800 */
[----:B-1----:R-:W-:-:S04]  /*2230*/  SHF.R.S32.HI R5, RZ, 0x1f, R0 ;  /* 0x0000001fff057819 */ /* 0x002fc80000011400 */
        /* <DEDUP_REMOVED lines=8> */
.L_x_525:
[----:B------:R-:W0:Y:S01]  /*22c0*/  LDGDEPBAR ;  /* 0x00000000000079af */ /* 0x000e220000000000 */
[----:B------:R-:W-:Y:S01]  /*22d0*/  IADD3 R112, R122, R118, RZ ;  /* 0x000000767a707210 */ /* 0x000fe20007ffe0ff */
[----:B------:R-:W-:Y:S01]  /*22e0*/  USHF.L.U32 UR21, UR25, 0x7, URZ ;  /* 0x0000000719157899 */ /* 0x000fe2000800063f */
[----:B-1----:R-:W-:Y:S05]  /*22f0*/  IMAD.U32 R0, RZ, RZ, UR14 ;  /* 0x0000000eff007e24 */ /* 0x002fea000f8e00ff */
        /* <DEDUP_REMOVED lines=87> */
[----:B-1----:R-:W-:Y:S04]  /*2870*/  MOV R10, UR21 ;  /* 0x00000015000a7c02 */ /* 0x002fe80008000f00 */
[----:B------:R-:W-:Y:S05]  /*2880*/  @!P0 IADD3 R10, R10, UR24, R134 ;  /* 0x000000180a0a8c10 */ /* 0x000fea000fffe086 */
        /* <DEDUP_REMOVED lines=23> */
[--C-:B------:R-:W-:Y:S01]  /*2a00*/  FFMA.FTZ R5, R5, UR45, -R13.reuse ;  /* 0x0000002d05057c23 */ /* 0x100fe2000801080d */
        /* <DEDUP_REMOVED lines=17> */
[----:B------:R-:W-:Y:S01]  /*2b20*/  @!P0 ISETP.GE.AND P4, PT, R4, R11, PT ;  /* 0x0000000b0400820c */ /* 0x000fe20003f86270 */
        /* <DEDUP_REMOVED lines=8> */
[----:B------:R-:W-:Y:S01]  /*2bb0*/  MOV R19, R201 ;  /* 0x000000c900137202 */ /* 0x000fe20000000f00 */
[----:B------:R-:W-:Y:S03]  /*2bc0*/  FMUL.FTZ R27, R27, UR46 ;  /* 0x0000002e1b1b7c20 */ /* 0x000fe60008410000 */
[----:B------:R-:W-:Y:S01]  /*2bd0*/  MUFU.EX2 R80, R9 ;  /* 0x0000000900507308 */ /* 0x000fe20000000800 */
[----:B------:R-:W-:Y:S01]  /*2be0*/  IMAD.MOV.U32 R5, RZ, RZ, R69 ;  /* 0x000000ffff057224 */ /* 0x000fe200078e0045 */
[----:B------:R-:W-:Y:S01]  /*2bf0*/  @!P0 FSEL R5, R69, -INF , !P1 ;  /* 0xff80000045058808 */ /* 0x000fe20004800000 */
[----:B------:R-:W-:Y:S01]  /*2c00*/  FMUL.FTZ R30, R30, UR46 ;  /* 0x0000002e1e1e7c20 */ /* 0x000fe20008410000 */
[----:B------:R-:W-:Y:S01]  /*2c10*/  @!P0 ISETP.GE.AND P1, PT, R0, R11, PT ;  /* 0x0000000b0000820c */ /* 0x000fe20003f26270 */
[----:B------:R-:W-:Y:S01]  /*2c20*/  FMUL.FTZ R28, R28, UR46 ;  /* 0x0000002e1c1c7c20 */ /* 0x000fe20008410000 */
[----:B------:R-:W-:Y:S01]  /*2c30*/  FMUL.FTZ R29, R29, UR46 ;  /* 0x0000002e1d1d7c20 */ /* 0x000fe20008410000 */
        /* <DEDUP_REMOVED lines=52> */
[----:B--2---:R-:W-:Y:S01]  /*2f80*/  FFMA.FTZ R4, R5, UR45, -R8 ;  /* 0x0000002d05047c23 */ /* 0x004fe20008010808 */
[----:B------:R-:W-:Y:S01]  /*2f90*/  IMAD.MOV.U32 R5, RZ, RZ, R184 ;  /* 0x000000ffff057224 */ /* 0x000fe200078e00b8 */
[----:B------:R-:W-:Y:S07]  /*2fa0*/  @!P0 FSEL R5, R184, -INF , !P1 ;  /* 0xff800000b8058808 */ /* 0x000fee0004800000 */
[----:B------:R2:W-:Y:S01]  /*2fb0*/  MUFU.EX2 R235, R4 ;  /* 0x0000000400eb7308 */ /* 0x0005e20000000800 */
[C---:B------:R-:W-:Y:S01]  /*2fc0*/  @!P0 ISETP.GE.AND P1, PT, R16.reuse, R11, PT ;  /* 0x0000000b1000820c */ /* 0x040fe20003f26270 */
        /* <DEDUP_REMOVED lines=12> */
[----:B------:R-:W-:Y:S01]  /*3090*/  IMAD.MOV.U32 R19, RZ, RZ, R74 ;  /* 0x000000ffff137224 */ /* 0x000fe200078e004a */
[----:B------:R-:W-:Y:S06]  /*30a0*/  @!P0 FSEL R17, R159, -INF , !P2 ;  /* 0xff8000009f118808 */ /* 0x000fec0005000000 */
        /* <DEDUP_REMOVED lines=14> */
[CC--:B------:R-:W-:Y:S01]  /*3190*/  @!P0 ISETP.GE.AND P1, PT, R17.reuse, R15.reuse, PT ;  /* 0x0000000f1100820c */ /* 0x0c0fe20003f26270 */
[C---:B------:R-:W-:Y:S04]  /*31a0*/  HMMA.16816.F32 R40, R112.reuse, R4, R40 ;  /* 0x000000047028723c */ /* 0x040fe80000001828 */
[----:B------:R-:W-:Y:S01]  /*31b0*/  @!P0 ISETP.GE.AND P2, PT, R17, R14, PT ;  /* 0x0000000e1100820c */ /* 0x000fe20003f46270 */
[--C-:B------:R-:W-:Y:S01]  /*31c0*/  FFMA.FTZ R16, R16, UR45, -R12.reuse ;  /* 0x0000002d10107c23 */ /* 0x100fe2000801080c */
        /* <DEDUP_REMOVED lines=26> */
[----:B------:R-:W1:Y:S01]  /*3370*/  MUFU.TANH R243, R37 ;  /* 0x0000002500f37308 */ /* 0x000e620000002400 */
[--C-:B------:R-:W-:Y:S01]  /*3380*/  FFMA.FTZ R5, R18, UR45, -R13.reuse ;  /* 0x0000002d12057c23 */ /* 0x100fe2000801080d */
[----:B------:R-:W-:Y:S01]  /*3390*/  @!P0 FSEL R4, R251, -INF , !P1 ;  /* 0xff800000fb048808 */ /* 0x000fe20004800000 */
[----:B------:R-:W-:Y:S01]  /*33a0*/  FMUL.FTZ R51, R51, UR46 ;  /* 0x0000002e33337c20 */ /* 0x000fe20008410000 */
[----:B------:R-:W-:Y:S01]  /*33b0*/  FMUL.FTZ R46, R46, UR46 ;  /* 0x0000002e2e2e7c20 */ /* 0x000fe20008410000 */
[----:B------:R-:W-:Y:S01]  /*33c0*/  FMUL.FTZ R47, R47, UR46 ;  /* 0x0000002e2f2f7c20 */ /* 0x000fe20008410000 */
[----:B------:R-:W-:Y:S01]  /*33d0*/  @!P0 ISETP.GE.AND P1, PT, R16, R14, PT ;  /* 0x0000000e1000820c */ /* 0x000fe20003f26270 */
[----:B------:R-:W-:Y:S03]  /*33e0*/  FFMA.FTZ R4, R4, UR45, -R13 ;  /* 0x0000002d04047c23 */ /* 0x000fe6000801080d */
[----:B------:R2:W-:Y:S01]  /*33f0*/  MUFU.EX2 R77, R5 ;  /* 0x00000005004d7308 */ /* 0x0005e20000000800 */
[----:B------:R-:W-:Y:S02]  /*3400*/  MOV R18, R153 ;  /* 0x0000009900127202 */ /* 0x000fe40000000f00 */
[----:B------:R-:W-:Y:S02]  /*3410*/  @!P0 FSEL R18, R153, -INF , !P1 ;  /* 0xff80000099128808 */ /* 0x000fe40004800000 */
[C---:B------:R-:W-:Y:S05]  /*3420*/  @!P0 ISETP.GE.AND P1, PT, R17.reuse, R11, PT ;  /* 0x0000000b1100820c */ /* 0x040fea0003f26270 */
[----:B------:R3:W-:Y:S10]  /*3430*/  MUFU.EX2 R76, R4 ;  /* 0x00000004004c7308 */ /* 0x0007f40000000800 */
[----:B------:R-:W-:Y:S01]  /*3440*/  MUFU.TANH R145, R39 ;  /* 0x0000002700917308 */ /* 0x000fe20000002400 */
[----:B--2---:R-:W-:Y:S02]  /*3450*/  MOV R5, R154 ;  /* 0x0000009a00057202 */ /* 0x004fe40000000f00 */
        /* <DEDUP_REMOVED lines=12> */
[----:B--2---:R-:W-:Y:S01]  /*3520*/  FFMA.FTZ R4, R18, UR45, -R12 ;  /* 0x0000002d12047c23 */ /* 0x004fe2000801080c */
[----:B------:R-:W-:Y:S08]  /*3530*/  MOV R18, R175 ;  /* 0x000000af00127202 */ /* 0x000ff00000000f00 */
[----:B------:R2:W-:Y:S01]  /*3540*/  MUFU.EX2 R181, R4 ;  /* 0x0000000400b57308 */ /* 0x0005e20000000800 */
[----:B---3--:R-:W-:Y:S09]  /*3550*/  MOV R5, R172 ;  /* 0x000000ac00057202 */ /* 0x008ff20000000f00 */
[----:B------:R-:W-:Y:S10]  /*3560*/  MUFU.TANH R160, R41 ;  /* 0x0000002900a07308 */ /* 0x000ff40000002400 */
[----:B------:R-:W-:Y:S01]  /*3570*/  MUFU.TANH R179, R43 ;  /* 0x0000002b00b37308 */ /* 0x000fe20000002400 */
[----:B--2---:R-:W-:Y:S01]  /*3580*/  IMAD.MOV.U32 R4, RZ, RZ, R176 ;  /* 0x000000ffff047224 */ /* 0x004fe200078e00b0 */
        /* <DEDUP_REMOVED lines=14> */
[----:B--2---:R-:W-:Y:S01]  /*3670*/  IMAD.MOV.U32 R4, RZ, RZ, R195 ;  /* 0x000000ffff047224 */ /* 0x004fe200078e00c3 */
[----:B------:R-:W-:Y:S02]  /*3680*/  @!P0 FSEL R4, R195, -INF , !P1 ;  /* 0xff800000c3048808 */ /* 0x000fe40004800000 */
[-C--:B------:R-:W-:Y:S03]  /*3690*/  @!P0 ISETP.GE.AND P1, PT, R17, R11.reuse, PT ;  /* 0x0000000b1100820c */ /* 0x080fe60003f26270 */
[----:B------:R-:W-:Y:S03]  /*36a0*/  FFMA.FTZ R4, R4, UR45, -R8 ;  /* 0x0000002d04047c23 */ /* 0x000fe60008010808 */
[----:B------:R-:W2:Y:S01]  /*36b0*/  MUFU.TANH R151, R45 ;  /* 0x0000002d00977308 */ /* 0x000ea20000002400 */
[----:B------:R-:W-:Y:S01]  /*36c0*/  @!P0 FSEL R5, R172, -INF , !P1 ;  /* 0xff800000ac058808 */ /* 0x000fe20004800000 */
[----:B---3--:R-:W-:Y:S04]  /*36d0*/  @!P0 VIADD R16, R0, 0x19 ;  /* 0x0000001900108836 */ /* 0x008fe80000000000 */
[--C-:B------:R-:W-:Y:S01]  /*36e0*/  FFMA.FTZ R5, R5, UR45, -R9.reuse ;  /* 0x0000002d05057c23 */ /* 0x100fe20008010809 */
[C---:B------:R-:W-:Y:S03]  /*36f0*/  @!P0 ISETP.GE.AND P1, PT, R16.reuse, R11, PT ;  /* 0x0000000b1000820c */ /* 0x040fe60003f26270 */
        /* <DEDUP_REMOVED lines=20> */
[----:B-1----:R-:W-:Y:S02]  /*3840*/  MOV R18, R246 ;  /* 0x000000f600127202 */ /* 0x002fe40000000f00 */
[----:B------:R-:W-:Y:S02]  /*3850*/  @!P0 FSEL R18, R246, -INF , !P1 ;  /* 0xff800000f6128808 */ /* 0x000fe40004800000 */
[----:B------:R-:W-:Y:S05]  /*3860*/  @!P0 ISETP.GE.AND P1, PT, R16, R15, PT ;  /* 0x0000000f1000820c */ /* 0x000fea0003f26270 */
[----:B------:R-:W1:Y:S01]  /*3870*/  MUFU.TANH R138, R50 ;  /* 0x00000032008a7308 */ /* 0x000e620000002400 */
[--C-:B------:R-:W-:Y:S01]  /*3880*/  FFMA.FTZ R18, R18, UR45, -R13.reuse ;  /* 0x0000002d12127c23 */ /* 0x100fe2000801080d */
[----:B------:R-:W-:Y:S01]  /*3890*/  @!P0 FSEL R19, R245, -INF , !P1 ;  /* 0xff800000f5138808 */ /* 0x000fe20004800000 */
[-C--:B----4-:R-:W-:Y:S03]  /*38a0*/  HMMA.16816.F32 R52, R104, R4.reuse, R52 ;  /* 0x000000046834723c */ /* 0x090fe60000001834 */
[----:B--2---:R-:W-:Y:S04]  /*38b0*/  @!P0 IADD3 R17, R0, 0x20, RZ ;  /* 0x0000002000118810 */ /* 0x004fe80007ffe0ff */
[----:B------:R2:W-:Y:S01]  /*38c0*/  MUFU.EX2 R73, R18 ;  /* 0x0000001200497308 */ /* 0x0005e20000000800 */
[-C--:B------:R-:W-:Y:S01]  /*38d0*/  @!P0 ISETP.GE.AND P1, PT, R16, R14.reuse, PT ;  /* 0x0000000e1000820c */ /* 0x080fe20003f26270 */
[C---:B------:R-:W-:Y:S04]  /*38e0*/  HMMA.16816.F32 R56, R112.reuse, R4, R56 ;  /* 0x000000047038723c */ /* 0x040fe80000001838 */
[-C--:B------:R-:W-:Y:S04]  /*38f0*/  @!P0 ISETP.GE.AND P2, PT, R17, R14.reuse, PT ;  /* 0x0000000e1100820c */ /* 0x080fe80003f46270 */
[----:B------:R-:W4:Y:S03]  /*3900*/  MUFU.TANH R137, R51 ;  /* 0x0000003300897308 */ /* 0x000f260000002400 */
[----:B------:R-:W-:Y:S01]  /*3910*/  MOV R16, R149 ;  /* 0x0000009500107202 */ /* 0x000fe20000000f00 */
[-C--:B------:R-:W-:Y:S03]  /*3920*/  HMMA.16816.F32 R60, R112, R6.reuse, R60 ;  /* 0x00000006703c723c */ /* 0x080fe6000000183c */
[----:B------:R-:W-:Y:S02]  /*3930*/  @!P0 FSEL R16, R149, -INF , !P1 ;  /* 0xff80000095108808 */ /* 0x000fe40004800000 */
[----:B------:R-:W-:Y:S01]  /*3940*/  @!P0 ISETP.GE.AND P1, PT, R17, R15, PT ;  /* 0x0000000f1100820c */ /* 0x000fe20003f26270 */
[----:B------:R-:W-:Y:S01]  /*3950*/  MUFU.EX2 R199, R20 ;  /* 0x0000001400c77308 */ /* 0x000fe20000000800 */
[----:B--2---:R-:W-:Y:S01]  /*3960*/  FFMA.FTZ R18, R19, UR45, -R13 ;  /* 0x0000002d13127c23 */ /* 0x004fe2000801080d */
        /* <DEDUP_REMOVED lines=9> */
[----:B------:R3:W-:Y:S01]  /*3a00*/  MUFU.EX2 R72, R18 ;  /* 0x0000001200487308 */ /* 0x0007e20000000800 */
[----:B------:R-:W-:Y:S01]  /*3a10*/  MOV R4, R243 ;  /* 0x000000f300047202 */ /* 0x000fe20000000f00 */
[----:B------:R-:W-:Y:S02]  /*3a20*/  IMAD.MOV.U32 R6, RZ, RZ, R151 ;  /* 0x000000ffff067224 */ /* 0x000fe400078e0097 */
[----:B------:R-:W-:Y:S01]  /*3a30*/  FMUL.FTZ R60, R60, UR46 ;  /* 0x0000002e3c3c7c20 */ /* 0x000fe20008410000 */
[----:B------:R-:W-:Y:S01]  /*3a40*/  FMUL.FTZ R61, R61, UR46 ;  /* 0x0000002e3d3d7c20 */ /* 0x000fe20008410000 */
[----:B------:R-:W-:Y:S01]  /*3a50*/  FMUL.FTZ R62, R62, UR46 ;  /* 0x0000002e3e3e7c20 */ /* 0x000fe20008410000 */
        /* <DEDUP_REMOVED lines=8> */
[----:B------:R-:W-:Y:S04]  /*3ae0*/  FMUL.FTZ R67, R67, UR46 ;  /* 0x0000002e43437c20 */ /* 0x000fe80008410000 */
[----:B------:R-:W2:Y:S01]  /*3af0*/  MUFU.TANH R237, R53 ;  /* 0x0000003500ed7308 */ /* 0x000ea20000002400 */
[----:B---3--:R-:W-:Y:S01]  /*3b00*/  IMAD.MOV.U32 R18, RZ, RZ, R244 ;  /* 0x000000ffff127224 */ /* 0x008fe200078e00f4 */
[----:B------:R-:W-:Y:S02]  /*3b10*/  @!P0 FSEL R18, R244, -INF , !P1 ;  /* 0xff800000f4128808 */ /* 0x000fe40004800000 */
[----:B------:R-:W-:Y:S03]  /*3b20*/  @!P0 ISETP.GE.AND P1, PT, R16, R15, PT ;  /* 0x0000000f1000820c */ /* 0x000fe60003f26270 */
[--C-:B------:R-:W-:Y:S03]  /*3b30*/  FFMA.FTZ R5, R18, UR45, -R13.reuse ;  /* 0x0000002d12057c23 */ /* 0x100fe6000801080d */
[----:B------:R-:W3:Y:S01]  /*3b40*/  MUFU.TANH R135, R54 ;  /* 0x0000003600877308 */ /* 0x000ee20000002400 */
[----:B------:R-:W-:Y:S02]  /*3b50*/  @!P0 FSEL R4, R243, -INF , !P1 ;  /* 0xff800000f3048808 */ /* 0x000fe40004800000 */
[----:B------:R-:W-:Y:S02]  /*3b60*/  @!P0 ISETP.GE.AND P1, PT, R16, R14, PT ;  /* 0x0000000e1000820c */ /* 0x000fe40003f26270 */
[----:B------:R-:W-:Y:S01]  /*3b70*/  MOV R18, R145 ;  /* 0x0000009100127202 */ /* 0x000fe20000000f00 */
[----:B------:R-:W-:Y:S01]  /*3b80*/  FFMA.FTZ R4, R4, UR45, -R13 ;  /* 0x0000002d04047c23 */ /* 0x000fe2000801080d */
[----:B------:R-:W-:Y:S03]  /*3b90*/  @!P0 FSEL R18, R145, -INF , !P1 ;  /* 0xff80000091128808 */ /* 0x000fe60004800000 */
[----:B------:R1:W-:Y:S01]  /*3ba0*/  MUFU.EX2 R71, R5 ;  /* 0x0000000500477308 */ /* 0x0003e20000000800 */
[CC--:B------:R-:W-:Y:S09]  /*3bb0*/  @!P0 ISETP.GE.AND P1, PT, R17.reuse, R11.reuse, PT ;  /* 0x0000000b1100820c */ /* 0x0c0ff20003f26270 */
[----:B------:R4:W-:Y:S10]  /*3bc0*/  MUFU.EX2 R70, R4 ;  /* 0x0000000400467308 */ /* 0x0009f40000000800 */
[----:B------:R-:W-:Y:S01]  /*3bd0*/  MUFU.TANH R148, R57 ;  /* 0x0000003900947308 */ /* 0x000fe20000002400 */
[----:B-1----:R-:W-:Y:S01]  /*3be0*/  IMAD.MOV.U32 R5, RZ, RZ, R146 ;  /* 0x000000ffff057224 */ /* 0x002fe200078e0092 */
[----:B------:R-:W-:Y:S02]  /*3bf0*/  @!P0 FSEL R5, R146, -INF , !P2 ;  /* 0xff80000092058808 */ /* 0x000fe40005000000 */
[----:B------:R-:W-:Y:S06]  /*3c00*/  @!P0 ISETP.GE.AND P2, PT, R17, R10, PT ;  /* 0x0000000a1100820c */ /* 0x000fec0003f46270 */
[----:B------:R-:W1:Y:S01]  /*3c10*/  MUFU.TANH R134, R55 ;  /* 0x0000003700867308 */ /* 0x000e620000002400 */
[----:B----4-:R-:W-:Y:S01]  /*3c20*/  FFMA.FTZ R4, R5, UR45, -R12 ;  /* 0x0000002d05047c23 */ /* 0x010fe2000801080c */
[----:B------:R-:W-:Y:S02]  /*3c30*/  MOV R5, R180 ;  /* 0x000000b400057202 */ /* 0x000fe40000000f00 */
[----:B------:R-:W-:Y:S06]  /*3c40*/  @!P0 FSEL R5, R180, -INF , !P2 ;  /* 0xff800000b4058808 */ /* 0x000fec0005000000 */
[----:B------:R4:W-:Y:S01]  /*3c50*/  MUFU.EX2 R161, R4 ;  /* 0x0000000400a17308 */ /* 0x0009e20000000800 */
[----:B------:R-:W-:Y:S09]  /*3c60*/  FFMA.FTZ R5, R5, UR45, -R8 ;  /* 0x0000002d05057c23 */ /* 0x000ff20008010808 */
[----:B------:R2:W-:Y:S10]  /*3c70*/  MUFU.EX2 R218, R5 ;  /* 0x0000000500da7308 */ /* 0x0005f40000000800 */
[----:B------:R-:W-:Y:S01]  /*3c80*/  MUFU.TANH R147, R56 ;  /* 0x0000003800937308 */ /* 0x000fe20000002400 */
[----:B----4-:R-:W-:Y:S01]  /*3c90*/  FFMA.FTZ R4, R18, UR45, -R12 ;  /* 0x0000002d12047c23 */ /* 0x010fe2000801080c */
[----:B------:R-:W-:Y:S08]  /*3ca0*/  IMAD.MOV.U32 R18, RZ, RZ, R160 ;  /* 0x000000ffff127224 */ /* 0x000ff000078e00a0 */
[----:B------:R4:W-:Y:S01]  /*3cb0*/  MUFU.EX2 R157, R4 ;  /* 0x00000004009d7308 */ /* 0x0009e20000000800 */
[----:B--2---:R-:W-:Y:S05]  /*3cc0*/  @!P0 VIADD R5, R0, 0x28 ;  /* 0x0000002800058836 */ /* 0x004fea0000000000 */
[----:B------:R-:W-:Y:S04]  /*3cd0*/  @!P0 ISETP.GE.AND P2, PT, R5, R10, PT ;  /* 0x0000000a0500820c */ /* 0x000fe80003f46270 */
[----:B------:R-:W-:Y:S10]  /*3ce0*/  MUFU.TANH R141, R60 ;  /* 0x0000003c008d7308 */ /* 0x000ff40000002400 */
[----:B------:R-:W2:Y:S01]  /*3cf0*/  MUFU.TANH R165, R58 ;  /* 0x0000003a00a57308 */ /* 0x000ea20000002400 */
[----:B----4-:R-:W-:Y:S02]  /*3d00*/  MOV R4, R162 ;  /* 0x000000a200047202 */ /* 0x010fe40000000f00 */
[----:B------:R-:W-:Y:S02]  /*3d10*/  @!P0 FSEL R4, R162, -INF , !P1 ;  /* 0xff800000a2048808 */ /* 0x000fe40004800000 */
[----:B------:R-:W-:Y:S03]  /*3d20*/  @!P0 ISETP.GE.AND P1, PT, R16, R11, PT ;  /* 0x0000000b1000820c */ /* 0x000fe60003f26270 */
[--C-:B------:R-:W-:Y:S01]  /*3d30*/  FFMA.FTZ R4, R4, UR45, -R9.reuse ;  /* 0x0000002d04047c23 */ /* 0x100fe20008010809 */
[----:B------:R-:W-:Y:S01]  /*3d40*/  @!P0 FSEL R18, R160, -INF , !P1 ;  /* 0xff800000a0128808 */ /* 0x000fe20004800000 */
[----:B------:R-:W4:Y:S01]  /*3d50*/  MUFU.TANH R164, R59 ;  /* 0x0000003b00a47308 */ /* 0x000f220000002400 */
[----:B------:R-:W-:Y:S03]  /*3d60*/  @!P0 ISETP.GE.AND P1, PT, R16, R10, PT ;  /* 0x0000000a1000820c */ /* 0x000fe60003f26270 */
[--C-:B------:R-:W-:Y:S06]  /*3d70*/  FFMA.FTZ R16, R18, UR45, -R9.reuse ;  /* 0x0000002d12107c23 */ /* 0x100fec0008010809 */
[----:B------:R3:W-:Y:S10]  /*3d80*/  MUFU.EX2 R190, R4 ;  /* 0x0000000400be7308 */ /* 0x0007f40000000800 */
[----:B------:R1:W-:Y:S10]  /*3d90*/  MUFU.EX2 R187, R16 ;  /* 0x0000001000bb7308 */ /* 0x0003f40000000800 */
[----:B------:R-:W4:Y:S01]  /*3da0*/  MUFU.TANH R139, R61 ;  /* 0x0000003d008b7308 */ /* 0x000f220000002400 */
[----:B---3--:R-:W-:Y:S02]  /*3db0*/  MOV R4, R179 ;  /* 0x000000b300047202 */ /* 0x008fe40000000f00 */
[----:B------:R-:W-:Y:S02]  /*3dc0*/  @!P0 FSEL R4, R179, -INF , !P1 ;  /* 0xff800000b3048808 */ /* 0x000fe40004800000 */
[----:B------:R-:W-:Y:S03]  /*3dd0*/  @!P0 ISETP.GE.AND P1, PT, R5, R11, PT ;  /* 0x0000000b0500820c */ /* 0x000fe60003f26270 */
[--C-:B------:R-:W-:Y:S01]  /*3de0*/  FFMA.FTZ R4, R4, UR45, -R8.reuse ;  /* 0x0000002d04047c23 */ /* 0x100fe20008010808 */
[----:B-1----:R-:W-:Y:S01]  /*3df0*/  MOV R16, R152 ;  /* 0x0000009800107202 */ /* 0x002fe20000000f00 */
[----:B------:R-:W-:Y:S01]  /*3e00*/  MUFU.TANH R226, R64 ;  /* 0x0000004000e27308 */ /* 0x000fe20000002400 */
[----:B------:R-:W-:Y:S05]  /*3e10*/  @!P0 FSEL R16, R152, -INF , !P1 ;  /* 0xff80000098108808 */ /* 0x000fea0004800000 */
[--C-:B------:R-:W-:Y:S01]  /*3e20*/  FFMA.FTZ R7, R16, UR45, -R9.reuse ;  /* 0x0000002d10077c23 */ /* 0x100fe20008010809 */
[----:B------:R-:W-:Y:S03]  /*3e30*/  MOV R16, R173 ;  /* 0x000000ad00107202 */ /* 0x000fe60000000f00 */
[----:B------:R1:W-:Y:S10]  /*3e40*/  MUFU.EX2 R217, R4 ;  /* 0x0000000400d97308 */ /* 0x0003f40000000800 */
[----:B------:R3:W-:Y:S10]  /*3e50*/  MUFU.EX2 R178, R7 ;  /* 0x0000000700b27308 */ /* 0x0007f40000000800 */
[----:B------:R-:W-:Y:S01]  /*3e60*/  MUFU.TANH R225, R65 ;  /* 0x0000004100e17308 */ /* 0x000fe20000002400 */
[----:B-1----:R-:W-:Y:S04]  /*3e70*/  @!P0 IADD3 R4, R0, 0x29, RZ ;  /* 0x0000002900048810 */ /* 0x002fe80007ffe0ff */
[----:B------:R-:W-:Y:S05]  /*3e80*/  @!P0 ISETP.GE.AND P1, PT, R4, R11, PT ;  /* 0x0000000b0400820c */ /* 0x000fea0003f26270 */
[----:B------:R-:W-:Y:S01]  /*3e90*/  MUFU.TANH R132, R66 ;  /* 0x0000004200847308 */ /* 0x000fe20000002400 */
[----:B------:R-:W-:Y:S02]  /*3ea0*/  @!P0 FSEL R6, R151, -INF , !P1 ;  /* 0xff80000097068808 */ /* 0x000fe40004800000 */
[----:B---3--:R-:W-:Y:S02]  /*3eb0*/  MOV R7, R174 ;  /* 0x000000ae00077202 */ /* 0x008fe40000000f00 */
[----:B------:R-:W-:Y:S01]  /*3ec0*/  @!P0 FSEL R7, R174, -INF , !P2 ;  /* 0xff800000ae078808 */ /* 0x000fe20005000000 */
[----:B------:R-:W-:Y:S01]  /*3ed0*/  FFMA.FTZ R6, R6, UR45, -R9 ;  /* 0x0000002d06067c23 */ /* 0x000fe20008010809 */
[----:B------:R-:W-:Y:S03]  /*3ee0*/  @!P0 ISETP.GE.AND P1, PT, R4, R10, PT ;  /* 0x0000000a0400820c */ /* 0x000fe60003f26270 */
[----:B------:R-:W-:Y:S01]  /*3ef0*/  MUFU.TANH R156, R62 ;  /* 0x0000003e009c7308 */ /* 0x000fe20000002400 */
[----:B------:R-:W-:Y:S02]  /*3f00*/  @!P0 FSEL R16, R173, -INF , !P1 ;  /* 0xff800000ad108808 */ /* 0x000fe40004800000 */
[----:B------:R-:W-:Y:S07]  /*3f10*/  @!P0 ISETP.GE.AND P1, PT, R5, R15, PT ;  /* 0x0000000f0500820c */ /* 0x000fee0003f26270 */
[----:B------:R1:W-:Y:S10]  /*3f20*/  MUFU.EX2 R177, R6 ;  /* 0x0000000600b17308 */ /* 0x0003f40000000800 */
[----:B------:R-:W3:Y:S10]  /*3f30*/  MUFU.TANH R129, R67 ;  /* 0x0000004300817308 */ /* 0x000ef40000002400 */
[----:B------:R-:W3:Y:S01]  /*3f40*/  MUFU.TANH R155, R63 ;  /* 0x0000003f009b7308 */ /* 0x000ee20000002400 */
[--C-:B-1----:R-:W-:Y:S01]  /*3f50*/  FFMA.FTZ R6, R7, UR45, -R8.reuse ;  /* 0x0000002d07067c23 */ /* 0x102fe20008010808 */
[----:B------:R-:W-:Y:S08]  /*3f60*/  MOV R7, R239 ;  /* 0x000000ef00077202 */ /* 0x000ff00000000f00 */
[----:B------:R1:W-:Y:S02]  /*3f70*/  MUFU.EX2 R206, R6 ;  /* 0x0000000600ce7308 */ /* 0x0003e40000000800 */
[----:B-1----:R-:W-:Y:S08]  /*3f80*/  FFMA.FTZ R6, R16, UR45, -R8 ;  /* 0x0000002d10067c23 */ /* 0x002ff00008010808 */
[----:B------:R1:W3:Y:S02]  /*3f90*/  MUFU.EX2 R205, R6 ;  /* 0x0000000600cd7308 */ /* 0x0002e40000000800 */
[----:B-1----:R-:W-:Y:S01]  /*3fa0*/  IMAD.MOV.U32 R6, RZ, RZ, R240 ;  /* 0x000000ffff067224 */ /* 0x002fe200078e00f0 */
[----:B------:R-:W-:Y:S02]  /*3fb0*/  @!P0 FSEL R6, R240, -INF , !P1 ;  /* 0xff800000f0068808 */ /* 0x000fe40004800000 */
[----:B------:R-:W-:Y:S03]  /*3fc0*/  @!P0 ISETP.GE.AND P1, PT, R4, R15, PT ;  /* 0x0000000f0400820c */ /* 0x000fe60003f26270 */
[----:B------:R-:W-:Y:S01]  /*3fd0*/  FFMA.FTZ R6, R6, UR45, -R13 ;  /* 0x0000002d06067c23 */ /* 0x000fe2000801080d */
[----:B------:R-:W-:Y:S02]  /*3fe0*/  @!P0 FSEL R7, R239, -INF , !P1 ;  /* 0xff800000ef078808 */ /* 0x000fe40004800000 */
[----:B------:R-:W-:Y:S01]  /*3ff0*/  @!P0 ISETP.GE.AND P1, PT, R5, R14, PT ;  /* 0x0000000e0500820c */ /* 0x000fe20003f26270 */
[----:B------:R1:W-:Y:S01]  /*4000*/  MUFU.EX2 R250, R6 ;  /* 0x0000000600fa7308 */ /* 0x0003e20000000800 */
[----:B------:R-:W-:Y:S02]  /*4010*/  MOV R5, R138 ;  /* 0x0000008a00057202 */ /* 0x000fe40000000f00 */
[----:B------:R-:W-:Y:S02]  /*4020*/  @!P0 FSEL R5, R138, -INF , !P1 ;  /* 0xff8000008a058808 */ /* 0x000fe40004800000 */
[-C--:B------:R-:W-:Y:S01]  /*4030*/  @!P0 ISETP.GE.AND P1, PT, R4, R14.reuse, PT ;  /* 0x0000000e0400820c */ /* 0x080fe20003f26270 */
[----:B------:R-:W-:Y:S03]  /*4040*/  IMAD.MOV.U32 R4, RZ, RZ, R137 ;  /* 0x000000ffff047224 */ /* 0x000fe600078e0089 */
[----:B------:R-:W-:Y:S01]  /*4050*/  @!P0 FSEL R4, R137, -INF , !P1 ;  /* 0xff80000089048808 */ /* 0x000fe20004800000 */
[--C-:B-1----:R-:W-:Y:S04]  /*4060*/  FFMA.FTZ R6, R7, UR45, -R13.reuse ;  /* 0x0000002d07067c23 */ /* 0x102fe8000801080d */
[--C-:B------:R-:W-:Y:S01]  /*4070*/  FFMA.FTZ R7, R4, UR45, -R12.reuse ;  /* 0x0000002d04077c23 */ /* 0x100fe2000801080c */
[----:B------:R-:W-:Y:S01]  /*4080*/  @!P0 VIADD R4, R0, 0x31 ;  /* 0x0000003100048836 */ /* 0x000fe20000000000 */
[----:B------:R1:W-:Y:S04]  /*4090*/  MUFU.EX2 R249, R6 ;  /* 0x0000000600f97308 */ /* 0x0003e80000000800 */
[C---:B------:R-:W-:Y:S02]  /*40a0*/  @!P0 ISETP.GE.AND P6, PT, R4.reuse, R11, PT ;  /* 0x0000000b0400820c */ /* 0x040fe40003fc6270 */
[C---:B------:R-:W-:Y:S02]  /*40b0*/  @!P0 ISETP.GE.AND P2, PT, R4.reuse, R14, PT ;  /* 0x0000000e0400820c */ /* 0x040fe40003f46270 */
[----:B------:R-:W-:Y:S02]  /*40c0*/  @!P0 ISETP.GE.AND P4, PT, R4, R10, PT ;  /* 0x0000000a0400820c */ /* 0x000fe40003f86270 */
[----:B------:R2:W-:Y:S01]  /*40d0*/  MUFU.EX2 R143, R7 ;  /* 0x00000007008f7308 */ /* 0x0005e20000000800 */
[--C-:B-1----:R-:W-:Y:S01]  /*40e0*/  FFMA.FTZ R6, R5, UR45, -R12.reuse ;  /* 0x0000002d05067c23 */ /* 0x102fe2000801080c */
[----:B------:R-:W-:Y:S08]  /*40f0*/  @!P0 IADD3 R5, R0, 0x30, RZ ;  /* 0x0000003000058810 */ /* 0x000ff00007ffe0ff */
[----:B------:R1:W3:Y:S01]  /*4100*/  MUFU.EX2 R144, R6 ;  /* 0x0000000600907308 */ /* 0x0002e20000000800 */
[C---:B------:R-:W-:Y:S02]  /*4110*/  @!P0 ISETP.GE.AND P1, PT, R5.reuse, R15, PT ;  /* 0x0000000f0500820c */ /* 0x040fe40003f26270 */
[C---:B------:R-:W-:Y:S02]  /*4120*/  @!P0 ISETP.GE.AND P3, PT, R5.reuse, R14, PT ;  /* 0x0000000e0500820c */ /* 0x040fe40003f66270 */
[----:B--2---:R-:W-:Y:S02]  /*4130*/  MOV R7, R237 ;  /* 0x000000ed00077202 */ /* 0x004fe40000000f00 */
[----:B------:R-:W-:Y:S02]  /*4140*/  @!P0 ISETP.GE.AND P5, PT, R5, R10, PT ;  /* 0x0000000a0500820c */ /* 0x000fe40003fa6270 */
[----:B-1----:R-:W-:Y:S02]  /*4150*/  MOV R6, R238 ;  /* 0x000000ee00067202 */ /* 0x002fe40000000f00 */
[----:B------:R-:W-:Y:S02]  /*4160*/  @!P0 FSEL R6, R238, -INF , !P1 ;  /* 0xff800000ee068808 */ /* 0x000fe40004800000 */
[----:B------:R-:W-:Y:S02]  /*4170*/  @!P0 ISETP.GE.AND P1, PT, R4, R15, PT ;  /* 0x0000000f0400820c */ /* 0x000fe40003f26270 */
[----:B------:R-:W-:Y:S01]  /*4180*/  @!P0 IADD3 R4, R0, 0x38, RZ ;  /* 0x0000003800048810 */ /* 0x000fe20007ffe0ff */
[--C-:B------:R-:W-:Y:S01]  /*4190*/  FFMA.FTZ R6, R6, UR45, -R13.reuse ;  /* 0x0000002d06067c23 */ /* 0x100fe2000801080d */
[----:B------:R-:W-:Y:S02]  /*41a0*/  @!P0 FSEL R7, R237, -INF , !P1 ;  /* 0xff800000ed078808 */ /* 0x000fe40004800000 */
[----:B------:R-:W-:Y:S01]  /*41b0*/  @!P0 ISETP.GE.AND P1, PT, R5, R11, PT ;  /* 0x0000000b0500820c */ /* 0x000fe20003f26270 */
[----:B------:R1:W-:Y:S01]  /*41c0*/  MUFU.EX2 R248, R6 ;  /* 0x0000000600f87308 */ /* 0x0003e20000000800 */
[----:B------:R-:W-:Y:S02]  /*41d0*/  MOV R5, R135 ;  /* 0x0000008700057202 */ /* 0x000fe40000000f00 */
[----:B------:R-:W-:Y:S02]  /*41e0*/  @!P0 FSEL R5, R135, -INF , !P3 ;  /* 0xff80000087058808 */ /* 0x000fe40005800000 */
[----:B------:R-:W-:Y:S02]  /*41f0*/  @!P0 IADD3 R0, R0, 0x39, RZ ;  /* 0x0000003900008810 */ /* 0x000fe40007ffe0ff */
[-C--:B------:R-:W-:Y:S01]  /*4200*/  @!P0 ISETP.GE.AND P3, PT, R4, R11.reuse, PT ;  /* 0x0000000b0400820c */ /* 0x080fe20003f66270 */
[----:B------:R-:W-:Y:S04]  /*4210*/  FFMA.FTZ R5, R5, UR45, -R12 ;  /* 0x0000002d05057c23 */ /* 0x000fe8000801080c */
[----:B------:R2:W-:Y:S01]  /*4220*/  MUFU.EX2 R142, R5 ;  /* 0x00000005008e7308 */ /* 0x0005e20000000800 */
[----:B-1----:R-:W-:Y:S01]  /*4230*/  FFMA.FTZ R6, R7, UR45, -R13 ;  /* 0x0000002d07067c23 */ /* 0x002fe2000801080d */
[----:B------:R-:W-:Y:S01]  /*4240*/  IMAD.MOV.U32 R7, RZ, RZ, R134 ;  /* 0x000000ffff077224 */ /* 0x000fe200078e0086 */
[----:B------:R-:W-:Y:S07]  /*4250*/  @!P0 FSEL R7, R134, -INF , !P2 ;  /* 0xff80000086078808 */ /* 0x000fee0005000000 */
[----:B------:R1:W3:Y:S01]  /*4260*/  MUFU.EX2 R247, R6 ;  /* 0x0000000600f77308 */ /* 0x0002e20000000800 */
[----:B------:R-:W-:Y:S01]  /*4270*/  @!P0 ISETP.GE.AND P2, PT, R0, R11, PT ;  /* 0x0000000b0000820c */ /* 0x000fe20003f46270 */
[----:B------:R-:W-:Y:S01]  /*4280*/  FFMA.FTZ R11, R7, UR45, -R12 ;  /* 0x0000002d070b7c23 */ /* 0x000fe2000801080c */
[----:B------:R-:W-:Y:S01]  /*4290*/  IMAD.MOV.U32 R7, RZ, RZ, R165 ;  /* 0x000000ffff077224 */ /* 0x000fe200078e00a5 */
[----:B------:R-:W-:Y:S02]  /*42a0*/  @!P0 FSEL R7, R165, -INF , !P5 ;  /* 0xff800000a5078808 */ /* 0x000fe40006800000 */
[----:B------:R-:W-:Y:S04]  /*42b0*/  @!P0 ISETP.GE.AND P5, PT, R4, R14, PT ;  /* 0x0000000e0400820c */ /* 0x000fe80003fa6270 */
[----:B------:R4:W3:Y:S01]  /*42c0*/  MUFU.EX2 R140, R11 ;  /* 0x0000000b008c7308 */ /* 0x0008e20000000800 */
[----:B--2---:R-:W-:Y:S02]  /*42d0*/  MOV R5, R148 ;  /* 0x0000009400057202 */ /* 0x004fe40000000f00 */
[----:B------:R-:W-:Y:S02]  /*42e0*/  @!P0 FSEL R5, R148, -INF , !P6 ;  /* 0xff80000094058808 */ /* 0x000fe40007000000 */
[----:B------:R-:W-:Y:S03]  /*42f0*/  @!P0 ISETP.GE.AND P6, PT, R0, R15, PT ;  /* 0x0000000f0000820c */ /* 0x000fe60003fc6270 */
[--C-:B------:R-:W-:Y:S01]  /*4300*/  FFMA.FTZ R5, R5, UR45, -R9.reuse ;  /* 0x0000002d05057c23 */ /* 0x100fe20008010809 */
[----:B-1----:R-:W-:Y:S02]  /*4310*/  MOV R6, R147 ;  /* 0x0000009300067202 */ /* 0x002fe40000000f00 */
[----:B------:R-:W-:Y:S01]  /*4320*/  @!P0 FSEL R6, R147, -INF , !P1 ;  /* 0xff80000093068808 */ /* 0x000fe20004800000 */
[----:B------:R1:W-:Y:S01]  /*4330*/  MUFU.EX2 R169, R5 ;  /* 0x0000000500a97308 */ /* 0x0003e20000000800 */
[----:B------:R-:W-:Y:S02]  /*4340*/  @!P0 ISETP.GE.AND P1, PT, R4, R15, PT ;  /* 0x0000000f0400820c */ /* 0x000fe40003f26270 */
[----:B------:R-:W-:Y:S01]  /*4350*/  MOV R15, R141 ;  /* 0x0000008d000f7202 */ /* 0x000fe20000000f00 */
[--C-:B------:R-:W-:Y:S01]  /*4360*/  FFMA.FTZ R6, R6, UR45, -R9.reuse ;  /* 0x0000002d06067c23 */ /* 0x100fe20008010809 */
[----:B------:R-:W-:Y:S02]  /*4370*/  @!P0 FSEL R15, R141, -INF , !P3 ;  /* 0xff8000008d0f8808 */ /* 0x000fe40005800000 */
[----:B------:R-:W-:Y:S03]  /*4380*/  @!P0 ISETP.GE.AND P3, PT, R4, R10, PT ;  /* 0x0000000a0400820c */ /* 0x000fe60003f66270 */
[----:B------:R2:W-:Y:S01]  /*4390*/  MUFU.EX2 R170, R6 ;  /* 0x0000000600aa7308 */ /* 0x0005e20000000800 */
[----:B------:R-:W-:Y:S02]  /*43a0*/  F2FP.F16.F32.PACK_AB R4, R80, R81 ;  /* 0x000000515004723e */ /* 0x000fe400000000ff */
[----:B----4-:R-:W-:Y:S02]  /*43b0*/  MOV R11, R164 ;  /* 0x000000a4000b7202 */ /* 0x010fe40000000f00 */
[----:B------:R-:W-:Y:S01]  /*43c0*/  @!P0 FSEL R11, R164, -INF , !P4 ;  /* 0xff800000a40b8808 */ /* 0x000fe20006000000 */
[----:B------:R4:W-:Y:S01]  /*43d0*/  STS [R214+0x12000], R4 ;  /* 0x01200004d6007388 */ /* 0x0009e20000000800 */
[----:B------:R-:W-:Y:S02]  /*43e0*/  @!P0 ISETP.GE.AND P4, PT, R0, R14, PT ;  /* 0x0000000e0000820c */ /* 0x000fe40003f86270 */
[----:B-1----:R-:W-:Y:S02]  /*43f0*/  F2FP.F16.F32.PACK_AB R5, R2, R3 ;  /* 0x000000030205723e */ /* 0x002fe400000000ff */
[----:B------:R-:W-:Y:S02]  /*4400*/  MOV R14, R139 ;  /* 0x0000008b000e7202 */ /* 0x000fe40000000f00 */
[----:B------:R-:W-:Y:S01]  /*4410*/  @!P0 FSEL R14, R139, -INF , !P2 ;  /* 0xff8000008b0e8808 */ /* 0x000fe20005000000 */
[----:B------:R1:W-:Y:S01]  /*4420*/  STS [R214+0x12400], R5 ;  /* 0x01240005d6007388 */ /* 0x0003e20000000800 */
[----:B------:R-:W-:Y:S02]  /*4430*/  @!P0 ISETP.GE.AND P2, PT, R0, R10, PT ;  /* 0x0000000a0000820c */ /* 0x000fe40003f46270 */
[----:B------:R-:W-:Y:S01]  /*4440*/  F2FP.F16.F32.PACK_AB R0, R78, R79 ;  /* 0x0000004f4e00723e */ /* 0x000fe200000000ff */
[--C-:B--2---:R-:W-:Y:S01]  /*4450*/  FFMA.FTZ R6, R7, UR45, -R8.reuse ;  /* 0x0000002d07067c23 */ /* 0x104fe20008010808 */
[--C-:B------:R-:W-:Y:S01]  /*4460*/  FFMA.FTZ R7, R15, UR45, -R9.reuse ;  /* 0x0000002d0f077c23 */ /* 0x100fe20008010809 */
[----:B------:R-:W-:Y:S02]  /*4470*/  FFMA.FTZ R9, R14, UR45, -R9 ;  /* 0x0000002d0e097c23 */ /* 0x000fe40008010809 */
[----:B------:R2:W-:Y:S01]  /*4480*/  STS [R213+0x12000], R0 ;  /* 0x01200000d5007388 */ /* 0x0005e20000000800 */
[----:B------:R3:W-:Y:S01]  /*4490*/  MUFU.EX2 R198, R6 ;  /* 0x0000000600c67308 */ /* 0x0007e20000000800 */
[----:B----4-:R-:W-:Y:S09]  /*44a0*/  F2FP.F16.F32.PACK_AB R4, R191, R192 ;  /* 0x000000c0bf04723e */ /* 0x010ff200000000ff */
[----:B------:R4:W-:Y:S01]  /*44b0*/  MUFU.EX2 R166, R7 ;  /* 0x0000000700a67308 */ /* 0x0009e20000000800 */
[----:B------:R4:W-:Y:S01]  /*44c0*/  STS [R213+0x12400], R4 ;  /* 0x01240004d5007388 */ /* 0x0009e20000000800 */
[----:B-1----:R-:W-:Y:S01]  /*44d0*/  F2FP.F16.F32.PACK_AB R5, R223, R224 ;  /* 0x000000e0df05723e */ /* 0x002fe200000000ff */
[----:B---3--:R-:W-:Y:S07]  /*44e0*/  FFMA.FTZ R6, R11, UR45, -R8 ;  /* 0x0000002d0b067c23 */ /* 0x008fee0008010808 */
[----:B------:R-:W-:Y:S01]  /*44f0*/  MUFU.EX2 R163, R9 ;  /* 0x0000000900a37308 */ /* 0x000fe20000000800 */
[----:B------:R1:W-:Y:S01]  /*4500*/  STS [R214+0x14000], R5 ;  /* 0x01400005d6007388 */ /* 0x0003e20000000800 */
[----:B--2---:R-:W-:Y:S08]  /*4510*/  F2FP.F16.F32.PACK_AB R0, R235, R236 ;  /* 0x000000eceb00723e */ /* 0x004ff000000000ff */
[----:B------:R2:W-:Y:S01]  /*4520*/  MUFU.EX2 R196, R6 ;  /* 0x0000000600c47308 */ /* 0x0005e20000000800 */
[----:B----4-:R-:W-:Y:S01]  /*4530*/  MOV R7, R129 ;  /* 0x0000008100077202 */ /* 0x010fe20000000f00 */
[----:B------:R3:W-:Y:S01]  /*4540*/  STS [R214+0x14400], R0 ;  /* 0x01440000d6007388 */ /* 0x0007e20000000800 */
[----:B------:R-:W-:Y:S02]  /*4550*/  @!P0 FSEL R7, R129, -INF , !P4 ;  /* 0xff80000081078808 */ /* 0x000fe40006000000 */
[----:B------:R-:W-:Y:S02]  /*4560*/  F2FP.F16.F32.PACK_AB R4, R76, R77 ;  /* 0x0000004d4c04723e */ /* 0x000fe400000000ff */
[----:B--2---:R-:W-:Y:S02]  /*4570*/  F2FP.F16.F32.PACK_AB R6, R219, R220 ;  /* 0x000000dcdb06723e */ /* 0x004fe400000000ff */
[----:B-1----:R-:W-:Y:S03]  /*4580*/  F2FP.F16.F32.PACK_AB R5, R229, R234 ;  /* 0x000000eae505723e */ /* 0x002fe600000000ff */
[----:B------:R1:W-:Y:S04]  /*4590*/  STS [R213+0x14000], R6 ;  /* 0x01400006d5007388 */ /* 0x0003e80000000800 */
[----:B------:R2:W-:Y:S01]  /*45a0*/  STS [R213+0x14400], R5 ;  /* 0x01440005d5007388 */ /* 0x0005e20000000800 */
[----:B---3--:R-:W-:Y:S03]  /*45b0*/  F2FP.F16.F32.PACK_AB R0, R181, R182 ;  /* 0x000000b6b500723e */ /* 0x008fe600000000ff */
[----:B------:R3:W-:Y:S04]  /*45c0*/  STS [R215+0x12000], R4 ;  /* 0x01200004d7007388 */ /* 0x0007e80000000800 */
[----:B------:R4:W-:Y:S01]  /*45d0*/  STS [R215+0x12400], R0 ;  /* 0x01240000d7007388 */ /* 0x0009e20000000800 */
[----:B-1----:R-:W-:Y:S01]  /*45e0*/  IMAD.MOV.U32 R6, RZ, RZ, R226 ;  /* 0x000000ffff067224 */ /* 0x002fe200078e00e2 */
[----:B------:R-:W-:Y:S02]  /*45f0*/  @!P0 FSEL R6, R226, -INF , !P1 ;  /* 0xff800000e2068808 */ /* 0x000fe40004800000 */
[----:B------:R-:W-:Y:S02]  /*4600*/  IADD3 R36, P1, R22, UR28, RZ ;  /* 0x0000001c16247c10 */ /* 0x000fe4000ff3e0ff */
[----:B--2---:R-:W-:Y:S01]  /*4610*/  MOV R5, R225 ;  /* 0x000000e100057202 */ /* 0x004fe20000000f00 */
[--C-:B------:R-:W-:Y:S01]  /*4620*/  FFMA.FTZ R6, R6, UR45, -R13.reuse ;  /* 0x0000002d06067c23 */ /* 0x100fe2000801080d */
[----:B------:R-:W-:Y:S02]  /*4630*/  @!P0 FSEL R5, R225, -INF , !P6 ;  /* 0xff800000e1058808 */ /* 0x000fe40007000000 */
[----:B---3--:R-:W-:Y:S01]  /*4640*/  F2FP.F16.F32.PACK_AB R4, R72, R73 ;  /* 0x000000494804723e */ /* 0x008fe200000000ff */
[----:B------:R1:W-:Y:S01]  /*4650*/  MUFU.EX2 R242, R6 ;  /* 0x0000000600f27308 */ /* 0x0003e20000000800 */
[----:B------:R-:W-:Y:S01]  /*4660*/  IADD3.X R37, R21, UR9, RZ, P1, !PT ;  /* 0x0000000915257c10 */ /* 0x000fe20008ffe4ff */
[----:B------:R-:W-:Y:S01]  /*4670*/  FFMA.FTZ R13, R5, UR45, -R13 ;  /* 0x0000002d050d7c23 */ /* 0x000fe2000801080d */
[----:B----4-:R-:W-:Y:S01]  /*4680*/  F2FP.F16.F32.PACK_AB R0, R167, R168 ;  /* 0x000000a8a700723e */ /* 0x010fe200000000ff */
[----:B------:R2:W-:Y:S01]  /*4690*/  STS [R212+0x12000], R4 ;  /* 0x01200004d4007388 */ /* 0x0005e20000000800 */
[----:B------:R-:W-:Y:S03]  /*46a0*/  F2FP.F16.F32.PACK_AB R5, R207, R216 ;  /* 0x000000d8cf05723e */ /* 0x000fe600000000ff */
[----:B------:R-:W3:Y:S02]  /*46b0*/  LDG.E R115, desc[UR26][R36.64] ;  /* 0x0000001a24737981 */ /* 0x000ee4000c1e1900 */
[----:B------:R-:W4:Y:S02]  /*46c0*/  MUFU.EX2 R241, R13 ;  /* 0x0000000d00f17308 */ /* 0x000f240000000800 */
[----:B------:R-:W3:Y:S04]  /*46d0*/  LDG.E R114, desc[UR26][R36.64+0x20] ;  /* 0x0000201a24727981 */ /* 0x000ee8000c1e1900 */
[----:B------:R4:W-:Y:S01]  /*46e0*/  STS [R212+0x12400], R0 ;  /* 0x01240000d4007388 */ /* 0x0009e20000000800 */
[----:B-1----:R-:W-:Y:S02]  /*46f0*/  MOV R6, R132 ;  /* 0x0000008400067202 */ /* 0x002fe40000000f00 */
[----:B------:R-:W-:Y:S01]  /*4700*/  @!P0 FSEL R6, R132, -INF , !P5 ;  /* 0xff80000084068808 */ /* 0x000fe20006800000 */
[----:B------:R-:W5:Y:S04]  /*4710*/  LDG.E R113, desc[UR26][R36.64+0x100] ;  /* 0x0001001a24717981 */ /* 0x000f68000c1e1900 */
[----:B------:R1:W-:Y:S01]  /*4720*/  STS [R215+0x14000], R5 ;  /* 0x01400005d7007388 */ /* 0x0003e20000000800 */
[--C-:B------:R-:W-:Y:S01]  /*4730*/  FFMA.FTZ R6, R6, UR45, -R12.reuse ;  /* 0x0000002d06067c23 */ /* 0x100fe2000801080c */
[----:B------:R-:W-:Y:S01]  /*4740*/  FFMA.FTZ R12, R7, UR45, -R12 ;  /* 0x0000002d070c7c23 */ /* 0x000fe2000801080c */
[----:B------:R-:W-:Y:S01]  /*4750*/  MOV R7, R155 ;  /* 0x0000009b00077202 */ /* 0x000fe20000000f00 */
[----:B------:R1:W5:Y:S01]  /*4760*/  LDG.E R112, desc[UR26][R36.64+0x120] ;  /* 0x0001201a24707981 */ /* 0x000362000c1e1900 */
[----:B--2---:R-:W-:Y:S01]  /*4770*/  F2FP.F16.F32.PACK_AB R4, R227, R228 ;  /* 0x000000e4e304723e */ /* 0x004fe200000000ff */
[----:B------:R2:W-:Y:S01]  /*4780*/  MUFU.EX2 R136, R6 ;  /* 0x0000000600887308 */ /* 0x0005e20000000800 */
[----:B------:R-:W-:Y:S02]  /*4790*/  @!P0 FSEL R7, R155, -INF , !P2 ;  /* 0xff8000009b078808 */ /* 0x000fe40005000000 */
[----:B------:R-:W-:Y:S01]  /*47a0*/  PLOP3.LUT P2, PT, PT, PT, UP3, 0x80, 0x0 ;  /* 0x000000000000781c */ /* 0x000fe20003f4f038 */
[----:B------:R1:W-:Y:S06]  /*47b0*/  STS [R215+0x14400], R4 ;  /* 0x01440004d7007388 */ /* 0x0003ec0000000800 */
[----:B------:R-:W1:Y:S01]  /*47c0*/  MUFU.EX2 R133, R12 ;  /* 0x0000000c00857308 */ /* 0x000e620000000800 */
[----:B----4-:R-:W-:Y:S05]  /*47d0*/  F2FP.F16.F32.PACK_AB R0, R199, R200 ;  /* 0x000000c8c700723e */ /* 0x010fea00000000ff */
[----:B------:R4:W-:Y:S01]  /*47e0*/  STS [R212+0x14000], R0 ;  /* 0x01400000d4007388 */ /* 0x0009e20000000800 */
[----:B--2---:R-:W-:Y:S01]  /*47f0*/  IMAD.MOV.U32 R6, RZ, RZ, R156 ;  /* 0x000000ffff067224 */ /* 0x004fe200078e009c */
[----:B------:R-:W-:Y:S02]  /*4800*/  @!P0 FSEL R6, R156, -INF , !P3 ;  /* 0xff8000009c068808 */ /* 0x000fe40005800000 */
[----:B-1----:R-:W-:Y:S03]  /*4810*/  F2FP.F16.F32.PACK_AB R5, R70, R71 ;  /* 0x000000474605723e */ /* 0x002fe600000000ff */
[--C-:B------:R-:W-:Y:S01]  /*4820*/  FFMA.FTZ R6, R6, UR45, -R8.reuse ;  /* 0x0000002d06067c23 */ /* 0x100fe20008010808 */
[----:B------:R-:W-:Y:S01]  /*4830*/  FFMA.FTZ R8, R7, UR45, -R8 ;  /* 0x0000002d07087c23 */ /* 0x000fe20008010808 */
[----:B------:R-:W-:Y:S02]  /*4840*/  F2FP.F16.F32.PACK_AB R7, R205, R206 ;  /* 0x000000cecd07723e */ /* 0x000fe400000000ff */
[----:B------:R1:W-:Y:S01]  /*4850*/  MUFU.EX2 R186, R6 ;  /* 0x0000000600ba7308 */ /* 0x0003e20000000800 */
[----:B------:R-:W-:Y:S09]  /*4860*/  F2FP.F16.F32.PACK_AB R4, R157, R161 ;  /* 0x000000a19d04723e */ /* 0x000ff200000000ff */
[----:B------:R-:W2:Y:S01]  /*4870*/  MUFU.EX2 R185, R8 ;  /* 0x0000000800b97308 */ /* 0x000ea20000000800 */
[----:B----4-:R-:W-:Y:S02]  /*4880*/  F2FP.F16.F32.PACK_AB R0, R221, R222 ;  /* 0x000000dedd00723e */ /* 0x010fe400000000ff */
[----:B-1----:R-:W-:Y:S03]  /*4890*/  F2FP.F16.F32.PACK_AB R6, R143, R144 ;  /* 0x000000908f06723e */ /* 0x002fe600000000ff */
[----:B------:R1:W-:Y:S04]  /*48a0*/  STS [R212+0x14400], R0 ;  /* 0x01440000d4007388 */ /* 0x0003e80000000800 */
[----:B------:R4:W-:Y:S04]  /*48b0*/  STS [R209+0x12000], R5 ;  /* 0x01200005d1007388 */ /* 0x0009e80000000800 */
[----:B------:R2:W-:Y:S04]  /*48c0*/  STS [R209+0x12400], R4 ;  /* 0x01240004d1007388 */ /* 0x0005e80000000800 */
[----:B------:R2:W-:Y:S01]  /*48d0*/  STS [R208+0x12400], R6 ;  /* 0x01240006d0007388 */ /* 0x0005e20000000800 */
[----:B-1----:R-:W-:Y:S02]  /*48e0*/  F2FP.F16.F32.PACK_AB R0, R249, R250 ;  /* 0x000000faf900723e */ /* 0x002fe400000000ff */
[----:B----4-:R-:W-:Y:S03]  /*48f0*/  F2FP.F16.F32.PACK_AB R5, R187, R190 ;  /* 0x000000bebb05723e */ /* 0x010fe600000000ff */
[----:B------:R1:W-:Y:S01]  /*4900*/  STS [R208+0x12000], R0 ;  /* 0x01200000d0007388 */ /* 0x0003e20000000800 */
[----:B--2---:R-:W-:Y:S03]  /*4910*/  F2FP.F16.F32.PACK_AB R4, R217, R218 ;  /* 0x000000dad904723e */ /* 0x004fe600000000ff */
[----:B------:R2:W-:Y:S01]  /*4920*/  STS [R209+0x14000], R5 ;  /* 0x01400005d1007388 */ /* 0x0005e20000000800 */
[----:B------:R-:W-:Y:S03]  /*4930*/  F2FP.F16.F32.PACK_AB R6, R247, R248 ;  /* 0x000000f8f706723e */ /* 0x000fe600000000ff */
[----:B------:R4:W-:Y:S04]  /*4940*/  STS [R209+0x14400], R4 ;  /* 0x01440004d1007388 */ /* 0x0009e80000000800 */
[----:B------:R4:W-:Y:S01]  /*4950*/  STS [R208+0x14400], R7 ;  /* 0x01440007d0007388 */ /* 0x0009e20000000800 */
[----:B-1----:R-:W-:Y:S02]  /*4960*/  F2FP.F16.F32.PACK_AB R0, R177, R178 ;  /* 0x000000b2b100723e */ /* 0x002fe400000000ff */
[----:B--2---:R-:W-:Y:S03]  /*4970*/  F2FP.F16.F32.PACK_AB R5, R140, R142 ;  /* 0x0000008e8c05723e */ /* 0x004fe600000000ff */
[----:B------:R1:W-:Y:S01]  /*4980*/  STS [R208+0x14000], R0 ;  /* 0x01400000d0007388 */ /* 0x0003e20000000800 */
[----:B----4-:R-:W-:Y:S03]  /*4990*/  F2FP.F16.F32.PACK_AB R4, R241, R242 ;  /* 0x000000f2f104723e */ /* 0x010fe600000000ff */
        /* <DEDUP_REMOVED lines=8> */
[----:B------:R-:W-:Y:S01]  /*4a20*/  STS [R211+0x14000], R7 ;  /* 0x01400007d3007388 */ /* 0x000fe20000000800 */
[----:B------:R-:W-:Y:S03]  /*4a30*/  F2FP.F16.F32.PACK_AB R4, R185, R186 ;  /* 0x000000bab904723e */ /* 0x000fe600000000ff */
[----:B------:R-:W-:Y:S04]  /*4a40*/  STS [R211+0x14400], R6 ;  /* 0x01440006d3007388 */ /* 0x000fe80000000800 */
[----:B------:R-:W-:Y:S04]  /*4a50*/  STS [R210+0x14000], R5 ;  /* 0x01400005d2007388 */ /* 0x000fe80000000800 */
[----:B------:R-:W-:Y:S04]  /*4a60*/  STS [R210+0x14400], R4 ;  /* 0x01440004d2007388 */ /* 0x000fe80000000800 */
[----:B------:R-:W-:Y:S01]  /*4a70*/  LDSM.16.M88.4 R16, [R116+0x8000] ;  /* 0x008000007410783b */ /* 0x000fe20000000200 */
[----:B-1----:R-:W-:Y:S07]  /*4a80*/  LEA R0, R124, UR5, 0x1 ;  /* 0x000000057c007c11 */ /* 0x002fee000f8e08ff */
[----:B------:R-:W-:Y:S08]  /*4a90*/  LDSM.16.M88.4 R32, [R116+0x8400] ;  /* 0x008400007420783b */ /* 0x000ff00000000200 */
[----:B------:R-:W1:Y:S08]  /*4aa0*/  LDSM.16.M88.4 R64, [R0+0x4000] ;  /* 0x004000000040783b */ /* 0x000e700000000200 */
[----:B------:R2:W4:Y:S08]  /*4ab0*/  LDSM.16.M88.4 R60, [R0+0x5000] ;  /* 0x00500000003c783b */ /* 0x0005300000000200 */
[----:B------:R-:W4:Y:S08]  /*4ac0*/  LDSM.16.M88.4 R48, [R116+0x8800] ;  /* 0x008800007430783b */ /* 0x000f300000000200 */
[----:B------:R-:W3:Y:S01]  /*4ad0*/  LDSM.16.M88.4 R100, [R116+0x8c00] ;  /* 0x008c00007464783b */ /* 0x000ee20000000200 */
[----:B--2---:R-:W-:Y:S07]  /*4ae0*/  IADD3 R0, R0, R122, RZ ;  /* 0x0000007a00007210 */ /* 0x004fee0007ffe0ff */
[----:B------:R-:W-:Y:S01]  /*4af0*/  LDSM.16.M88.4 R104, [R117+0x8000] ;  /* 0x008000007568783b */ /* 0x000fe20000000200 */
[-C--:B-1----:R-:W-:Y:S07]  /*4b00*/  HMMA.16816.F32 R4, R64, R16.reuse, RZ ;  /* 0x000000104004723c */ /* 0x082fee00000018ff */
[----:B------:R-:W-:Y:S01]  /*4b10*/  LDSM.16.M88.4 R108, [R0+0x5000] ;  /* 0x00500000006c783b */ /* 0x000fe20000000200 */
[C---:B----4-:R-:W-:Y:S06]  /*4b20*/  HMMA.16816.F32 R8, R60.reuse, R16, RZ ;  /* 0x000000103c08723c */ /* 0x050fec00000018ff */
        /* <DEDUP_REMOVED lines=10> */
[-C--:B---3--:R-:W-:Y:S06]  /*4bd0*/  HMMA.16816.F32 R52, R64, R100.reuse, RZ ;  /* 0x000000644034723c */ /* 0x088fec00000018ff */
[C---:B------:R-:W-:Y:S06]  /*4be0*/  HMMA.16816.F32 R56, R60.reuse, R100, RZ ;  /* 0x000000643c38723c */ /* 0x040fec00000018ff */
[-C--:B------:R-:W-:Y:S06]  /*4bf0*/  HMMA.16816.F32 R60, R60, R102.reuse, RZ ;  /* 0x000000663c3c723c */ /* 0x080fec00000018ff */
[----:B------:R-:W-:Y:S01]  /*4c00*/  HMMA.16816.F32 R64, R64, R102, RZ ;  /* 0x000000664040723c */ /* 0x000fe200000018ff */
[----:B------:R1:W2:Y:S04]  /*4c10*/  LDSM.16.M88.4 R100, [R0+0x4000] ;  /* 0x004000000064783b */ /* 0x0002a80000000200 */
[----:B-1----:R-:W-:Y:S04]  /*4c20*/  MOV R0, R83 ;  /* 0x0000005300007202 */ /* 0x002fe80000000f00 */
[----:B------:R1:W5:Y:S02]  /*4c30*/  LDL.LU R83, [R1+0x80] ;  /* 0x0000800001537983 */ /* 0x0003640000300800 */
[----:B------:R-:W-:Y:S04]  /*4c40*/  FFMA.FTZ R0, -R0, R0, 1 ;  /* 0x3f80000000007423 */ /* 0x000fe80000010100 */
[----:B------:R-:W-:Y:S01]  /*4c50*/  FMUL.FTZ R0, R0, UR46 ;  /* 0x0000002e00007c20 */ /* 0x000fe20008410000 */
[-C--:B--2---:R-:W-:Y:S06]  /*4c60*/  HMMA.16816.F32 R4, R100, R104.reuse, R4 ;  /* 0x000000686404723c */ /* 0x084fec0000001804 */
[C---:B------:R-:W-:Y:S06]  /*4c70*/  HMMA.16816.F32 R8, R108.reuse, R104, R8 ;  /* 0x000000686c08723c */ /* 0x040fec0000001808 */
[-C--:B------:R-:W-:Y:S06]  /*4c80*/  HMMA.16816.F32 R12, R108, R106.reuse, R12 ;  /* 0x0000006a6c0c723c */ /* 0x080fec000000180c */
[C---:B------:R-:W-:Y:S01]  /*4c90*/  HMMA.16816.F32 R16, R100.reuse, R106, R16 ;  /* 0x0000006a6410723c */ /* 0x040fe20000001810 */
[----:B------:R-:W2:Y:S05]  /*4ca0*/  LDSM.16.M88.4 R104, [R117+0x8400] ;  /* 0x008400007568783b */ /* 0x000eaa0000000200 */
[C---:B------:R-:W-:Y:S01]  /*4cb0*/  FADD.FTZ R6, -R114.reuse, R6 ;  /* 0x0000000672067221 */ /* 0x040fe20000010100 */
[----:B------:R-:W-:Y:S04]  /*4cc0*/  FADD.FTZ R7, -R114, R7 ;  /* 0x0000000772077221 */ /* 0x000fe80000010100 */
[----:B------:R-:W-:Y:S11]  /*4cd0*/  FMUL.FTZ R7, R2, R7 ;  /* 0x0000000702077220 */ /* 0x000ff60000410000 */
[----:B------:R-:W-:Y:S02]  /*4ce0*/  @!UPT UIADD3 URZ, URZ, URZ, URZ ;  /* 0x0000003f3f3ff290 */ /* 0x000fe4000fffe03f */
[C---:B------:R-:W-:Y:S01]  /*4cf0*/  FADD.FTZ R16, -R115.reuse, R16 ;  /* 0x0000001073107221 */ /* 0x040fe20000010100 */
[C---:B------:R-:W-:Y:S01]  /*4d00*/  FADD.FTZ R17, -R115.reuse, R17 ;  /* 0x0000001173117221 */ /* 0x040fe20000010100 */
[-C--:B--2---:R-:W-:Y:S06]  /*4d10*/  HMMA.16816.F32 R20, R100, R104.reuse, R20 ;  /* 0x000000686414723c */ /* 0x084fec0000001814 */
[C---:B------:R-:W-:Y:S06]  /*4d20*/  HMMA.16816.F32 R24, R108.reuse, R104, R24 ;  /* 0x000000686c18723c */ /* 0x040fec0000001818 */
[-C--:B------:R-:W-:Y:S06]  /*4d30*/  HMMA.16816.F32 R28, R108, R106.reuse, R28 ;  /* 0x0000006a6c1c723c */ /* 0x080fec000000181c */
[C---:B------:R-:W-:Y:S01]  /*4d40*/  HMMA.16816.F32 R32, R100.reuse, R106, R32 ;  /* 0x0000006a6420723c */ /* 0x040fe20000001820 */
[----:B------:R-:W2:Y:S11]  /*4d50*/  LDSM.16.M88.4 R104, [R117+0x8800] ;  /* 0x008800007568783b */ /* 0x000eb60000000200 */
[----:B------:R-:W-:Y:S11]  /*4d60*/  @!UPT UIADD3 URZ, URZ, URZ, URZ ;  /* 0x0000003f3f3ff290 */ /* 0x000ff6000fffe03f */
[----:B------:R-:W-:Y:S01]  /*4d70*/  @!UPT UIADD3 URZ, URZ, URZ, URZ ;  /* 0x0000003f3f3ff290 */ /* 0x000fe2000fffe03f */
[C---:B------:R-:W-:Y:S01]  /*4d80*/  FADD.FTZ R32, -R115.reuse, R32 ;  /* 0x0000002073207221 */ /* 0x040fe20000010100 */
[C---:B------:R-:W-:Y:S01]  /*4d90*/  FADD.FTZ R33, -R115.reuse, R33 ;  /* 0x0000002173217221 */ /* 0x040fe20000010100 */
[-C--:B--2---:R-:W-:Y:S06]  /*4da0*/  HMMA.16816.F32 R36, R100, R104.reuse, R36 ;  /* 0x000000686424723c */ /* 0x084fec0000001824 */
[C---:B------:R-:W-:Y:S06]  /*4db0*/  HMMA.16816.F32 R40, R108.reuse, R104, R40 ;  /* 0x000000686c28723c */ /* 0x040fec0000001828 */
[-C--:B------:R-:W-:Y:S06]  /*4dc0*/  HMMA.16816.F32 R44, R108, R106.reuse, R44 ;  /* 0x0000006a6c2c723c */ /* 0x080fec000000182c */
[C---:B------:R-:W-:Y:S01]  /*4dd0*/  HMMA.16816.F32 R48, R100.reuse, R106, R48 ;  /* 0x0000006a6430723c */ /* 0x040fe20000001830 */
[----:B------:R-:W2:Y:S05]  /*4de0*/  LDSM.16.M88.4 R104, [R117+0x8c00] ;  /* 0x008c00007568783b */ /* 0x000eaa0000000200 */
[-C--:B--2---:R-:W-:Y:S06]  /*4df0*/  HMMA.16816.F32 R52, R100, R104.reuse, R52 ;  /* 0x000000686434723c */ /* 0x084fec0000001834 */
[C---:B------:R-:W-:Y:S06]  /*4e00*/  HMMA.16816.F32 R56, R108.reuse, R104, R56 ;  /* 0x000000686c38723c */ /* 0x040fec0000001838 */
[-C--:B------:R-:W-:Y:S05]  /*4e10*/  HMMA.16816.F32 R60, R108, R106.reuse, R60 ;  /* 0x0000006a6c3c723c */ /* 0x080fea000000183c */
[C---:B------:R-:W-:Y:S01]  /*4e20*/  FADD.FTZ R105, -R115.reuse, R4 ;  /* 0x0000000473697221 */ /* 0x040fe20000010100 */
[----:B------:R-:W-:Y:S01]  /*4e30*/  FFMA.FTZ R4, -R82, R82, 1 ;  /* 0x3f80000052047423 */ /* 0x000fe20000010152 */
[----:B------:R-:W-:Y:S01]  /*4e40*/  HMMA.16816.F32 R64, R100, R106, R64 ;  /* 0x0000006a6440723c */ /* 0x000fe20000001840 */
[----:B------:R1:W5:Y:S03]  /*4e50*/  LDL.LU R82, [R1+0x7c] ;  /* 0x00007c0001527983 */ /* 0x0003660000300800 */
[----:B------:R-:W-:Y:S01]  /*4e60*/  FADD.FTZ R104, -R115, R5 ;  /* 0x0000000573687221 */ /* 0x000fe20000010100 */
[----:B------:R-:W-:Y:S01]  /*4e70*/  FMUL.FTZ R5, R81, R105 ;  /* 0x0000006951057220 */ /* 0x000fe20000410000 */
[C---:B------:R-:W-:Y:S01]  /*4e80*/  FADD.FTZ R52, -R115.reuse, R52 ;  /* 0x0000003473347221 */ /* 0x040fe20000010100 */
[----:B------:R1:W5:Y:S01]  /*4e90*/  LDL.LU R81, [R1+0x78] ;  /* 0x0000780001517983 */ /* 0x0003620000300800 */
[----:B------:R-:W-:Y:S03]  /*4ea0*/  FMUL.FTZ R104, R80, R104 ;  /* 0x0000006850687220 */ /* 0x000fe60000410000 */
        /* <DEDUP_REMOVED lines=8> */
[----:B------:R-:W-:Y:S01]  /*4f30*/  FFMA.FTZ R17, -R75, R75, 1 ;  /* 0x3f8000004b117423 */ /* 0x000fe2000001014b */
[----:B------:R1:W5:Y:S01]  /*4f40*/  LDL.LU R78, [R1+0x6c] ;  /* 0x00006c00014e7983 */ /* 0x0003620000300800 */
[----:B------:R-:W-:Y:S01]  /*4f50*/  FMUL.FTZ R102, R76, R102 ;  /* 0x000000664c667220 */ /* 0x000fe20000410000 */
[----:B------:R-:W-:Y:S01]  /*4f60*/  FMUL.FTZ R52, R248, R52 ;  /* 0x00000034f8347220 */ /* 0x000fe20000410000 */
[----:B------:R-:W-:Y:S01]  /*4f70*/  FMUL.FTZ R100, R5, R0 ;  /* 0x0000000005647220 */ /* 0x000fe20000410000 */
[----:B------:R1:W5:Y:S01]  /*4f80*/  LDL.LU R77, [R1+0x68] ;  /* 0x00006800014d7983 */ /* 0x0003620000300800 */
[----:B------:R-:W-:Y:S01]  /*4f90*/  FMUL.FTZ R17, R17, UR46 ;  /* 0x0000002e11117c20 */ /* 0x000fe20008410000 */
[----:B------:R-:W-:Y:S01]  /*4fa0*/  FMUL.FTZ R16, R16, UR46 ;  /* 0x0000002e10107c20 */ /* 0x000fe20008410000 */
[----:B------:R-:W-:Y:S01]  /*4fb0*/  FFMA.FTZ R5, -R252, R252, 1 ;  /* 0x3f800000fc057423 */ /* 0x000fe200000101fc */
[----:B------:R1:W5:Y:S01]  /*4fc0*/  LDL.LU R76, [R1+0x64] ;  /* 0x00006400014c7983 */ /* 0x0003620000300800 */
[----:B------:R-:W-:Y:S01]  /*4fd0*/  FMUL.FTZ R17, R20, R17 ;  /* 0x0000001114117220 */ /* 0x000fe20000410000 */
[----:B------:R-:W-:Y:S01]  /*4fe0*/  FMUL.FTZ R16, R21, R16 ;  /* 0x0000001015107220 */ /* 0x000fe20000410000 */
[----:B------:R-:W-:Y:S01]  /*4ff0*/  FMUL.FTZ R5, R5, UR46 ;  /* 0x0000002e05057c20 */ /* 0x000fe20008410000 */
[----:B------:R1:W5:Y:S01]  /*5000*/  LDL.LU R75, [R1+0x60] ;  /* 0x00006000014b7983 */ /* 0x0003620000300800 */
[----:B------:R-:W-:Y:S01]  /*5010*/  FADD.FTZ R53, -R115, R53 ;  /* 0x0000003573357221 */ /* 0x000fe20000010100 */
[----:B------:R-:W-:Y:S01]  /*5020*/  FMUL.FTZ R4, R4, UR46 ;  /* 0x0000002e04047c20 */ /* 0x000fe20008410000 */
[----:B------:R-:W-:Y:S01]  /*5030*/  FMUL.FTZ R5, R101, R5 ;  /* 0x0000000565057220 */ /* 0x000fe20000410000 */
[----:B------:R1:W5:Y:S01]  /*5040*/  LDL.LU R74, [R1+0x5c] ;  /* 0x00005c00014a7983 */ /* 0x0003620000300800 */
[----:B------:R-:W-:Y:S01]  /*5050*/  FMUL.FTZ R53, R247, R53 ;  /* 0x00000035f7357220 */ /* 0x000fe20000410000 */
[----:B------:R-:W-:Y:S01]  /*5060*/  FMUL.FTZ R0, R104, R4 ;  /* 0x0000000468007220 */ /* 0x000fe20000410000 */
[----:B------:R-:W-:Y:S01]  /*5070*/  FFMA.FTZ R4, -R251, R251, 1 ;  /* 0x3f800000fb047423 */ /* 0x000fe200000101fb */
[----:B------:R-:W-:Y:S01]  /*5080*/  FFMA.FTZ R21, -R240, R240, 1 ;  /* 0x3f800000f0157423 */ /* 0x000fe200000101f0 */
[----:B------:R-:W-:Y:S02]  /*5090*/  FFMA.FTZ R20, -R239, R239, 1 ;  /* 0x3f800000ef147423 */ /* 0x000fe400000101ef */
[----:B------:R-:W-:Y:S01]  /*50a0*/  FMUL.FTZ R4, R4, UR46 ;  /* 0x0000002e04047c20 */ /* 0x000fe20008410000 */
[----:B------:R-:W-:Y:S01]  /*50b0*/  F2FP.F16.F32.PACK_AB R0, R0, R100 ;  /* 0x000000640000723e */ /* 0x000fe200000000ff */
[----:B------:R-:W-:Y:S01]  /*50c0*/  FMUL.FTZ R21, R21, UR46 ;  /* 0x0000002e15157c20 */ /* 0x000fe20008410000 */
[----:B------:R-:W-:Y:S01]  /*50d0*/  F2FP.F16.F32.PACK_AB R100, R16, R17 ;  /* 0x000000111064723e */ /* 0x000fe200000000ff */
[----:B------:R-:W-:Y:S01]  /*50e0*/  FMUL.FTZ R4, R102, R4 ;  /* 0x0000000466047220 */ /* 0x000fe20000410000 */
[C---:B------:R-:W-:Y:S01]  /*50f0*/  FADD.FTZ R16, -R115.reuse, R36 ;  /* 0x0000002473107221 */ /* 0x040fe20000010100 */
[----:B------:R-:W-:Y:S01]  /*5100*/  FADD.FTZ R17, -R115, R37 ;  /* 0x0000002573117221 */ /* 0x000fe20000010100 */
[----:B------:R-:W-:Y:S01]  /*5110*/  FMUL.FTZ R20, R20, UR46 ;  /* 0x0000002e14147c20 */ /* 0x000fe20008410000 */
[----:B------:R-:W-:Y:S01]  /*5120*/  FFMA.FTZ R36, -R245, R245, 1 ;  /* 0x3f800000f5247423 */ /* 0x000fe200000101f5 */
[----:B------:R-:W-:Y:S01]  /*5130*/  FMUL.FTZ R16, R71, R16 ;  /* 0x0000001047107220 */ /* 0x000fe20000410000 */
[----:B------:R-:W-:Y:S01]  /*5140*/  FMUL.FTZ R17, R70, R17 ;  /* 0x0000001146117220 */ /* 0x000fe20000410000 */
[----:B------:R-:W-:Y:S01]  /*5150*/  F2FP.F16.F32.PACK_AB R101, R4, R5 ;  /* 0x000000050465723e */ /* 0x000fe200000000ff */
[----:B------:R-:W-:Y:S01]  /*5160*/  FMUL.FTZ R4, R73, R32 ;  /* 0x0000002049047220 */ /* 0x000fe20000410000 */
[----:B------:R-:W-:Y:S01]  /*5170*/  FMUL.FTZ R5, R72, R33 ;  /* 0x0000002148057220 */ /* 0x000fe20000410000 */
[----:B------:R1:W5:Y:S01]  /*5180*/  LDL.LU R73, [R1+0x58] ;  /* 0x0000580001497983 */ /* 0x0003620000300800 */
[----:B------:R-:W-:Y:S01]  /*5190*/  FMUL.FTZ R36, R36, UR46 ;  /* 0x0000002e24247c20 */ /* 0x000fe20008410000 */
[----:B------:R-:W-:Y:S01]  /*51a0*/  FFMA.FTZ R32, -R243, R243, 1 ;  /* 0x3f800000f3207423 */ /* 0x000fe200000101f3 */
[----:B------:R-:W-:Y:S01]  /*51b0*/  FFMA.FTZ R33, -R244, R244, 1 ;  /* 0x3f800000f4217423 */ /* 0x000fe200000101f4 */
[----:B------:R1:W5:Y:S01]  /*51c0*/  LDL.LU R72, [R1+0x54] ;  /* 0x0000540001487983 */ /* 0x0003620000300800 */
[----:B------:R-:W-:Y:S01]  /*51d0*/  FMUL.FTZ R36, R5, R36 ;  /* 0x0000002405247220 */ /* 0x000fe20000410000 */
[----:B------:R-:W-:Y:S01]  /*51e0*/  FMUL.FTZ R32, R32, UR46 ;  /* 0x0000002e20207c20 */ /* 0x000fe20008410000 */
[----:B------:R-:W-:Y:S01]  /*51f0*/  FMUL.FTZ R33, R33, UR46 ;  /* 0x0000002e21217c20 */ /* 0x000fe20008410000 */
[----:B------:R1:W5:Y:S01]  /*5200*/  LDL.LU R71, [R1+0x50] ;  /* 0x0000500001477983 */ /* 0x0003620000300800 */
[----:B------:R-:W-:Y:S01]  /*5210*/  FADD.FTZ R5, -R115, R49 ;  /* 0x0000003173057221 */ /* 0x000fe20000010100 */
[----:B------:R-:W-:Y:S01]  /*5220*/  FMUL.FTZ R32, R17, R32 ;  /* 0x0000002011207220 */ /* 0x000fe20000410000 */
[----:B------:R-:W-:Y:S01]  /*5230*/  FMUL.FTZ R33, R16, R33 ;  /* 0x0000002110217220 */ /* 0x000fe20000410000 */
[----:B------:R1:W5:Y:S01]  /*5240*/  LDL.LU R70, [R1+0x4c] ;  /* 0x00004c0001467983 */ /* 0x0003620000300800 */
[----:B------:R-:W-:Y:S01]  /*5250*/  FFMA.FTZ R17, -R238, R238, 1 ;  /* 0x3f800000ee117423 */ /* 0x000fe200000101ee */
[----:B------:R-:W-:Y:S01]  /*5260*/  FFMA.FTZ R16, -R237, R237, 1 ;  /* 0x3f800000ed107423 */ /* 0x000fe200000101ed */
[----:B------:R-:W-:Y:S01]  /*5270*/  FADD.FTZ R49, -R115, R65 ;  /* 0x0000004173317221 */ /* 0x000fe20000010100 */
[----:B------:R-:W-:Y:S01]  /*5280*/  FMUL.FTZ R5, R249, R5 ;  /* 0x00000005f9057220 */ /* 0x000fe20000410000 */
[----:B------:R-:W-:Y:S01]  /*5290*/  FMUL.FTZ R17, R17, UR46 ;  /* 0x0000002e11117c20 */ /* 0x000fe20008410000 */
[----:B------:R-:W-:Y:S01]  /*52a0*/  FMUL.FTZ R16, R16, UR46 ;  /* 0x0000002e10107c20 */ /* 0x000fe20008410000 */
[----:B------:R-:W-:Y:S01]  /*52b0*/  FMUL.FTZ R49, R241, R49 ;  /* 0x00000031f1317220 */ /* 0x000fe20000410000 */
[----:B------:R-:W-:Y:S01]  /*52c0*/  FMUL.FTZ R20, R5, R20 ;  /* 0x0000001405147220 */ /* 0x000fe20000410000 */
[----:B------:R-:W-:Y:S01]  /*52d0*/  FMUL.FTZ R17, R52, R17 ;  /* 0x0000001134117220 */ /* 0x000fe20000410000 */
[----:B------:R-:W-:Y:S01]  /*52e0*/  FMUL.FTZ R16, R53, R16 ;  /* 0x0000001035107220 */ /* 0x000fe20000410000 */
[----:B------:R-:W-:Y:S01]  /*52f0*/  FFMA.FTZ R5, -R226, R226, 1 ;  /* 0x3f800000e2057423 */ /* 0x000fe200000101e2 */
[----:B------:R-:W-:Y:S03]  /*5300*/  FFMA.FTZ R37, -R246, R246, 1 ;  /* 0x3f800000f6257423 */ /* 0x000fe600000101f6 */
[----:B------:R-:W-:Y:S01]  /*5310*/  FMUL.FTZ R5, R5, UR46 ;  /* 0x0000002e05057c20 */ /* 0x000fe20008410000 */
[----:B------:R-:W-:Y:S04]  /*5320*/  FMUL.FTZ R37, R37, UR46 ;  /* 0x0000002e25257c20 */ /* 0x000fe80008410000 */
[----:B------:R-:W-:Y:S01]  /*5330*/  FMUL.FTZ R37, R4, R37 ;  /* 0x0000002504257220 */ /* 0x000fe20000410000 */
[C---:B------:R-:W-:Y:S01]  /*5340*/  FADD.FTZ R4, -R115.reuse, R48 ;  /* 0x0000003073047221 */ /* 0x040fe20000010100 */
[----:B------:R-:W-:Y:S03]  /*5350*/  FADD.FTZ R48, -R115, R64 ;  /* 0x0000004073307221 */ /* 0x000fe60000010100 */
[----:B------:R-:W-:Y:S01]  /*5360*/  FMUL.FTZ R4, R250, R4 ;  /* 0x00000004fa047220 */ /* 0x000fe20000410000 */
[----:B------:R-:W-:Y:S01]  /*5370*/  FMUL.FTZ R48, R242, R48 ;  /* 0x00000030f2307220 */ /* 0x000fe20000410000 */
[----:B------:R-:W-:Y:S02]  /*5380*/  F2FP.F16.F32.PACK_AB R37, R36, R37 ;  /* 0x000000252425723e */ /* 0x000fe400000000ff */
[----:B------:R-:W-:Y:S01]  /*5390*/  FMUL.FTZ R21, R4, R21 ;  /* 0x0000001504157220 */ /* 0x000fe20000410000 */
[----:B------:R-:W-:Y:S01]  /*53a0*/  FFMA.FTZ R4, -R225, R225, 1 ;  /* 0x3f800000e1047423 */ /* 0x000fe200000101e1 */
[----:B------:R-:W-:Y:S01]  /*53b0*/  FMUL.FTZ R5, R48, R5 ;  /* 0x0000000530057220 */ /* 0x000fe20000410000 */
[----:B------:R-:W-:Y:S02]  /*53c0*/  F2FP.F16.F32.PACK_AB R36, R32, R33 ;  /* 0x000000212024723e */ /* 0x000fe400000000ff */
[----:B------:R-:W-:Y:S01]  /*53d0*/  FMUL.FTZ R4, R4, UR46 ;  /* 0x0000002e04047c20 */ /* 0x000fe20008410000 */
[----:B------:R-:W-:Y:S01]  /*53e0*/  F2FP.F16.F32.PACK_AB R32, R16, R17 ;  /* 0x000000111020723e */ /* 0x000fe200000000ff */
[----:B------:R-:W-:Y:S01]  /*53f0*/  FFMA.FTZ R16, -R69, R69, 1 ;  /* 0x3f80000045107423 */ /* 0x000fe20000010145 */
[----:B------:R-:W-:Y:S01]  /*5400*/  FMUL.FTZ R17, R3, R6 ;  /* 0x0000000603117220 */ /* 0x000fe20000410000 */
[----:B------:R1:W5:Y:S01]  /*5410*/  LDL.LU R69, [R1+0x48] ;  /* 0x0000480001457983 */ /* 0x0003620000300800 */
[----:B------:R-:W-:Y:S01]  /*5420*/  FMUL.FTZ R4, R49, R4 ;  /* 0x0000000431047220 */ /* 0x000fe20000410000 */
[----:B------:R-:W-:Y:S01]  /*5430*/  F2FP.F16.F32.PACK_AB R33, R20, R21 ;  /* 0x000000151421723e */ /* 0x000fe200000000ff */
[----:B------:R-:W-:Y:S03]  /*5440*/  FMUL.FTZ R16, R16, UR46 ;  /* 0x0000002e10107c20 */ /* 0x000fe60008410000 */
[----:B------:R-:W-:Y:S01]  /*5450*/  F2FP.F16.F32.PACK_AB R21, R4, R5 ;  /* 0x000000050415723e */ /* 0x000fe200000000ff */
[----:B------:R-:W-:Y:S02]  /*5460*/  FFMA.FTZ R4, -R68, R68, 1 ;  /* 0x3f80000044047423 */ /* 0x000fe40000010144 */
[----:B------:R1:W5:Y:S02]  /*5470*/  LDL.LU R68, [R1+0x44] ;  /* 0x0000440001447983 */ /* 0x0003640000300800 */
[----:B------:R-:W-:Y:S02]  /*5480*/  FMUL.FTZ R6, R4, UR46 ;  /* 0x0000002e04067c20 */ /* 0x000fe40008410000 */
[----:B------:R1:W5:Y:S04]  /*5490*/  LDL.LU R3, [R1+0x40] ;  /* 0x0000400001037983 */ /* 0x0003680000300800 */
[----:B------:R1:W5:Y:S01]  /*54a0*/  LDL.LU R2, [R1+0x3c] ;  /* 0x00003c0001027983 */ /* 0x0003620000300800 */
[----:B------:R-:W-:Y:S05]  /*54b0*/  @!P2 BRA `(.L_x_523) ;  /* 0x000000000058a947 */ /* 0x000fea0003800000 */
[----:B------:R-:W2:Y:S01]  /*54c0*/  LDL.LU R102, [R1] ;  /* 0x0000000001667983 */ /* 0x000ea20000300800 */
[----:B------:R-:W3:Y:S01]  /*54d0*/  LDC R20, c[0x0][0x240] ;  /* 0x00009000ff147b82 */ /* 0x000ee20000000800 */
[----:B------:R-:W-:Y:S04]  /*54e0*/  ULOP3.LUT UR21, UR25, 0x1, URZ, 0xc0, !UPT ;  /* 0x0000000119157892 */ /* 0x000fe8000f8ec03f */
[----:B------:R-:W-:Y:S03]  /*54f0*/  UISETP.NE.U32.AND UP0, UPT, UR21, 0x1, UPT ;  /* 0x000000011500788c */ /* 0x000fe6000bf05070 */
[----:B------:R-:W4:Y:S01]  /*5500*/  LDC R48, c[0x0][0x244] ;  /* 0x00009100ff307b82 */ /* 0x000f220000000800 */
[----:B------:R-:W-:Y:S06]  /*5510*/  USEL UR21, UR20, 0x2000, !UP0 ;  /* 0x0000200014157887 */ /* 0x000fec000c000000 */
[----:B------:R-:W-:Y:S01]  /*5520*/  IADD3 R118, R118, UR21, RZ ;  /* 0x0000001576767c10 */ /* 0x000fe2000fffe0ff */
[----:B--2---:R-:W-:Y:S02]  /*5530*/  VIADD R102, R102, UR21 ;  /* 0x0000001566667c36 */ /* 0x004fe40008000000 */
[----:B---3--:R-:W-:Y:S03]  /*5540*/  IMAD.U32 R4, R20, -0x80, RZ ;  /* 0xffffff8014047824 */ /* 0x008fe600078e00ff */
[----:B------:R2:W-:Y:S02]  /*5550*/  STL [R1], R102 ;  /* 0x0000006601007387 */ /* 0x0005e40000100800 */
        /* <DEDUP_REMOVED lines=9> */
[----:B----4-:R-:W-:Y:S05]  /*55f0*/  LEA.HI.X R5, R20, R231, R48, 0x7, P0 ;  /* 0x000000e714057211 */ /* 0x010fea00000f3c30 */
[----:B------:R2:W-:Y:S04]  /*5600*/  LDGSTS.E.BYPASS.LTC128B.128 [R102+0x1000], desc[UR26][R4.64] ;  /* 0x0100000004667fae */ /* 0x0005e8000b901d5a */
[----:B------:R-:W0:Y:S02]  /*5610*/  LDGDEPBAR ;  /* 0x00000000000079af */ /* 0x000e240000000000 */
.L_x_523:
[----:B------:R3:W-:Y:S01]  /*5620*/  STS [R214+0xa000], R0 ;  /* 0x00a00000d6007388 */ /* 0x0007e20000000800 */
[----:B------:R-:W-:Y:S01]  /*5630*/  FMUL.FTZ R7, R7, R6 ;  /* 0x0000000607077220 */ /* 0x000fe20000410000 */
[----:B------:R-:W-:Y:S01]  /*5640*/  FFMA.FTZ R6, -R159, R159, 1 ;  /* 0x3f8000009f067423 */ /* 0x000fe2000001019f */
[----:B------:R-:W-:Y:S01]  /*5650*/  FADD.FTZ R19, -R114, R19 ;  /* 0x0000001372137221 */ /* 0x000fe20000010100 */
[----:B--2---:R-:W-:Y:S01]  /*5660*/  FFMA.FTZ R5, -R158, R158, 1 ;  /* 0x3f8000009e057423 */ /* 0x004fe2000001019e */
[----:B------:R-:W-:Y:S01]  /*5670*/  FMUL.FTZ R16, R17, R16 ;  /* 0x0000001011107220 */ /* 0x000fe20000410000 */
[----:B------:R-:W-:Y:S01]  /*5680*/  FFMA.FTZ R4, -R154, R154, 1 ;  /* 0x3f8000009a047423 */ /* 0x000fe2000001019a */
[----:B------:R-:W-:Y:S01]  /*5690*/  FADD.FTZ R23, -R114, R23 ;  /* 0x0000001772177221 */ /* 0x000fe20000010100 */
[----:B------:R-:W-:Y:S01]  /*56a0*/  FMUL.FTZ R17, R6, UR46 ;  /* 0x0000002e06117c20 */ /* 0x000fe20008410000 */
[----:B------:R-:W-:Y:S01]  /*56b0*/  FMUL.FTZ R19, R191, R19 ;  /* 0x00000013bf137220 */ /* 0x000fe20000410000 */
        /* <DEDUP_REMOVED lines=12> */
[----:B------:R-:W-:Y:S01]  /*5780*/  FMUL.FTZ R22, R22, R5 ;  /* 0x0000000516167220 */ /* 0x000fe20000410000 */
[----:B------:R-:W-:Y:S01]  /*5790*/  FFMA.FTZ R5, -R149, R149, 1 ;  /* 0x3f80000095057423 */ /* 0x000fe20000010195 */
[----:B------:R-:W-:Y:S01]  /*57a0*/  FADD.FTZ R39, -R114, R39 ;  /* 0x0000002772277221 */ /* 0x000fe20000010100 */
[----:B---3--:R-:W-:Y:S01]  /*57b0*/  FFMA.FTZ R0, -R153, R153, 1 ;  /* 0x3f80000099007423 */ /* 0x008fe20000010199 */
[----:B------:R-:W-:Y:S01]  /*57c0*/  FMUL.FTZ R35, R167, R35 ;  /* 0x00000023a7237220 */ /* 0x000fe20000410000 */
[----:B------:R-:W-:Y:S01]  /*57d0*/  FMUL.FTZ R50, R144, R50 ;  /* 0x0000003290327220 */ /* 0x000fe20000410000 */
[----:B------:R-:W-:Y:S01]  /*57e0*/  FMUL.FTZ R39, R157, R39 ;  /* 0x000000279d277220 */ /* 0x000fe20000410000 */
[----:B------:R-:W-:Y:S01]  /*57f0*/  FMUL.FTZ R4, R0, UR46 ;  /* 0x0000002e00047c20 */ /* 0x000fe20008410000 */
[----:B------:R-:W-:Y:S01]  /*5800*/  FMUL.FTZ R0, R19, R6 ;  /* 0x0000000613007220 */ /* 0x000fe20000410000 */
[----:B------:R-:W-:Y:S01]  /*5810*/  FFMA.FTZ R6, -R150, R150, 1 ;  /* 0x3f80000096067423 */ /* 0x000fe20000010196 */
[----:B------:R-:W-:Y:S01]  /*5820*/  FADD.FTZ R55, -R114, R55 ;  /* 0x0000003772377221 */ /* 0x000fe20000010100 */
[----:B------:R-:W-:Y:S01]  /*5830*/  FMUL.FTZ R23, R23, R4 ;  /* 0x0000000417177220 */ /* 0x000fe20000410000 */
[----:B------:R-:W-:Y:S01]  /*5840*/  F2FP.F16.F32.PACK_AB R4, R7, R16 ;  /* 0x000000100704723e */ /* 0x000fe200000000ff */
[----:B------:R-:W-:Y:S01]  /*5850*/  FMUL.FTZ R16, R6, UR46 ;  /* 0x0000002e06107c20 */ /* 0x000fe20008410000 */
[----:B------:R-:W-:Y:S01]  /*5860*/  FFMA.FTZ R6, -R146, R146, 1 ;  /* 0x3f80000092067423 */ /* 0x000fe20000010192 */
[----:B------:R-:W2:Y:S01]  /*5870*/  LDC R48, c[0x0][0x2dc] ;  /* 0x0000b700ff307b82 */ /* 0x000ea20000000800 */
[----:B------:R-:W-:Y:S01]  /*5880*/  F2FP.F16.F32.PACK_AB R0, R0, R18 ;  /* 0x000000120000723e */ /* 0x000fe200000000ff */
[----:B------:R3:W-:Y:S01]  /*5890*/  STS [R214+0xa400], R4 ;  /* 0x00a40004d6007388 */ /* 0x0007e20000000800 */
[----:B------:R-:W-:Y:S01]  /*58a0*/  FMUL.FTZ R6, R6, UR46 ;  /* 0x0000002e06067c20 */ /* 0x000fe20008410000 */
[----:B------:R-:W-:Y:S01]  /*58b0*/  FMUL.FTZ R7, R5, UR46 ;  /* 0x0000002e05077c20 */ /* 0x000fe20008410000 */
[----:B------:R-:W-:Y:S01]  /*58c0*/  FFMA.FTZ R5, -R145, R145, 1 ;  /* 0x3f80000091057423 */ /* 0x000fe20000010191 */
[----:B------:R4:W-:Y:S01]  /*58d0*/  STS [R213+0xa400], R0 ;  /* 0x00a40000d5007388 */ /* 0x0009e20000000800 */
[----:B------:R-:W-:Y:S01]  /*58e0*/  FMUL.FTZ R38, R38, R6 ;  /* 0x0000000626267220 */ /* 0x000fe20000410000 */
[----:B------:R-:W-:Y:S01]  /*58f0*/  FFMA.FTZ R6, -R138, R138, 1 ;  /* 0x3f8000008a067423 */ /* 0x000fe2000001018a */
[----:B------:R-:W-:Y:S01]  /*5900*/  FMUL.FTZ R5, R5, UR46 ;  /* 0x0000002e05057c20 */ /* 0x000fe20008410000 */
[----:B------:R-:W-:Y:S01]  /*5910*/  STS [R213+0xa000], R100 ;  /* 0x00a00064d5007388 */ /* 0x000fe20000000800 */
[----:B------:R-:W-:Y:S01]  /*5920*/  FMUL.FTZ R20, R35, R7 ;  /* 0x0000000723147220 */ /* 0x000fe20000410000 */
[----:B------:R-:W-:Y:S01]  /*5930*/  FMUL.FTZ R6, R6, UR46 ;  /* 0x0000002e06067c20 */ /* 0x000fe20008410000 */
[----:B------:R-:W-:Y:S01]  /*5940*/  FADD.FTZ R66, -R114, R66 ;  /* 0x0000004272427221 */ /* 0x000fe20000010100 */
[----:B------:R-:W-:Y:S01]  /*5950*/  FFMA.FTZ R7, -R134, R134, 1 ;  /* 0x3f80000086077423 */ /* 0x000fe20000010186 */
[----:B------:R-:W-:Y:S01]  /*5960*/  FMUL.FTZ R19, R39, R5 ;  /* 0x0000000527137220 */ /* 0x000fe20000410000 */
[----:B------:R-:W-:Y:S01]  /*5970*/  FMUL.FTZ R50, R50, R6 ;  /* 0x0000000632327220 */ /* 0x000fe20000410000 */
[----:B------:R-:W-:Y:S01]  /*5980*/  FFMA.FTZ R6, -R132, R132, 1 ;  /* 0x3f80000084067423 */ /* 0x000fe20000010184 */
[----:B------:R-:W-:Y:S01]  /*5990*/  FADD.FTZ R51, -R114, R51 ;  /* 0x0000003372337221 */ /* 0x000fe20000010100 */
[----:B------:R-:W-:Y:S01]  /*59a0*/  FFMA.FTZ R5, -R137, R137, 1 ;  /* 0x3f80000089057423 */ /* 0x000fe20000010189 */
[----:B------:R-:W-:Y:S01]  /*59b0*/  FMUL.FTZ R55, R140, R55 ;  /* 0x000000378c377220 */ /* 0x000fe20000410000 */
[----:B------:R-:W-:Y:S01]  /*59c0*/  FMUL.FTZ R66, R136, R66 ;  /* 0x0000004288427220 */ /* 0x000fe20000410000 */
[----:B------:R-:W-:Y:S01]  /*59d0*/  FMUL.FTZ R7, R7, UR46 ;  /* 0x0000002e07077c20 */ /* 0x000fe20008410000 */
[----:B------:R-:W-:Y:S01]  /*59e0*/  FMUL.FTZ R6, R6, UR46 ;  /* 0x0000002e06067c20 */ /* 0x000fe20008410000 */
[----:B------:R-:W-:Y:S01]  /*59f0*/  FMUL.FTZ R51, R143, R51 ;  /* 0x000000338f337220 */ /* 0x000fe20000410000 */
[----:B------:R-:W-:Y:S01]  /*5a00*/  FMUL.FTZ R5, R5, UR46 ;  /* 0x0000002e05057c20 */ /* 0x000fe20008410000 */
[----:B------:R-:W-:Y:S01]  /*5a10*/  FMUL.FTZ R55, R55, R7 ;  /* 0x0000000737377220 */ /* 0x000fe20000410000 */
[----:B------:R-:W-:Y:S01]  /*5a20*/  FMUL.FTZ R66, R66, R6 ;  /* 0x0000000642427220 */ /* 0x000fe20000410000 */
[C---:B-----5:R-:W-:Y:S01]  /*5a30*/  FADD.FTZ R8, -R113.reuse, R8 ;  /* 0x0000000871087221 */ /* 0x060fe20000010100 */
[----:B------:R-:W-:Y:S01]  /*5a40*/  FADD.FTZ R9, -R113, R9 ;  /* 0x0000000971097221 */ /* 0x000fe20000010100 */
[----:B------:R-:W-:Y:S01]  /*5a50*/  FFMA.FTZ R7, -R189, R189, 1 ;  /* 0x3f800000bd077423 */ /* 0x000fe200000101bd */
[----:B------:R-:W-:Y:S01]  /*5a60*/  FFMA.FTZ R6, -R188, R188, 1 ;  /* 0x3f800000bc067423 */ /* 0x000fe200000101bc */
[----:B------:R-:W-:Y:S01]  /*5a70*/  FMUL.FTZ R51, R51, R5 ;  /* 0x0000000533337220 */ /* 0x000fe20000410000 */
[----:B------:R-:W-:Y:S01]  /*5a80*/  FADD.FTZ R67, -R114, R67 ;  /* 0x0000004372437221 */ /* 0x000fe20000010100 */
[----:B------:R-:W-:Y:S01]  /*5a90*/  FFMA.FTZ R5, -R129, R129, 1 ;  /* 0x3f80000081057423 */ /* 0x000fe20000010181 */
[----:B------:R-:W-:Y:S01]  /*5aa0*/  FADD.FTZ R13, -R113, R13 ;  /* 0x0000000d710d7221 */ /* 0x000fe20000010100 */
[----:B---3--:R-:W-:Y:S01]  /*5ab0*/  FFMA.FTZ R4, -R183, R183, 1 ;  /* 0x3f800000b7047423 */ /* 0x008fe200000101b7 */
[----:B------:R-:W-:Y:S01]  /*5ac0*/  FMUL.FTZ R8, R224, R8 ;  /* 0x00000008e0087220 */ /* 0x000fe20000410000 */
[----:B------:R-:W-:Y:S01]  /*5ad0*/  FMUL.FTZ R9, R223, R9 ;  /* 0x00000009df097220 */ /* 0x000fe20000410000 */
[----:B------:R-:W-:Y:S01]  /*5ae0*/  FMUL.FTZ R7, R7, UR46 ;  /* 0x0000002e07077c20 */ /* 0x000fe20008410000 */
[----:B------:R-:W-:Y:S01]  /*5af0*/  FMUL.FTZ R6, R6, UR46 ;  /* 0x0000002e06067c20 */ /* 0x000fe20008410000 */
[----:B------:R-:W-:Y:S01]  /*5b00*/  FMUL.FTZ R67, R133, R67 ;  /* 0x0000004385437220 */ /* 0x000fe20000410000 */
[----:B------:R-:W-:Y:S01]  /*5b10*/  FMUL.FTZ R5, R5, UR46 ;  /* 0x0000002e05057c20 */ /* 0x000fe20008410000 */
[----:B------:R-:W-:Y:S01]  /*5b20*/  FMUL.FTZ R13, R219, R13 ;  /* 0x0000000ddb0d7220 */ /* 0x000fe20000410000 */
[----:B------:R-:W-:Y:S01]  /*5b30*/  FMUL.FTZ R4, R4, UR46 ;  /* 0x0000002e04047c20 */ /* 0x000fe20008410000 */
[----:B------:R-:W-:Y:S01]  /*5b40*/  FMUL.FTZ R8, R8, R7 ;  /* 0x0000000708087220 */ /* 0x000fe20000410000 */
[----:B------:R-:W-:Y:S01]  /*5b50*/  FMUL.FTZ R9, R9, R6 ;  /* 0x0000000609097220 */ /* 0x000fe20000410000 */
[----:B------:R-:W-:Y:S01]  /*5b60*/  FMUL.FTZ R67, R67, R5 ;  /* 0x0000000543437220 */ /* 0x000fe20000410000 */
[----:B------:R-:W-:Y:S01]  /*5b70*/  FMUL.FTZ R13, R13, R4 ;  /* 0x000000040d0d7220 */ /* 0x000fe20000410000 */
[----:B------:R-:W-:Y:S01]  /*5b80*/  FADD.FTZ R34, -R114, R34 ;  /* 0x0000002272227221 */ /* 0x000fe20000010100 */
[C---:B------:R-:W-:Y:S01]  /*5b90*/  FADD.FTZ R12, -R113.reuse, R12 ;  /* 0x0000000c710c7221 */ /* 0x040fe20000010100 */
[----:B------:R-:W-:Y:S01]  /*5ba0*/  FFMA.FTZ R5, -R184, R184, 1 ;  /* 0x3f800000b8057423 */ /* 0x000fe200000101b8 */
[----:B------:R-:W-:Y:S01]  /*5bb0*/  FADD.FTZ R29, -R113, R29 ;  /* 0x0000001d711d7221 */ /* 0x000fe20000010100 */
[----:B------:R-:W-:Y:S01]  /*5bc0*/  FFMA.FTZ R4, -R171, R171, 1 ;  /* 0x3f800000ab047423 */ /* 0x000fe200000101ab */
[----:B----4-:R-:W-:Y:S01]  /*5bd0*/  F2FP.F16.F32.PACK_AB R0, R9, R8 ;  /* 0x000000080900723e */ /* 0x010fe200000000ff */
[----:B------:R-:W-:Y:S01]  /*5be0*/  FMUL.FTZ R34, R168, R34 ;  /* 0x00000022a8227220 */ /* 0x000fe20000410000 */
[----:B------:R-:W-:Y:S01]  /*5bf0*/  FMUL.FTZ R12, R220, R12 ;  /* 0x0000000cdc0c7220 */ /* 0x000fe20000410000 */
[----:B------:R-:W-:Y:S01]  /*5c00*/  FMUL.FTZ R5, R5, UR46 ;  /* 0x0000002e05057c20 */ /* 0x000fe20008410000 */
[----:B------:R-:W-:Y:S01]  /*5c10*/  FMUL.FTZ R29, R199, R29 ;  /* 0x0000001dc71d7220 */ /* 0x000fe20000410000 */
[----:B------:R3:W-:Y:S01]  /*5c20*/  STS [R214+0xc000], R0 ;  /* 0x00c00000d6007388 */ /* 0x0007e20000000800 */
[----:B------:R-:W-:Y:S01]  /*5c30*/  FMUL.FTZ R4, R4, UR46 ;  /* 0x0000002e04047c20 */ /* 0x000fe20008410000 */
[----:B------:R-:W-:Y:S01]  /*5c40*/  FADD.FTZ R24, -R113, R24 ;  /* 0x0000001871187221 */ /* 0x000fe20000010100 */
[----:B------:R-:W-:Y:S01]  /*5c50*/  FFMA.FTZ R7, -R176, R176, 1 ;  /* 0x3f800000b0077423 */ /* 0x000fe200000101b0 */
[----:B------:R-:W-:Y:S01]  /*5c60*/  FMUL.FTZ R34, R34, R16 ;  /* 0x0000001022227220 */ /* 0x000fe20000410000 */
        /* <DEDUP_REMOVED lines=26> */
[----:B------:R-:W-:Y:S01]  /*5e10*/  FMUL.FTZ R16, R45, R4 ;  /* 0x000000042d107220 */ /* 0x000fe20000410000 */
[----:B------:R-:W-:Y:S01]  /*5e20*/  FMUL.FTZ R40, R190, R40 ;  /* 0x00000028be287220 */ /* 0x000fe20000410000 */
[----:B------:R-:W-:Y:S01]  /*5e30*/  FMUL.FTZ R7, R7, UR46 ;  /* 0x0000002e07077c20 */ /* 0x000fe20008410000 */
[C---:B------:R-:W-:Y:S01]  /*5e40*/  FADD.FTZ R41, -R113.reuse, R41 ;  /* 0x0000002971297221 */ /* 0x040fe20000010100 */
[----:B------:R-:W-:Y:S01]  /*5e50*/  FADD.FTZ R44, -R113, R44 ;  /* 0x0000002c712c7221 */ /* 0x000fe20000010100 */
[----:B------:R-:W-:Y:S01]  /*5e60*/  FFMA.FTZ R6, -R160, R160, 1 ;  /* 0x3f800000a0067423 */ /* 0x000fe200000101a0 */
[----:B------:R-:W-:Y:S01]  /*5e70*/  FFMA.FTZ R5, -R152, R152, 1 ;  /* 0x3f80000098057423 */ /* 0x000fe20000010198 */
[----:B------:R-:W-:Y:S01]  /*5e80*/  FFMA.FTZ R4, -R147, R147, 1 ;  /* 0x3f80000093047423 */ /* 0x000fe20000010193 */
[----:B------:R-:W-:Y:S01]  /*5e90*/  FMUL.FTZ R40, R40, R7 ;  /* 0x0000000728287220 */ /* 0x000fe20000410000 */
[----:B------:R-:W-:Y:S01]  /*5ea0*/  FMUL.FTZ R41, R187, R41 ;  /* 0x00000029bb297220 */ /* 0x000fe20000410000 */
[----:B------:R-:W-:Y:S01]  /*5eb0*/  FMUL.FTZ R44, R178, R44 ;  /* 0x0000002cb22c7220 */ /* 0x000fe20000410000 */
[----:B------:R-:W-:Y:S01]  /*5ec0*/  FMUL.FTZ R6, R6, UR46 ;  /* 0x0000002e06067c20 */ /* 0x000fe20008410000 */
[----:B------:R-:W-:Y:S01]  /*5ed0*/  FMUL.FTZ R5, R5, UR46 ;  /* 0x0000002e05057c20 */ /* 0x000fe20008410000 */
[----:B------:R-:W-:Y:S01]  /*5ee0*/  FMUL.FTZ R7, R4, UR46 ;  /* 0x0000002e04077c20 */ /* 0x000fe20008410000 */
[----:B------:R-:W-:Y:S01]  /*5ef0*/  FADD.FTZ R61, -R113, R61 ;  /* 0x0000003d713d7221 */ /* 0x000fe20000010100 */
[----:B------:R-:W-:Y:S01]  /*5f00*/  FFMA.FTZ R4, -R139, R139, 1 ;  /* 0x3f8000008b047423 */ /* 0x000fe2000001018b */
        /* <DEDUP_REMOVED lines=15> */
[----:B---3--:R-:W-:Y:S01]  /*6000*/  FFMA.FTZ R0, -R203, R203, 1 ;  /* 0x3f800000cb007423 */ /* 0x008fe200000101cb */
[----:B------:R-:W-:Y:S01]  /*6010*/  FFMA.FTZ R4, -R204, R204, 1 ;  /* 0x3f800000cc047423 */ /* 0x000fe200000101cc */
[----:B------:R-:W-:Y:S01]  /*6020*/  FADD.FTZ R11, -R112, R11 ;  /* 0x0000000b700b7221 */ /* 0x000fe20000010100 */
[----:B------:R-:W-:Y:S01]  /*6030*/  FMUL.FTZ R13, R57, R6 ;  /* 0x00000006390d7220 */ /* 0x000fe20000410000 */
[----:B------:R-:W-:Y:S01]  /*6040*/  FMUL.FTZ R60, R60, R5 ;  /* 0x000000053c3c7220 */ /* 0x000fe20000410000 */
[----:B------:R-:W-:Y:S01]  /*6050*/  FMUL.FTZ R10, R236, R10 ;  /* 0x0000000aec0a7220 */ /* 0x000fe20000410000 */
[----:B------:R-:W-:Y:S01]  /*6060*/  FMUL.FTZ R5, R0, UR46 ;  /* 0x0000002e00057c20 */ /* 0x000fe20008410000 */
[----:B------:R-:W-:Y:S01]  /*6070*/  FMUL.FTZ R6, R4, UR46 ;  /* 0x0000002e04067c20 */ /* 0x000fe20008410000 */
[----:B------:R-:W-:Y:S01]  /*6080*/  FMUL.FTZ R11, R235, R11 ;  /* 0x0000000beb0b7220 */ /* 0x000fe20000410000 */
[C---:B------:R-:W-:Y:S01]  /*6090*/  FADD.FTZ R15, -R112.reuse, R15 ;  /* 0x0000000f700f7221 */ /* 0x040fe20000010100 */
[----:B------:R-:W-:Y:S01]  /*60a0*/  FADD.FTZ R14, -R112, R14 ;  /* 0x0000000e700e7221 */ /* 0x000fe20000010100 */
[----:B------:R-:W-:Y:S01]  /*60b0*/  FFMA.FTZ R4, -R202, R202, 1 ;  /* 0x3f800000ca047423 */ /* 0x000fe200000101ca */
[----:B------:R-:W-:Y:S01]  /*60c0*/  FFMA.FTZ R0, -R201, R201, 1 ;  /* 0x3f800000c9007423 */ /* 0x000fe200000101c9 */
[----:B------:R-:W-:Y:S01]  /*60d0*/  FMUL.FTZ R6, R10, R6 ;  /* 0x000000060a067220 */ /* 0x000fe20000410000 */
[----:B------:R-:W-:Y:S01]  /*60e0*/  FMUL.FTZ R15, R229, R15 ;  /* 0x0000000fe50f7220 */ /* 0x000fe20000410000 */
[----:B------:R-:W-:Y:S01]  /*60f0*/  FMUL.FTZ R10, R11, R5 ;  /* 0x000000050b0a7220 */ /* 0x000fe20000410000 */
[----:B------:R-:W-:Y:S01]  /*6100*/  FMUL.FTZ R14, R234, R14 ;  /* 0x0000000eea0e7220 */ /* 0x000fe20000410000 */
[----:B------:R-:W-:Y:S01]  /*6110*/  FMUL.FTZ R4, R4, UR46 ;  /* 0x0000002e04047c20 */ /* 0x000fe20008410000 */
[----:B------:R-:W-:Y:S01]  /*6120*/  FMUL.FTZ R0, R0, UR46 ;  /* 0x0000002e00007c20 */ /* 0x000fe20008410000 */
[----:B------:R-:W-:Y:S01]  /*6130*/  FADD.FTZ R42, -R112, R42 ;  /* 0x0000002a702a7221 */ /* 0x000fe20000010100 */
[----:B------:R-:W-:Y:S01]  /*6140*/  F2FP.F16.F32.PACK_AB R10, R10, R6 ;  /* 0x000000060a0a723e */ /* 0x000fe200000000ff */
[----:B------:R-:W-:Y:S01]  /*6150*/  FMUL.FTZ R14, R14, R4 ;  /* 0x000000040e0e7220 */ /* 0x000fe20000410000 */
[----:B------:R-:W-:Y:S01]  /*6160*/  FMUL.FTZ R9, R15, R0 ;  /* 0x000000000f097220 */ /* 0x000fe20000410000 */
[----:B------:R-:W-:Y:S01]  /*6170*/  FFMA.FTZ R4, -R197, R197, 1 ;  /* 0x3f800000c5047423 */ /* 0x000fe200000101c5 */
[----:B------:R-:W-:Y:S01]  /*6180*/  FFMA.FTZ R0, -R195, R195, 1 ;  /* 0x3f800000c3007423 */ /* 0x000fe200000101c3 */
[----:B------:R-:W-:Y:S01]  /*6190*/  STS [R214+0xc400], R10 ;  /* 0x00c4000ad6007388 */ /* 0x000fe20000000800 */
[----:B------:R-:W-:Y:S01]  /*61a0*/  FFMA.FTZ R6, -R180, R180, 1 ;  /* 0x3f800000b4067423 */ /* 0x000fe200000101b4 */
[C---:B------:R-:W-:Y:S01]  /*61b0*/  FADD.FTZ R27, -R112.reuse, R27 ;  /* 0x0000001b701b7221 */ /* 0x040fe20000010100 */
[----:B------:R-:W-:Y:S01]  /*61c0*/  FADD.FTZ R26, -R112, R26 ;  /* 0x0000001a701a7221 */ /* 0x000fe20000010100 */
[----:B------:R-:W-:Y:S01]  /*61d0*/  STS [R213+0xc000], R18 ;  /* 0x00c00012d5007388 */ /* 0x000fe20000000800 */
[----:B------:R-:W-:Y:S01]  /*61e0*/  F2FP.F16.F32.PACK_AB R9, R9, R14 ;  /* 0x0000000e0909723e */ /* 0x000fe200000000ff */
[----:B------:R-:W-:Y:S01]  /*61f0*/  FMUL.FTZ R5, R4, UR46 ;  /* 0x0000002e04057c20 */ /* 0x000fe20008410000 */
[----:B------:R-:W-:Y:S01]  /*6200*/  FMUL.FTZ R8, R0, UR46 ;  /* 0x0000002e00087c20 */ /* 0x000fe20008410000 */
[----:B------:R-:W-:Y:S01]  /*6210*/  FMUL.FTZ R42, R218, R42 ;  /* 0x0000002ada2a7220 */ /* 0x000fe20000410000 */
[----:B------:R-:W-:Y:S01]  /*6220*/  FMUL.FTZ R6, R6, UR46 ;  /* 0x0000002e06067c20 */ /* 0x000fe20008410000 */
[----:B------:R-:W-:Y:S01]  /*6230*/  STS [R213+0xc400], R9 ;  /* 0x00c40009d5007388 */ /* 0x000fe20000000800 */
[----:B------:R-:W-:Y:S01]  /*6240*/  FMUL.FTZ R27, R227, R27 ;  /* 0x0000001be31b7220 */ /* 0x000fe20000410000 */
[----:B------:R-:W-:Y:S01]  /*6250*/  FMUL.FTZ R26, R228, R26 ;  /* 0x0000001ae41a7220 */ /* 0x000fe20000410000 */
[C---:B------:R-:W-:Y:S01]  /*6260*/  FADD.FTZ R30, -R112.reuse, R30 ;  /* 0x0000001e701e7221 */ /* 0x040fe20000010100 */
[----:B------:R-:W-:Y:S01]  /*6270*/  STS [R215+0xa000], R101 ;  /* 0x00a00065d7007388 */ /* 0x000fe20000000800 */
[----:B------:R-:W-:Y:S01]  /*6280*/  FADD.FTZ R31, -R112, R31 ;  /* 0x0000001f701f7221 */ /* 0x000fe20000010100 */
[----:B------:R-:W-:Y:S01]  /*6290*/  FFMA.FTZ R4, -R194, R194, 1 ;  /* 0x3f800000c2047423 */ /* 0x000fe200000101c2 */
[----:B------:R-:W-:Y:S01]  /*62a0*/  FFMA.FTZ R0, -R193, R193, 1 ;  /* 0x3f800000c1007423 */ /* 0x000fe200000101c1 */
[----:B------:R-:W-:Y:S01]  /*62b0*/  F2FP.F16.F32.PACK_AB R22, R23, R22 ;  /* 0x000000161716723e */ /* 0x000fe200000000ff */
[----:B------:R-:W-:Y:S01]  /*62c0*/  FMUL.FTZ R42, R42, R6 ;  /* 0x000000062a2a7220 */ /* 0x000fe20000410000 */
[----:B------:R-:W-:Y:S01]  /*62d0*/  FMUL.FTZ R26, R26, R5 ;  /* 0x000000051a1a7220 */ /* 0x000fe20000410000 */
        /* <DEDUP_REMOVED lines=8> */
[----:B------:R-:W-:Y:S01]  /*6360*/  FADD.FTZ R58, -R112, R58 ;  /* 0x0000003a703a7221 */ /* 0x000fe20000010100 */
[----:B------:R-:W-:Y:S01]  /*6370*/  F2FP.F16.F32.PACK_AB R20, R20, R34 ;  /* 0x000000221414723e */ /* 0x000fe200000000ff */
[----:B------:R-:W-:Y:S01]  /*6380*/  FADD.FTZ R43, -R112, R43 ;  /* 0x0000002b702b7221 */ /* 0x000fe20000010100 */
[----:B------:R-:W-:Y:S01]  /*6390*/  FFMA.FTZ R5, -R179, R179, 1 ;  /* 0x3f800000b3057423 */ /* 0x000fe200000101b3 */
[----:B------:R-:W-:Y:S01]  /*63a0*/  FMUL.FTZ R30, R30, R4 ;  /* 0x000000041e1e7220 */ /* 0x000fe20000410000 */
[----:B------:R-:W-:Y:S01]  /*63b0*/  FMUL.FTZ R31, R31, R0 ;  /* 0x000000001f1f7220 */ /* 0x000fe20000410000 */
[----:B------:R-:W-:Y:S01]  /*63c0*/  STS [R212+0xa400], R20 ;  /* 0x00a40014d4007388 */ /* 0x000fe20000000800 */
[----:B------:R-:W-:Y:S01]  /*63d0*/  FMUL.FTZ R6, R6, UR46 ;  /* 0x0000002e06067c20 */ /* 0x000fe20008410000 */
[----:B------:R-:W-:Y:S01]  /*63e0*/  FMUL.FTZ R58, R198, R58 ;  /* 0x0000003ac63a7220 */ /* 0x000fe20000410000 */
[----:B------:R-:W-:Y:S01]  /*63f0*/  F2FP.F16.F32.PACK_AB R24, R25, R24 ;  /* 0x000000181918723e */ /* 0x000fe200000000ff */
[----:B------:R-:W-:Y:S01]  /*6400*/  FADD.FTZ R47, -R112, R47 ;  /* 0x0000002f702f7221 */ /* 0x000fe20000010100 */
[----:B------:R-:W-:Y:S01]  /*6410*/  F2FP.F16.F32.PACK_AB R8, R8, R26 ;  /* 0x0000001a0808723e */ /* 0x000fe200000000ff */
[----:B------:R-:W-:Y:S01]  /*6420*/  FFMA.FTZ R0, -R173, R173, 1 ;  /* 0x3f800000ad007423 */ /* 0x000fe200000101ad */
[----:B------:R-:W-:Y:S01]  /*6430*/  FMUL.FTZ R43, R217, R43 ;  /* 0x0000002bd92b7220 */ /* 0x000fe20000410000 */
[----:B------:R-:W-:Y:S01]  /*6440*/  FMUL.FTZ R5, R5, UR46 ;  /* 0x0000002e05057c20 */ /* 0x000fe20008410000 */
[----:B------:R-:W-:Y:S01]  /*6450*/  FADD.FTZ R46, -R112, R46 ;  /* 0x0000002e702e7221 */ /* 0x000fe20000010100 */
[----:B------:R-:W-:Y:S01]  /*6460*/  FFMA.FTZ R4, -R174, R174, 1 ;  /* 0x3f800000ae047423 */ /* 0x000fe200000101ae */
[----:B------:R-:W-:Y:S01]  /*6470*/  FMUL.FTZ R58, R58, R6 ;  /* 0x000000063a3a7220 */ /* 0x000fe20000410000 */
[----:B------:R-:W-:Y:S01]  /*6480*/  F2FP.F16.F32.PACK_AB R6, R31, R30 ;  /* 0x0000001e1f06723e */ /* 0x000fe200000000ff */
[----:B------:R-:W-:Y:S01]  /*6490*/  STS [R215+0xc000], R24 ;  /* 0x00c00018d7007388 */ /* 0x000fe20000000800 */
[----:B------:R-:W-:Y:S01]  /*64a0*/  F2FP.F16.F32.PACK_AB R28, R29, R28 ;  /* 0x0000001c1d1c723e */ /* 0x000fe200000000ff */
[----:B------:R-:W-:Y:S01]  /*64b0*/  FMUL.FTZ R47, R205, R47 ;  /* 0x0000002fcd2f7220 */ /* 0x000fe20000410000 */
[----:B------:R-:W-:Y:S01]  /*64c0*/  FMUL.FTZ R0, R0, UR46 ;  /* 0x0000002e00007c20 */ /* 0x000fe20008410000 */
[----:B------:R-:W-:Y:S01]  /*64d0*/  STS [R215+0xc400], R8 ;  /* 0x00c40008d7007388 */ /* 0x000fe20000000800 */
[----:B------:R-:W-:Y:S01]  /*64e0*/  FADD.FTZ R56, -R113, R56 ;  /* 0x0000003871387221 */ /* 0x000fe20000010100 */
[----:B------:R-:W-:Y:S01]  /*64f0*/  FMUL.FTZ R43, R43, R5 ;  /* 0x000000052b2b7220 */ /* 0x000fe20000410000 */
[----:B------:R-:W-:Y:S01]  /*6500*/  FMUL.FTZ R46, R206, R46 ;  /* 0x0000002ece2e7220 */ /* 0x000fe20000410000 */
[----:B------:R-:W-:Y:S01]  /*6510*/  FMUL.FTZ R4, R4, UR46 ;  /* 0x0000002e04047c20 */ /* 0x000fe20008410000 */
[----:B------:R-:W-:Y:S01]  /*6520*/  FFMA.FTZ R5, -R164, R164, 1 ;  /* 0x3f800000a4057423 */ /* 0x000fe200000101a4 */
[----:B------:R-:W-:Y:S01]  /*6530*/  FADD.FTZ R59, -R112, R59 ;  /* 0x0000003b703b7221 */ /* 0x000fe20000010100 */
[----:B------:R-:W-:Y:S01]  /*6540*/  F2FP.F16.F32.PACK_AB R19, R19, R38 ;  /* 0x000000261313723e */ /* 0x000fe200000000ff */
[----:B------:R-:W-:Y:S01]  /*6550*/  STS [R212+0xc000], R28 ;  /* 0x00c0001cd4007388 */ /* 0x000fe20000000800 */
[----:B------:R-:W-:Y:S01]  /*6560*/  FMUL.FTZ R47, R47, R0 ;  /* 0x000000002f2f7220 */ /* 0x000fe20000410000 */
[----:B------:R-:W-:Y:S01]  /*6570*/  FMUL.FTZ R56, R170, R56 ;  /* 0x00000038aa387220 */ /* 0x000fe20000410000 */
[----:B------:R-:W-:Y:S01]  /*6580*/  FMUL.FTZ R46, R46, R4 ;  /* 0x000000042e2e7220 */ /* 0x000fe20000410000 */
[----:B------:R-:W-:Y:S01]  /*6590*/  STS [R212+0xc400], R6 ;  /* 0x00c40006d4007388 */ /* 0x000fe20000000800 */
[----:B------:R-:W-:Y:S01]  /*65a0*/  FFMA.FTZ R0, -R155, R155, 1 ;  /* 0x3f8000009b007423 */ /* 0x000fe2000001019b */
[----:B------:R-:W-:Y:S01]  /*65b0*/  FMUL.FTZ R5, R5, UR46 ;  /* 0x0000002e05057c20 */ /* 0x000fe20008410000 */
[----:B------:R-:W-:Y:S01]  /*65c0*/  FMUL.FTZ R59, R196, R59 ;  /* 0x0000003bc43b7220 */ /* 0x000fe20000410000 */
[----:B------:R-:W-:Y:S01]  /*65d0*/  FFMA.FTZ R4, -R156, R156, 1 ;  /* 0x3f8000009c047423 */ /* 0x000fe2000001019c */
[----:B------:R-:W-:Y:S01]  /*65e0*/  FADD.FTZ R62, -R112, R62 ;  /* 0x0000003e703e7221 */ /* 0x000fe20000010100 */
[----:B------:R-:W-:Y:S01]  /*65f0*/  F2FP.F16.F32.PACK_AB R50, R51, R50 ;  /* 0x000000323332723e */ /* 0x000fe200000000ff */
[----:B------:R-:W-:Y:S01]  /*6600*/  STS [R209+0xa000], R36 ;  /* 0x00a00024d1007388 */ /* 0x000fe20000000800 */
[----:B------:R-:W-:Y:S01]  /*6610*/  FMUL.FTZ R56, R56, R7 ;  /* 0x0000000738387220 */ /* 0x000fe20000410000 */
[----:B------:R-:W-:Y:S01]  /*6620*/  FMUL.FTZ R7, R0, UR46 ;  /* 0x0000002e00077c20 */ /* 0x000fe20008410000 */
[----:B------:R-:W-:Y:S01]  /*6630*/  FMUL.FTZ R4, R4, UR46 ;  /* 0x0000002e04047c20 */ /* 0x000fe20008410000 */
        /* <DEDUP_REMOVED lines=13> */
[----:B------:R-:W-:Y:S01]  /*6710*/  F2FP.F16.F32.PACK_AB R66, R67, R66 ;  /* 0x000000424342723e */ /* 0x000fe200000000ff */
[----:B------:R-:W-:Y:S01]  /*6720*/  FMUL.FTZ R63, R185, R63 ;  /* 0x0000003fb93f7220 */ /* 0x000fe20000410000 */
[----:B------:R-:W-:Y:S01]  /*6730*/  F2FP.F16.F32.PACK_AB R13, R13, R56 ;  /* 0x000000380d0d723e */ /* 0x000fe200000000ff */
[----:B------:R-:W-:Y:S01]  /*6740*/  STS [R209+0xc400], R5 ;  /* 0x00c40005d1007388 */ /* 0x000fe20000000800 */
[----:B------:R-:W-:Y:S01]  /*6750*/  F2FP.F16.F32.PACK_AB R0, R0, R58 ;  /* 0x0000003a0000723e */ /* 0x000fe200000000ff */
[----:B------:R-:W-:Y:S01]  /*6760*/  FMUL.FTZ R7, R63, R7 ;  /* 0x000000073f077220 */ /* 0x000fe20000410000 */
[----:B------:R-:W-:Y:S01]  /*6770*/  F2FP.F16.F32.PACK_AB R12, R12, R60 ;  /* 0x0000003c0c0c723e */ /* 0x000fe200000000ff */
[----:B------:R-:W-:Y:S03]  /*6780*/  STS [R208+0xc000], R16 ;  /* 0x00c00010d0007388 */ /* 0x000fe60000000800 */
[----:B------:R-:W-:Y:S01]  /*6790*/  F2FP.F16.F32.PACK_AB R7, R7, R62 ;  /* 0x0000003e0707723e */ /* 0x000fe200000000ff */
        /* <DEDUP_REMOVED lines=10> */
[----:B---3--:R-:W-:Y:S05]  /*6840*/  LEA R0, R123, UR5, 0x1 ;  /* 0x000000057b007c11 */ /* 0x008fea000f8e08ff */
[----:B------:R-:W-:Y:S04]  /*6850*/  LDSM.16.MT88.4 R4, [R2+0x12000] ;  /* 0x012000000204783b */ /* 0x000fe80000004200 */
[----:B------:R-:W3:Y:S04]  /*6860*/  LDSM.16.MT88.4 R8, [R0+0x4000] ;  /* 0x004000000008783b */ /* 0x000ee80000004200 */
[----:B------:R-:W4:Y:S04]  /*6870*/  LDSM.16.MT88.4 R12, [R2+0x16000] ;  /* 0x01600000020c783b */ /* 0x000f280000004200 */
[----:B------:R-:W-:Y:S04]  /*6880*/  LDSM.16.MT88.4 R16, [R2+0x12800] ;  /* 0x012800000210783b */ /* 0x000fe80000004200 */
[----:B------:R-:W1:Y:S04]  /*6890*/  LDSM.16.MT88.4 R20, [R0+0x4400] ;  /* 0x004400000014783b */ /* 0x000e680000004200 */
[----:B------:R-:W2:Y:S01]  /*68a0*/  LDSM.16.MT88.4 R24, [R2+0x16800] ;  /* 0x016800000218783b */ /* 0x000ea20000004200 */
[-C--:B---3--:R-:W-:Y:S06]  /*68b0*/  HMMA.16816.F32 R68, R4, R8.reuse, R68 ;  /* 0x000000080444723c */ /* 0x088fec0000001844 */
[C---:B----4-:R-:W-:Y:S06]  /*68c0*/  HMMA.16816.F32 R72, R12.reuse, R8, R72 ;  /* 0x000000080c48723c */ /* 0x050fec0000001848 */
[-C--:B------:R-:W-:Y:S01]  /*68d0*/  HMMA.16816.F32 R76, R12, R10.reuse, R76 ;  /* 0x0000000a0c4c723c */ /* 0x080fe2000000184c */
[----:B------:R-:W-:Y:S05]  /*68e0*/  LDSM.16.MT88.4 R12, [R2+0x17000] ;  /* 0x01700000020c783b */ /* 0x000fea0000004200 */
[----:B------:R-:W-:Y:S01]  /*68f0*/  HMMA.16816.F32 R80, R4, R10, R80 ;  /* 0x0000000a0450723c */ /* 0x000fe20000001850 */
[----:B------:R-:W-:Y:S04]  /*6900*/  LDSM.16.MT88.4 R4, [R2+0x13000] ;  /* 0x013000000204783b */ /* 0x000fe80000004200 */
[----:B------:R-:W3:Y:S01]  /*6910*/  LDSM.16.MT88.4 R8, [R0+0x4800] ;  /* 0x004800000008783b */ /* 0x000ee20000004200 */
        /* <DEDUP_REMOVED lines=47> */
[----:B------:R-:W-:Y:S02]  /*6c10*/  LEA.HI.X.SX32 R4, R4, R131, 0x2, P0 ;  /* 0x0000008304047211 */ /* 0x000fe400000f16ff */
[----:B------:R-:W-:Y:S04]  /*6c20*/  MOV R130, R5 ;  /* 0x0000000500827202 */ /* 0x000fe80000000f00 */
[----:B------:R-:W-:Y:S01]  /*6c30*/  MOV R131, R4 ;  /* 0x0000000400837202 */ /* 0x000fe20000000f00 */
[----:B------:R-:W-:Y:S01]  /*6c40*/  @!UPT UIADD3 URZ, URZ, URZ, URZ ;  /* 0x0000003f3f3ff290 */ /* 0x000fe2000fffe03f */
[----:B------:R-:W-:Y:S11]  /*6c50*/  @!P2 BRA `(.L_x_524) ;  /* 0x000000000044a947 */ /* 0x000ff60003800000 */
[----:B------:R-:W1:Y:S01]  /*6c60*/  LDC R7, c[0x0][0x420] ;  /* 0x00010800ff077b82 */ /* 0x000e620000000800 */
[----:B------:R-:W2:Y:S07]  /*6c70*/  LDL R48, [R1+0x24] ;  /* 0x0000240001307983 */ /* 0x000eae0000100800 */
[----:B------:R-:W3:Y:S01]  /*6c80*/  LDC R8, c[0x0][0x424] ;  /* 0x00010900ff087b82 */ /* 0x000ee20000000800 */
[----:B--2---:R-:W-:Y:S01]  /*6c90*/  LEA R6, R48, UR5, 0x1 ;  /* 0x0000000530067c11 */ /* 0x004fe2000f8e08ff */
[C---:B-1----:R-:W-:Y:S05]  /*6ca0*/  IMAD.U32 R4, R7.reuse, -0x80, RZ ;  /* 0xffffff8007047824 */ /* 0x042fea00078e00ff */
        /* <DEDUP_REMOVED lines=9> */
[----:B---3--:R-:W-:Y:S05]  /*6d40*/  LEA.HI.X R5, R7, R233, R8, 0x7, P0 ;  /* 0x000000e907057211 */ /* 0x008fea00000f3c08 */
[----:B------:R1:W-:Y:S04]  /*6d50*/  LDGSTS.E.BYPASS.LTC128B.128 [R6+0x5000], desc[UR26][R4.64] ;  /* 0x0500000004067fae */ /* 0x0003e8000b901d5a */
[----:B------:R-:W0:Y:S02]  /*6d60*/  LDGDEPBAR ;  /* 0x00000000000079af */ /* 0x000e240000000000 */
.L_x_524:
        /* <DEDUP_REMOVED lines=220> */
.L_x_522:
[----:B------:R-:W-:Y:S01]  /*7b30*/  @!UPT UIADD3 URZ, URZ, URZ, URZ ;  /* 0x0000003f3f3ff290 */ /* 0x000fe2000fffe03f */
[----:B------:R-:W2:Y:S01]  /*7b40*/  LDL R22, [R1+0x30] ;  /* 0x0000300001167983 */ /* 0x000ea20000100800 */
[----:B------:R-:W-:Y:S01]  /*7b50*/  ULDC UR6, c[0x0][0x390] ;  /* 0x0000e40000067ab9 */ /* 0x000fe20000000800 */
[----:B------:R-:W1:Y:S02]  /*7b60*/  LDC.64 R10, c[0x0][0x438] ;  /* 0x00010e00ff0a7b82 */ /* 0x000e640000000a00 */
[----:B------:R-:W3:Y:S04]  /*7b70*/  LDL R19, [R1+0x34] ;  /* 0x0000340001137983 */ /* 0x000ee80000100800 */
[----:B------:R-:W4:Y:S01]  /*7b80*/  LDL R24, [R1+0x24] ;  /* 0x0000240001187983 */ /* 0x000f220000100800 */
[----:B------:R-:W5:Y:S01]  /*7b90*/  S2R R14, SR_TID.X ;  /* 0x00000000000e7919 */ /* 0x000f620000002100 */
        /* <DEDUP_REMOVED lines=28> */
[----:B-----5:R-:W-:Y:S02]  /*7d60*/  SHF.R.S32.HI R18, RZ, 0x1f, R14 ;  /* 0x0000001fff127819 */ /* 0x020fe4000001140e */
[----:B------:R-:W-:-:S02]  /*7d70*/  F2FP.F16.F32.PACK_AB R0, R0, R94 ;  /* 0x0000005e0000723e */ /* 0x000fc400000000ff */
[----:B------:R-:W-:-:S03]  /*7d80*/  LEA.HI R18, R18, R14, RZ, 0x2 ;  /* 0x0000000e12127211 */ /* 0x000fc600078f10ff */
[----:B------:R-:W5:Y:S01]  /*7d90*/  LDC.64 R20, c[0x0][0x440] ;  /* 0x00011000ff147b82 */ /* 0x000f620000000a00 */
        /* <DEDUP_REMOVED lines=8> */
[----:B-1----:R-:W-:-:S04]  /*7e20*/  IMAD R40, R12, UR16, RZ ;  /* 0x000000100c287c24 */ /* 0x002fc8000f8e02ff */
[----:B------:R-:W-:Y:S01]  /*7e30*/  IMAD R40, R13, UR11, R40 ;  /* 0x0000000b0d287c24 */ /* 0x000fe2000f8e0228 */
[----:B--2---:R-:W-:Y:S04]  /*7e40*/  STS [R22], R9 ;  /* 0x0000000916007388 */ /* 0x004fe80000000800 */
[----:B------:R-:W-:Y:S04]  /*7e50*/  STS [R22+0x200], R8 ;  /* 0x0002000816007388 */ /* 0x000fe80000000800 */
[----:B---3--:R1:W-:Y:S04]  /*7e60*/  STS [R19], R5 ;  /* 0x0000000513007388 */ /* 0x0083e80000000800 */
[----:B------:R2:W-:Y:S04]  /*7e70*/  STS [R19+0x200], R4 ;  /* 0x0002000413007388 */ /* 0x0005e80000000800 */
[----:B------:R-:W-:Y:S04]  /*7e80*/  STS [R22+0x1000], R7 ;  /* 0x0010000716007388 */ /* 0x000fe80000000800 */
[----:B------:R-:W-:Y:S04]  /*7e90*/  STS [R22+0x1200], R6 ;  /* 0x0012000616007388 */ /* 0x000fe80000000800 */
[----:B------:R3:W-:Y:S04]  /*7ea0*/  STS [R19+0x1000], R3 ;  /* 0x0010000313007388 */ /* 0x0007e80000000800 */
[----:B------:R5:W-:Y:S01]  /*7eb0*/  STS [R19+0x1200], R0 ;  /* 0x0012000013007388 */ /* 0x000be20000000800 */
[----:B-1----:R-:W-:-:S03]  /*7ec0*/  LOP3.LUT R5, R18, 0xfffffffc, RZ, 0xc0, !PT ;  /* 0xfffffffc12057812 */ /* 0x002fc600078ec0ff */
[----:B------:R-:W-:Y:S01]  /*7ed0*/  STS [R22+0x2000], R68 ;  /* 0x0020004416007388 */ /* 0x000fe20000000800 */
[----:B--2---:R-:W-:-:S03]  /*7ee0*/  IADD3 R4, -R5, R14, RZ ;  /* 0x0000000e05047210 */ /* 0x004fc60007ffe1ff */
[----:B------:R-:W-:Y:S01]  /*7ef0*/  STS [R22+0x2200], R70 ;  /* 0x0022004616007388 */ /* 0x000fe20000000800 */
[----:B------:R-:W1:Y:S03]  /*7f00*/  LDC.64 R14, c[0x0][0x458] ;  /* 0x00011600ff0e7b82 */ /* 0x000e660000000a00 */
        /* <DEDUP_REMOVED lines=9> */
[----:B-----5:R-:W-:Y:S01]  /*7fa0*/  SHF.R.S32.HI R0, RZ, 0x2, R18 ;  /* 0x00000002ff007819 */ /* 0x020fe20000011412 */
[----:B------:R-:W-:-:S04]  /*7fb0*/  IMAD.WIDE.U32 R6, R10, UR10, R4 ;  /* 0x0000000a0a067c25 */ /* 0x000fc8000f8e0004 */
[----:B------:R-:W-:Y:S01]  /*7fc0*/  IMAD R11, R11, UR10, R3 ;  /* 0x0000000a0b0b7c24 */ /* 0x000fe2000f8e0203 */
[----:B------:R-:W-:-:S04]  /*7fd0*/  SHF.R.S32.HI R3, RZ, 0x1f, R0 ;  /* 0x0000001fff037819 */ /* 0x000fc80000011400 */
[----:B------:R-:W-:Y:S01]  /*7fe0*/  IADD3 R7, R7, R11, RZ ;  /* 0x0000000b07077210 */ /* 0x000fe20007ffe0ff */
[----:B------:R-:W-:Y:S01]  /*7ff0*/  IMAD R8, R3, R16, RZ ;  /* 0x0000001003087224 */ /* 0x000fe200078e02ff */
[----:B--2---:R-:W2:Y:S01]  /*8000*/  LDC.64 R22, c[0x0][0x470] ;  /* 0x00011c00ff167b82 */ /* 0x004ea20000000a00 */
[----:B------:R-:W-:-:S04]  /*8010*/  IMAD.WIDE.U32 R12, R12, UR11, R6 ;  /* 0x0000000b0c0c7c25 */ /* 0x000fc8000f8e0006 */
[----:B-1----:R-:W-:Y:S01]  /*8020*/  IMAD R6, R3, R14, RZ ;  /* 0x0000000e03067224 */ /* 0x002fe200078e02ff */
[----:B----4-:R-:W-:Y:S02]  /*8030*/  LEA R3, R24, UR5, 0x1 ;  /* 0x0000000518037c11 */ /* 0x010fe4000f8e08ff */
[----:B------:R-:W-:Y:S01]  /*8040*/  BAR.SYNC.DEFER_BLOCKING 0x0 ;  /* 0x0000000000007b1d */ /* 0x000fe20000010000 */
[----:B------:R-:W-:-:S04]  /*8050*/  IMAD.WIDE.U32 R10, R0, R16, RZ ;  /* 0x00000010000a7225 */ /* 0x000fc800078e00ff */
[----:B------:R-:W-:-:S05]  /*8060*/  IMAD R8, R0, R17, R8 ;  /* 0x0000001100087224 */ /* 0x000fca00078e0208 */
[----:B------:R-:W-:Y:S01]  /*8070*/  IADD3 R9, R11, R8, RZ ;  /* 0x000000080b097210 */ /* 0x000fe20007ffe0ff */
[----:B------:R-:W-:Y:S02]  /*8080*/  IMAD.MOV.U32 R8, RZ, RZ, R10 ;  /* 0x000000ffff087224 */ /* 0x000fe400078e000a */
[----:B------:R-:W-:Y:S02]  /*8090*/  IMAD R19, R20, UR15, RZ ;  /* 0x0000000f14137c24 */ /* 0x000fe4000f8e02ff */
[----:B------:R-:W-:Y:S01]  /*80a0*/  IMAD.WIDE.U32 R8, R16, UR19, R8 ;  /* 0x0000001310087c25 */ /* 0x000fe2000f8e0008 */
[----:B------:R-:W1:Y:S04]  /*80b0*/  LDS.128 R36, [R3+0x6000] ;  /* 0x0060000003247984 */ /* 0x000e680000000c00 */
        /* <DEDUP_REMOVED lines=12> */
[----:B-----5:R-:W-:Y:S01]  /*8180*/  IADD3 R3, P0, R12, R8, RZ ;  /* 0x000000080c037210 */ /* 0x020fe20007f1e0ff */
[----:B--2---:R-:W-:-:S04]  /*8190*/  IMAD R8, R22, UR16, RZ ;  /* 0x0000001016087c24 */ /* 0x004fc8000f8e02ff */
        /* <DEDUP_REMOVED lines=18> */
[----:B-1----:R1:W-:Y:S04]  /*82c0*/  STG.E.128 desc[UR26][R6.64], R36 ;  /* 0x0000002406007986 */ /* 0x0023e8000c101d1a */
[----:B---3--:R1:W-:Y:S04]  /*82d0*/  STG.E.128 desc[UR26][R10.64], R32 ;  /* 0x000000200a007986 */ /* 0x0083e8000c101d1a */
[----:B----4-:R1:W-:Y:S04]  /*82e0*/  STG.E.128 desc[UR26][R4.64], R28 ;  /* 0x0000001c04007986 */ /* 0x0103e8000c101d1a */
[----:B------:R1:W-:Y:S02]  /*82f0*/  STG.E.128 desc[UR26][R8.64], R24 ;  /* 0x0000001808007986 */ /* 0x0003e4000c101d1a */
.L_x_519:
        /* <DEDUP_REMOVED lines=11> */
.L_x_526:
[----:B------:R-:W-:Y:S05]  /*83b0*/  EXIT ;  /* 0x000000000000794d */ /* 0x000fea0003800000 */
.L_x_528:
        /* <DEDUP_REMOVED lines=12> */
.L_x_707:


//--------------------- .text._ZN5flash44flash_bwd_dq_dk_dv_loop_seqk_parallel_kernelI23Flash_bwd_kernel_traitsILi32ELi128ELi128ELi8ELi4ELi4ELi4ELb0ELb0EN7cutlass6half_tE19Flash_kernel_traitsILi32ELi128ELi128ELi8ES3_EELb1ELb1ELb0ELb0ELb0ELb1ELb0EEEvNS_16Flash_bwd_paramsE --------------------------
	.section	.text._ZN5flash44flash_bwd_dq_dk_dv_loop_seqk_parallel_kernelI23Flash_bwd_kernel_traitsILi32ELi128ELi128ELi8ELi4ELi4ELi4ELb0ELb0EN7cutlass6half_tE19Flash_kernel_traitsILi32ELi128ELi128ELi8ES3_EELb1ELb1ELb0ELb0ELb0ELb1ELb0EEEvNS_16Flash_bwd_paramsE,"ax",@progbits
	.align	128
        .global         _ZN5flash44flash_bwd_dq_dk_dv_loop_seqk_parallel_kernelI23Flash_bwd_kernel_traitsILi32ELi128ELi128ELi8ELi4ELi4ELi4ELb0ELb0EN7cutlass6half_tE19Flash_kernel_traitsILi32ELi128ELi128ELi8ES3_EELb1ELb1ELb0ELb0ELb0ELb1ELb0EEEvNS_16Flash_bwd_paramsE
        .type           _ZN5flash44flash_bwd_dq_dk_dv_loop_seqk_parallel_kernelI23Flash_bwd_kernel_traitsILi32ELi128ELi128ELi8ELi4ELi4ELi4ELb0ELb0EN7cutlass6half_tE19Flash_kernel_traitsILi32ELi128ELi128ELi8ES3_EELb1ELb1ELb0ELb0ELb0ELb1ELb0EEEvNS_16Flash_bwd_paramsE,@function
        .size           _ZN5flash44flash_bwd_dq_dk_dv_loop_seqk_parallel_kernelI23Flash_bwd_kernel_traitsILi32ELi128ELi128ELi8ELi4ELi4ELi4ELb0ELb0EN7cutlass6half_tE19Flash_kernel_traitsILi32ELi128ELi128ELi8ES3_EELb1ELb1ELb0ELb0ELb0ELb1ELb0EEEvNS_16Flash_bwd_paramsE,(.L_x_708 - _ZN5flash44flash_bwd_dq_dk_dv_loop_seqk_parallel_kernelI23Flash_bwd_kernel_traitsILi32ELi128ELi128ELi8ELi4ELi4ELi4ELb0ELb0EN7cutlass6half_tE19Flash_kernel_traitsILi32ELi128ELi128ELi8ES3_EELb1ELb1ELb0ELb0ELb0ELb1ELb0EEEvNS_16Flash_bwd_paramsE)
        .other          _ZN5flash44flash_bwd_dq_dk_dv_loop_seqk_parallel_kernelI23Flash_bwd_kernel_traitsILi32ELi128ELi128ELi8ELi4ELi4ELi4ELb0ELb0EN7cutlass6half_tE19Flash_kernel_traitsILi32ELi128ELi128ELi8ES3_EELb1ELb1ELb0ELb0ELb0ELb1ELb0EEEvNS_16Flash_bwd_paramsE,@"STO_CUDA_ENTRY STV_DEFAULT"
_ZN5flash44flash_bwd_dq_dk_dv_loop_seqk_parallel_kernelI23Flash_bwd_kernel_traitsILi32ELi128ELi128ELi8ELi4ELi4ELi4ELb0ELb0EN7cutlass6half_tE19Flash_kernel_traitsILi32ELi128ELi128ELi8ES3_EELb1ELb1ELb0ELb0ELb0ELb1ELb0EEEvNS_16Flash_bwd_paramsE:
.text._ZN5flash44flash_bwd_dq_dk_dv_loop_seqk_parallel_kernelI23Flash_bwd_kernel_traitsILi32ELi128ELi128ELi8ELi4ELi4ELi4ELb0ELb0EN7cutlass6half_tE19Flash_kernel_traitsILi32ELi128ELi128ELi8ES3_EELb1ELb1ELb0ELb0ELb0ELb1ELb0EEEvNS_16Flash_bwd_paramsE:
        /* <DEDUP_REMOVED lines=16> */
[----:B------:R-:W-:Y:S02]  /*0100*/  IMAD.MOV.U32 R156, RZ, RZ, -0x10 ;  /* 0xfffffff0ff9c7424 */ /* 0x000fe400078e00ff */
        /* <DEDUP_REMOVED lines=11> */
[----:B------:R-:W-:Y:S01]  /*01c0*/  LEA.HI R139, R142, R9, RZ, 0x4 ;  /* 0x000000098e8b7211 */ /* 0x000fe200078f20ff */
[----:B------:R-:W-:Y:S01]  /*01d0*/  USHF.R.S32.HI UR6, URZ, 0x1f, UR59 ;  /* 0x0000001f3f067899 */ /* 0x000fe2000801143b */
[----:B------:R-:W-:Y:S02]  /*01e0*/  LOP3.LUT R158, R4, 0xfffffffc, RZ, 0xc0, !PT ;  /* 0xfffffffc049e7812 */ /* 0x000fe400078ec0ff */
[----:B------:R-:W-:Y:S01]  /*01f0*/  SHF.R.S32.HI R5, RZ, 0x3, R8 ;  /* 0x00000003ff057819 */ /* 0x000fe20000011408 */
[----:B------:R-:W-:Y:S01]  /*0200*/  IMAD.U32 R145, RZ, RZ, UR5 ;  /* 0x00000005ff917e24 */ /* 0x000fe2000f8e00ff */
[----:B------:R-:W-:Y:S01]  /*0210*/  SHF.R.S32.HI R13, RZ, 0x2, R4 ;  /* 0x00000002ff0d7819 */ /* 0x000fe20000011404 */
[----:B------:R-:W-:Y:S01]  /*0220*/  IMAD.IADD R158, R9, 0x1, -R158 ;  /* 0x00000001099e7824 */ /* 0x000fe200078e0a9e */
[----:B------:R-:W-:Y:S01]  /*0230*/  LOP3.LUT R6, R143, 0xffffffe0, RZ, 0xc0, !PT ;  /* 0xffffffe08f067812 */ /* 0x000fe200078ec0ff */
[----:B------:R-:W-:Y:S01]  /*0240*/  IMAD.SHL.U32 R5, R5, 0x40, RZ ;  /* 0x0000004005057824 */ /* 0x000fe200078e00ff */
[--C-:B------:R-:W-:Y:S01]  /*0250*/  SHF.R.S32.HI R144, RZ, 0x5, R143.reuse ;  /* 0x00000005ff907819 */ /* 0x100fe2000001148f */
[----:B------:R-:W-:Y:S01]  /*0260*/  USHF.R.S32.HI UR5, URZ, 0x1f, UR50 ;  /* 0x0000001f3f057899 */ /* 0x000fe20008011432 */
[----:B------:R-:W-:Y:S01]  /*0270*/  LOP3.LUT R2, R139, 0xfffffff0, RZ, 0xc0, !PT ;  /* 0xfffffff08b027812 */ /* 0x000fe200078ec0ff */
[C---:B------:R-:W-:Y:S01]  /*0280*/  IMAD.IADD R7, R9.reuse, 0x1, -R6 ;  /* 0x0000000109077824 */ /* 0x040fe200078e0a06 */
[----:B------:R-:W-:Y:S01]  /*0290*/  SHF.R.S32.HI R143, RZ, 0x1f, R143 ;  /* 0x0000001fff8f7819 */ /* 0x000fe2000001148f */
[----:B------:R-:W-:Y:S01]  /*02a0*/  IMAD.U32 R148, RZ, RZ, UR6 ;  /* 0x00000006ff947e24 */ /* 0x000fe2000f8e00ff */
[----:B------:R-:W-:Y:S01]  /*02b0*/  SHF.R.S32.HI R10, RZ, 0x1f, R4 ;  /* 0x0000001fff0a7819 */ /* 0x000fe20000011404 */
[----:B------:R-:W-:Y:S01]  /*02c0*/  IMAD.IADD R11, R9, 0x1, -R2 ;  /* 0x00000001090b7824 */ /* 0x000fe200078e0a02 */
[----:B------:R-:W-:Y:S01]  /*02d0*/  LOP3.LUT R0, R8, 0xfffffff8, RZ, 0xc0, !PT ;  /* 0xfffffff808007812 */ /* 0x000fe200078ec0ff */
[----:B------:R-:W-:Y:S01]  /*02e0*/  IMAD.SHL.U32 R2, R158, 0x8, RZ ;  /* 0x000000089e027824 */ /* 0x000fe200078e00ff */
[----:B------:R-:W-:Y:S01]  /*02f0*/  LEA.HI R4, R4, R13, RZ, 0x1 ;  /* 0x0000000d04047211 */ /* 0x000fe200078f08ff */
[----:B------:R-:W-:Y:S01]  /*0300*/  IMAD.SHL.U32 R158, R158, 0x2, RZ ;  /* 0x000000029e9e7824 */ /* 0x000fe200078e00ff */
[----:B------:R-:W-:Y:S01]  /*0310*/  LEA.HI R143, R143, R144, RZ, 0x2 ;  /* 0x000000908f8f7211 */ /* 0x000fe200078f10ff */
[----:B------:R-:W-:Y:S01]  /*0320*/  UIADD3 UR6, UR4, 0xa000, URZ ;  /* 0x0000a00004067890 */ /* 0x000fe2000fffe03f */
[----:B------:R-:W-:Y:S01]  /*0330*/  LEA.HI R142, R142, R9, RZ, 0x7 ;  /* 0x000000098e8e7211 */ /* 0x000fe200078f38ff */
[----:B------:R-:W-:Y:S01]  /*0340*/  IMAD.IADD R9, R9, 0x1, -R0 ;  /* 0x0000000109097824 */ /* 0x000fe200078e0a00 */
[----:B------:R-:W-:Y:S01]  /*0350*/  LOP3.LUT R4, R4, 0x7fffffe, RZ, 0xc0, !PT ;  /* 0x07fffffe04047812 */ /* 0x000fe200078ec0ff */
[----:B------:R-:W-:Y:S01]  /*0360*/  IMAD.U32 R149, RZ, RZ, UR5 ;  /* 0x00000005ff957e24 */ /* 0x000fe2000f8e00ff */
[----:B------:R-:W-:Y:S01]  /*0370*/  SHF.R.S32.HI R0, RZ, 0x4, R139 ;  /* 0x00000004ff007819 */ /* 0x000fe2000001148b */
[----:B------:R-:W-:Y:S01]  /*0380*/  UIADD3 UR5, UR4, 0x6000, URZ ;  /* 0x0000600004057890 */ /* 0x000fe2000fffe03f */
[----:B------:R-:W-:Y:S01]  /*0390*/  LOP3.LUT R5, R5, 0xc0, RZ, 0xc0, !PT ;  /* 0x000000c005057812 */ /* 0x000fe200078ec0ff */
[----:B------:R-:W-:Y:S01]  /*03a0*/  IMAD.IADD R3, R13, 0x1, -R4 ;  /* 0x000000010d037824 */ /* 0x000fe200078e0a04 */
[----:B------:R-:W-:-:S02]  /*03b0*/  LOP3.LUT R143, R143, 0xfffffffc, RZ, 0xc0, !PT ;  /* 0xfffffffc8f8f7812 */ /* 0x000fc400078ec0ff */
[----:B------:R-:W-:Y:S02]  /*03c0*/  LEA.HI R10, R10, R13, RZ, 0x3 ;  /* 0x0000000d0a0a7211 */ /* 0x000fe400078f18ff */
[----:B------:R-:W-:Y:S01]  /*03d0*/  LEA.HI R139, R139, R0, RZ, 0x1 ;  /* 0x000000008b8b7211 */ /* 0x000fe200078f08ff */
[C---:B------:R-:W-:Y:S01]  /*03e0*/  IMAD.IADD R143, R144.reuse, 0x1, -R143 ;  /* 0x00000001908f7824 */ /* 0x040fe200078e0a8f */
[----:B------:R-:W-:Y:S01]  /*03f0*/  LOP3.LUT R2, R5, 0x18, R2, 0xf8, !PT ;  /* 0x0000001805027812 */ /* 0x000fe200078ef802 */
[----:B------:R-:W-:Y:S01]  /*0400*/  IMAD R144, R144, 0x8, R3 ;  /* 0x0000000890907824 */ /* 0x000fe200078e0203 */
[----:B------:R-:W-:Y:S02]  /*0410*/  SHF.R.U32.HI R5, RZ, 0x3, R5 ;  /* 0x00000003ff057819 */ /* 0x000fe40000011605 */
[----:B------:R-:W-:Y:S02]  /*0420*/  LOP3.LUT R10, R10, 0xfffffff8, RZ, 0xc0, !PT ;  /* 0xfffffff80a0a7812 */ /* 0x000fe400078ec0ff */
[----:B------:R-:W-:-:S02]  /*0430*/  LOP3.LUT R139, R139, 0xfffffffe, RZ, 0xc0, !PT ;  /* 0xfffffffe8b8b7812 */ /* 0x000fc400078ec0ff */
[----:B------:R-:W-:Y:S01]  /*0440*/  LEA.HI R3, R9, R9, RZ, 0x1 ;  /* 0x0000000909037211 */ /* 0x000fe200078f08ff */
[----:B------:R-:W-:Y:S01]  /*0450*/  IMAD.IADD R10, R13, 0x1, -R10 ;  /* 0x000000010d0a7824 */ /* 0x000fe200078e0a0a */
[----:B------:R-:W-:Y:S01]  /*0460*/  LOP3.LUT R5, R2, R5, RZ, 0x3c, !PT ;  /* 0x0000000502057212 */ /* 0x000fe200078e3cff */
[----:B------:R-:W-:Y:S01]  /*0470*/  IMAD.IADD R139, R0, 0x1, -R139 ;  /* 0x00000001008b7824 */ /* 0x000fe200078e0a8b */
[----:B------:R-:W-:Y:S02]  /*0480*/  SHF.R.S32.HI R2, RZ, 0x1f, R11 ;  /* 0x0000001fff027819 */ /* 0x000fe4000001140b */
[----:B------:R-:W-:Y:S01]  /*0490*/  LOP3.LUT R4, R3, 0x7fffffe, RZ, 0xc0, !PT ;  /* 0x07fffffe03047812 */ /* 0x000fe200078ec0ff */
[----:B------:R-:W-:Y:S01]  /*04a0*/  IMAD.U32 R144, R144, 0x20, R5 ;  /* 0x0000002090907824 */ /* 0x000fe200078e0005 */
[----:B------:R-:W-:Y:S01]  /*04b0*/  SHF.R.S32.HI R6, RZ, 0x1f, R7 ;  /* 0x0000001fff067819 */ /* 0x000fe20000011407 */
[----:B------:R-:W-:Y:S01]  /*04c0*/  IMAD.SHL.U32 R140, R139, 0x8, RZ ;  /* 0x000000088b8c7824 */ /* 0x000fe200078e00ff */
[-C--:B------:R-:W-:Y:S01]  /*04d0*/  LEA.HI R0, R11, R11.reuse, RZ, 0x1 ;  /* 0x0000000b0b007211 */ /* 0x080fe200078f08ff */
[----:B------:R-:W-:Y:S01]  /*04e0*/  IMAD.IADD R13, R9, 0x1, -R4 ;  /* 0x00000001090d7824 */ /* 0x000fe200078e0a04 */
[----:B------:R-:W-:-:S02]  /*04f0*/  LEA.HI R5, R2, R11, RZ, 0x3 ;  /* 0x0000000b02057211 */ /* 0x000fc400078f18ff */
[----:B------:R-:W-:Y:S02]  /*0500*/  LEA.HI R6, R6, R7, RZ, 0x2 ;  /* 0x0000000706067211 */ /* 0x000fe400078f10ff */
[----:B------:R-:W-:Y:S02]  /*0510*/  LOP3.LUT R2, R10, 0x1, RZ, 0xc0, !PT ;  /* 0x000000010a027812 */ /* 0x000fe400078ec0ff */
[--C-:B------:R-:W-:Y:S02]  /*0520*/  SHF.R.S32.HI R4, RZ, 0x1, R0.reuse ;  /* 0x00000001ff047819 */ /* 0x100fe40000011400 */
[----:B------:R-:W-:Y:S02]  /*0530*/  SHF.R.S32.HI R7, RZ, 0x1f, R0 ;  /* 0x0000001fff077819 */ /* 0x000fe40000011400 */
[----:B------:R-:W-:Y:S02]  /*0540*/  LOP3.LUT R0, R0, 0x7fffffe, RZ, 0xc0, !PT ;  /* 0x07fffffe00007812 */ /* 0x000fe400078ec0ff */
[----:B------:R-:W-:-:S02]  /*0550*/  LOP3.LUT R134, R5, 0xfffffff8, RZ, 0xc0, !PT ;  /* 0xfffffff805867812 */ /* 0x000fc400078ec0ff */
        /* <DEDUP_REMOVED lines=10> */
[----:B------:R-:W-:-:S02]  /*0600*/  LOP3.LUT R7, R7, 0xfffffffc, RZ, 0xc0, !PT ;  /* 0xfffffffc07077812 */ /* 0x000fc400078ec0ff */
[----:B------:R-:W-:Y:S01]  /*0610*/  LEA.HI.SX32 R141, R6, R11, 0x1e ;  /* 0x0000000b068d7211 */ /* 0x000fe200078ff2ff */
[----:B------:R-:W-:Y:S01]  /*0620*/  IMAD.SHL.U32 R6, R10, 0x40, RZ ;  /* 0x000000400a067824 */ /* 0x000fe200078e00ff */
[----:B------:R-:W-:Y:S01]  /*0630*/  LOP3.LUT R11, R2, 0x30, R11, 0xf8, !PT ;  /* 0x00000030020b7812 */ /* 0x000fe200078ef80b */
[----:B------:R-:W-:Y:S01]  /*0640*/  IMAD.IADD R7, R4, 0x1, -R7 ;  /* 0x0000000104077824 */ /* 0x000fe200078e0a07 */
[----:B------:R-:W-:Y:S02]  /*0650*/  LOP3.LUT R3, R3, 0xc0, RZ, 0xc0, !PT ;  /* 0x000000c003037812 */ /* 0x000fe400078ec0ff */
[C---:B------:R-:W-:Y:S02]  /*0660*/  LEA.HI R4, R10.reuse, R10, RZ, 0x1 ;  /* 0x0000000a0a047211 */ /* 0x040fe400078f08ff */
[----:B------:R-:W-:Y:S02]  /*0670*/  LOP3.LUT P5, RZ, R10, 0x2, RZ, 0xc0, !PT ;  /* 0x000000020aff7812 */ /* 0x000fe400078ac0ff */
[----:B------:R-:W-:-:S02]  /*0680*/  LOP3.LUT R11, R11, 0x8, R8, 0xf8, !PT ;  /* 0x000000080b0b7812 */ /* 0x000fc400078ef808 */
[----:B------:R-:W-:Y:S02]  /*0690*/  LOP3.LUT P4, RZ, R10, 0x4, RZ, 0xc0, !PT ;  /* 0x000000040aff7812 */ /* 0x000fe4000788c0ff */
[----:B------:R-:W-:Y:S02]  /*06a0*/  LOP3.LUT R8, R3, 0x8, R8, 0xf8, !PT ;  /* 0x0000000803087812 */ /* 0x000fe400078ef808 */
[----:B------:R-:W-:Y:S02]  /*06b0*/  SHF.R.S32.HI R142, RZ, 0x7, R142 ;  /* 0x00000007ff8e7819 */ /* 0x000fe4000001148e */
[----:B------:R-:W-:Y:S02]  /*06c0*/  SHF.R.U32.HI R3, RZ, 0x3, R3 ;  /* 0x00000003ff037819 */ /* 0x000fe40000011603 */
[----:B------:R-:W-:Y:S01]  /*06d0*/  LOP3.LUT R9, R4, 0x3fffffe, RZ, 0xc0, !PT ;  /* 0x03fffffe04097812 */ /* 0x000fe200078ec0ff */
[----:B------:R-:W-:Y:S01]  /*06e0*/  IMAD R147, R142, 0x2000, R158 ;  /* 0x000020008e937824 */ /* 0x000fe200078e029e */
[----:B------:R-:W-:Y:S01]  /*06f0*/  LOP3.LUT R6, R6, 0x1c0, RZ, 0xc0, !PT ;  /* 0x000001c006067812 */ /* 0x000fe200078ec0ff */
[----:B------:R-:W-:Y:S01]  /*0700*/  IMAD R138, R142, 0x8, R139 ;  /* 0x000000088e8a7824 */ /* 0x000fe200078e028b */
[----:B------:R-:W-:Y:S01]  /*0710*/  SHF.R.S32.HI R4, RZ, 0x1, R4 ;  /* 0x00000001ff047819 */ /* 0x000fe20000011404 */
[----:B------:R-:W-:Y:S01]  /*0720*/  IMAD.IADD R9, R10, 0x1, -R9 ;  /* 0x000000010a097824 */ /* 0x000fe200078e0a09 */
[C---:B------:R-:W-:Y:S01]  /*0730*/  R2P PR, R134.reuse, 0x6 ;  /* 0x0000000686007804 */ /* 0x040fe20000000000 */
[----:B------:R-:W-:Y:S01]  /*0740*/  IMAD.SHL.U32 R134, R134, 0x40, RZ ;  /* 0x0000004086867824 */ /* 0x000fe200078e00ff */
[----:B------:R-:W-:Y:S01]  /*0750*/  LOP3.LUT R3, R8, R3, RZ, 0x3c, !PT ;  /* 0x0000000308037212 */ /* 0x000fe200078e3cff */
[C---:B------:R-:W-:Y:S01]  /*0760*/  IMAD.SHL.U32 R8, R143.reuse, 0x400, RZ ;  /* 0x000004008f087824 */ /* 0x040fe200078e00ff */
[----:B------:R-:W-:Y:S01]  /*0770*/  LEA.HI R6, R6, R6, RZ, 0x1d ;  /* 0x0000000606067211 */ /* 0x000fe200078fe8ff */
[----:B------:R-:W-:Y:S01]  /*0780*/  IMAD R158, R143, 0x200, R158 ;  /* 0x000002008f9e7824 */ /* 0x000fe200078e029e */
[C---:B------:R-:W-:Y:S01]  /*0790*/  LOP3.LUT P3, RZ, R4.reuse, 0x2, RZ, 0xc0, !PT ;  /* 0x0000000204ff7812 */ /* 0x040fe2000786c0ff */
[----:B------:R-:W-:Y:S01]  /*07a0*/  IMAD.SHL.U32 R4, R4, 0x40, RZ ;  /* 0x0000004004047824 */ /* 0x000fe200078e00ff */
[----:B------:R-:W-:Y:S01]  /*07b0*/  LOP3.LUT R134, R134, 0x1c0, RZ, 0xc0, !PT ;  /* 0x000001c086867812 */ /* 0x000fe200078ec0ff */
[----:B------:R-:W-:Y:S01]  /*07c0*/  IMAD R138, R138, 0x8, R13 ;  /* 0x000000088a8a7824 */ /* 0x000fe200078e020d */
[----:B------:R-:W-:Y:S01]  /*07d0*/  IADD3 R147, R6, R147, R8 ;  /* 0x0000009306937210 */ /* 0x000fe20007ffe008 */
[----:B------:R-:W-:Y:S01]  /*07e0*/  IMAD R158, R9, 0x20, R158 ;  /* 0x00000020099e7824 */ /* 0x000fe200078e029e */
[----:B------:R-:W-:Y:S01]  /*07f0*/  SHF.R.S32.HI R5, RZ, 0x3, R5 ;  /* 0x00000003ff057819 */ /* 0x000fe20000011405 */
[----:B------:R-:W-:Y:S01]  /*0800*/  IMAD.SHL.U32 R6, R142, 0x8, RZ ;  /* 0x000000088e067824 */ /* 0x000fe200078e00ff */
[----:B------:R-:W-:Y:S01]  /*0810*/  SHF.R.U32.HI R2, RZ, 0x3, R2 ;  /* 0x00000003ff027819 */ /* 0x000fe20000011602 */
[----:B------:R-:W-:Y:S01]  /*0820*/  IMAD.U32 R138, R138, 0x20, R3 ;  /* 0x000000208a8a7824 */ /* 0x000fe200078e0003 */
[----:B------:R-:W-:Y:S01]  /*0830*/  LOP3.LUT R4, R4, 0xc0, RZ, 0xc0, !PT ;  /* 0x000000c004047812 */ /* 0x000fe200078ec0ff */
[C---:B------:R-:W-:Y:S01]  /*0840*/  IMAD R0, R5.reuse, 0x8, R0 ;  /* 0x0000000805007824 */ /* 0x040fe200078e0200 */
[----:B------:R-:W-:Y:S01]  /*0850*/  LOP3.LUT R140, R140, 0x8, RZ, 0xc0, !PT ;  /* 0x000000088c8c7812 */ /* 0x000fe200078ec0ff */
[----:B------:R-:W-:Y:S01]  /*0860*/  IMAD R5, R5, 0x200, R8 ;  /* 0x0000020005057824 */ /* 0x000fe200078e0208 */
[----:B------:R-:W-:Y:S01]  /*0870*/  SHF.R.U32.HI R9, RZ, 0x3, R134 ;  /* 0x00000003ff097819 */ /* 0x000fe20000011686 */
[----:B------:R-:W-:Y:S01]  /*0880*/  IMAD.SHL.U32 R0, R0, 0x20, RZ ;  /* 0x0000002000007824 */ /* 0x000fe200078e00ff */
[----:B------:R-:W-:Y:S01]  /*0890*/  LOP3.LUT R2, R11, R2, RZ, 0x3c, !PT ;  /* 0x000000020b027212 */ /* 0x000fe200078e3cff */
[----:B------:R-:W-:Y:S01]  /*08a0*/  IMAD.SHL.U32 R138, R138, 0x2, RZ ;  /* 0x000000028a8a7824 */ /* 0x000fe200078e00ff */
[----:B------:R-:W-:-:S02]  /*08b0*/  LOP3.LUT R6, R6, 0x8, RZ, 0xc0, !PT ;  /* 0x0000000806067812 */ /* 0x000fc400078ec0ff */
[----:B------:R-:W-:Y:S01]  /*08c0*/  SEL R137, R136, 0xffffffe0, !P0 ;  /* 0xffffffe088897807 */ /* 0x000fe20004000000 */
[C---:B------:R-:W-:Y:S01]  /*08d0*/  IMAD R135, R139.reuse, 0x200, R2 ;  /* 0x000002008b877824 */ /* 0x040fe200078e0202 */
[----:B------:R-:W-:Y:S01]  /*08e0*/  SHF.R.U32.HI R3, RZ, 0x3, R4 ;  /* 0x00000003ff037819 */ /* 0x000fe20000011604 */
[----:B------:R-:W-:Y:S01]  /*08f0*/  IMAD.SHL.U32 R139, R139, 0x10, RZ ;  /* 0x000000108b8b7824 */ /* 0x000fe200078e00ff */
[----:B------:R-:W-:Y:S02]  /*0900*/  LOP3.LUT R134, R9, R134, R140, 0x1e, !PT ;  /* 0x0000008609867212 */ /* 0x000fe400078e1e8c */
[C---:B------:R-:W-:Y:S01]  /*0910*/  LOP3.LUT P0, RZ, R7.reuse, 0x2, RZ, 0xc0, !PT ;  /* 0x0000000207ff7812 */ /* 0x040fe2000780c0ff */
[----:B------:R-:W-:Y:S01]  /*0920*/  IMAD.SHL.U32 R7, R7, 0x40, RZ ;  /* 0x0000004007077824 */ /* 0x000fe200078e00ff */
[----:B------:R-:W-:Y:S01]  /*0930*/  LOP3.LUT R3, R3, R4, R6, 0x1e, !PT ;  /* 0x0000000403037212 */ /* 0x000fe200078e1e06 */
[----:B------:R-:W-:Y:S01]  /*0940*/  IMAD.IADD R134, R5, 0x1, R134 ;  /* 0x0000000105867824 */ /* 0x000fe200078e0286 */
[----:B------:R-:W-:Y:S01]  /*0950*/  LEA R147, R147, UR4, 0x1 ;  /* 0x0000000493937c11 */ /* 0x000fe2000f8e08ff */
[----:B------:R-:W-:Y:S01]  /*0960*/  IMAD R5, R143, 0x200, R0 ;  /* 0x000002008f057824 */ /* 0x000fe200078e0200 */
[----:B------:R-:W-:Y:S01]  /*0970*/  LOP3.LUT R7, R7, 0xc0, RZ, 0xc0, !PT ;  /* 0x000000c007077812 */ /* 0x000fe200078ec0ff */
[----:B------:R-:W-:Y:S01]  /*0980*/  IMAD.IADD R158, R3, 0x1, R158 ;  /* 0x00000001039e7824 */ /* 0x000fe200078e029e */
[----:B------:R-:W-:Y:S01]  /*0990*/  SEL R156, R156, 0x10, !P6 ;  /* 0x000000109c9c7807 */ /* 0x000fe20007000000 */
[C---:B------:R-:W-:Y:S01]  /*09a0*/  VIADD R151, R147.reuse, 0x40 ;  /* 0x0000004093977836 */ /* 0x040fe20000000000 */
[----:B------:R-:W-:Y:S01]  /*09b0*/  LEA R134, R134, UR6, 0x1 ;  /* 0x0000000686867c11 */ /* 0x000fe2000f8e08ff */
[C---:B------:R-:W-:Y:S01]  /*09c0*/  @P4 VIADD R151, R147.reuse, 0xffffffc0 ;  /* 0xffffffc093974836 */ /* 0x040fe20000000000 */
[----:B------:R-:W-:Y:S01]  /*09d0*/  SHF.R.U32.HI R2, RZ, 0x3, R7 ;  /* 0x00000003ff027819 */ /* 0x000fe20000011607 */
[C---:B------:R-:W-:Y:S01]  /*09e0*/  IMAD.IADD R153, R147.reuse, 0x1, R156 ;  /* 0x0000000193997824 */ /* 0x040fe200078e029c */
[----:B------:R-:W-:Y:S01]  /*09f0*/  LOP3.LUT R139, R6, 0x10, R139, 0xf8, !PT ;  /* 0x00000010068b7812 */ /* 0x000fe200078ef88b */
[----:B------:R-:W-:Y:S01]  /*0a00*/  VIADD R133, R134, 0x20 ;  /* 0x0000002086857836 */ /* 0x000fe20000000000 */
[----:B------:R-:W-:Y:S01]  /*0a10*/  SEL R154, R136, 0xffffffe0, !P5 ;  /* 0xffffffe0889a7807 */ /* 0x000fe20006800000 */
[----:B------:R-:W-:Y:S01]  /*0a20*/  IMAD.IADD R156, R156, 0x1, R151 ;  /* 0x000000019c9c7824 */ /* 0x000fe200078e0297 */
[----:B------:R-:W-:Y:S01]  /*0a30*/  SEL R128, R128, 0xffffffc0, !P2 ;  /* 0xffffffc080807807 */ /* 0x000fe20005000000 */
[----:B------:R-:W-:Y:S01]  /*0a40*/  @P1 VIADD R133, R134, 0xffffffe0 ;  /* 0xffffffe086851836 */ /* 0x000fe20000000000 */
[----:B------:R-:W-:Y:S01]  /*0a50*/  LEA R158, R158, UR5, 0x1 ;  /* 0x000000059e9e7c11 */ /* 0x000fe2000f8e08ff */
[----:B------:R-:W-:Y:S01]  /*0a60*/  IMAD.IADD R152, R147, 0x1, R154 ;  /* 0x0000000193987824 */ /* 0x000fe200078e029a */
[C---:B------:R-:W-:Y:S01]  /*0a70*/  LOP3.LUT R140, R2.reuse, R7, R140, 0x1e, !PT ;  /* 0x00000007028c7212 */ /* 0x040fe200078e1e8c */
[----:B------:R-:W-:Y:S01]  /*0a80*/  IMAD.IADD R159, R153, 0x1, R154 ;  /* 0x00000001999f7824 */ /* 0x000fe200078e029a */
[----:B------:R-:W-:Y:S01]  /*0a90*/  LOP3.LUT R139, R2, R139, R7, 0x1e, !PT ;  /* 0x0000008b028b7212 */ /* 0x000fe200078e1e07 */
[----:B------:R-:W-:Y:S01]  /*0aa0*/  IMAD.IADD R155, R154, 0x1, R151 ;  /* 0x000000019a9b7824 */ /* 0x000fe200078e0297 */
[----:B------:R-:W-:Y:S01]  /*0ab0*/  SEL R136, R136, 0xffffffe0, !P0 ;  /* 0xffffffe088887807 */ /* 0x000fe20004000000 */
[----:B------:R-:W-:Y:S01]  /*0ac0*/  VIADD R157, R158, 0x20 ;  /* 0x000000209e9d7836 */ /* 0x000fe20000000000 */
[----:B------:R-:W-:Y:S01]  /*0ad0*/  LEA R135, R135, UR4, 0x1 ;  /* 0x0000000487877c11 */ /* 0x000fe2000f8e08ff */
[----:B------:R-:W-:Y:S01]  /*0ae0*/  IMAD.IADD R132, R134, 0x1, R128 ;  /* 0x0000000186847824 */ /* 0x000fe200078e0280 */
[----:B------:R-:W-:Y:S01]  /*0af0*/  IADD3 R137, R137, UR5, R138 ;  /* 0x0000000589897c10 */ /* 0x000fe2000fffe08a */
[----:B------:R-:W-:-:S02]  /*0b00*/  IMAD.IADD R140, R5, 0x1, R140 ;  /* 0x00000001058c7824 */ /* 0x000fc400078e028c */
[----:B------:R-:W-:Y:S02]  /*0b10*/  IMAD.IADD R139, R0, 0x1, R139 ;  /* 0x00000001008b7824 */ /* 0x000fe400078e028b */
[----:B------:R-:W-:Y:S02]  /*0b20*/  IMAD.IADD R154, R154, 0x1, R156 ;  /* 0x000000019a9a7824 */ /* 0x000fe400078e029c */
[----:B------:R-:W-:Y:S02]  /*0b30*/  @P3 VIADD R157, R158, 0xffffffe0 ;  /* 0xffffffe09e9d3836 */ /* 0x000fe40000000000 */
[----:B------:R-:W-:Y:S02]  /*0b40*/  IMAD.IADD R128, R128, 0x1, R133 ;  /* 0x0000000180807824 */ /* 0x000fe400078e0285 */
[C---:B------:R-:W-:Y:S02]  /*0b50*/  VIADD R129, R133.reuse, 0x2000 ;  /* 0x0000200085817836 */ /* 0x040fe40000000000 */
[----:B------:R-:W-:-:S02]  /*0b60*/  VIADD R3, R133, 0x4000 ;  /* 0x0000400085037836 */ /* 0x000fc40000000000 */
[----:B------:R-:W-:-:S07]  /*0b70*/  VIADD R2, R133, 0x6000 ;  /* 0x0000600085027836 */ /* 0x000fce0000000000 */
.L_x_557:
        /* <DEDUP_REMOVED lines=15> */
[----:B------:R-:W-:Y:S01]  /*0c70*/  @UP4 UIADD3 UR10, UP1, UR17, UR6, URZ ;  /* 0x00000006110a4290 */ /* 0x000fe2000ff3e03f */
[----:B------:R-:W-:Y:S01]  /*0c80*/  IMAD.U32 R12, RZ, RZ, UR8 ;  /* 0x00000008ff0c7e24 */ /* 0x000fe2000f8e00ff */
[----:B------:R-:W-:-:S02]  /*0c90*/  UISETP.NE.U32.AND UP0, UPT, UR12, URZ, UPT ;  /* 0x0000003f0c00728c */ /* 0x000fc4000bf05070 */
[----:B------:R-:W-:Y:S01]  /*0ca0*/  UIADD3.X UR12, UR5, UR13, URZ, UP2, !UPT ;  /* 0x0000000d050c7290 */ /* 0x000fe200097fe43f */
[----:B------:R-:W-:Y:S01]  /*0cb0*/  IMAD.U32 R13, RZ, RZ, UR9 ;  /* 0x00000009ff0d7e24 */ /* 0x000fe2000f8e00ff */
[----:B------:R-:W-:Y:S01]  /*0cc0*/  @UP4 UIADD3.X UR11, UR5, UR7, URZ, UP1, !UPT ;  /* 0x00000007050b4290 */ /* 0x000fe20008ffe43f */
[----:B--2---:R-:W-:Y:S01]  /*0cd0*/  IMAD.U32 R14, RZ, RZ, UR10 ;  /* 0x0000000aff0e7e24 */ /* 0x004fe2000f8e00ff */
[----:B------:R-:W-:Y:S01]  /*0ce0*/  UISETP.NE.AND.EX UP2, UPT, UR13, URZ, UPT, UP0 ;  /* 0x0000003f0d00728c */ /* 0x000fe2000bf45300 */
[----:B------:R-:W-:Y:S02]  /*0cf0*/  ULDC.64 UR6, c[0x0][0x2f8] ;  /* 0x0000be0000067ab9 */ /* 0x000fe40000000a00 */
[----:B------:R-:W-:Y:S01]  /*0d00*/  ULDC.U8 UR13, c[0x0][0x3c2] ;  /* 0x0000f080000d7ab9 */ /* 0x000fe20000000000 */
[----:B------:R-:W-:Y:S01]  /*0d10*/  UISETP.EQ.U32.AND UP4, UPT, UR6, URZ, UPT ;  /* 0x0000003f0600728c */ /* 0x000fe2000bf82070 */
[----:B------:R-:W-:Y:S01]  /*0d20*/  IMAD.U32 R15, RZ, RZ, UR11 ;  /* 0x0000000bff0f7e24 */ /* 0x000fe2000f8e00ff */
[----:B------:R-:W-:Y:S01]  /*0d30*/  UISETP.NE.AND UP1, UPT, UR13, URZ, UPT ;  /* 0x0000003f0d00728c */ /* 0x000fe2000bf25270 */
[----:B------:R-:W2:Y:S01]  /*0d40*/  @P0 LDG.E R0, desc[UR14][R12.64] ;  /* 0x0000000e0c000981 */ /* 0x000ea2000c1e1900 */
[----:B------:R-:W-:-:S02]  /*0d50*/  PLOP3.LUT P3, PT, PT, PT, UP2, 0x80, 0x0 ;  /* 0x000000000000781c */ /* 0x000fc40003f6f028 */
[----:B------:R-:W-:Y:S01]  /*0d60*/  UISETP.EQ.OR.EX UP4, UPT, UR7, URZ, !UP1, UP4 ;  /* 0x0000003f0700728c */ /* 0x000fe2000cf82740 */
[----:B-1-3--:R-:W3:Y:S01]  /*0d70*/  @P1 LDG.E R5, desc[UR14][R14.64] ;  /* 0x0000000e0e051981 */ /* 0x00aee2000c1e1900 */
[----:B------:R-:W-:-:S04]  /*0d80*/  UIADD3 UR8, UP0, UR17, UR6, URZ ;  /* 0x0000000611087290 */ /* 0x000fc8000ff1e03f */
[----:B------:R-:W-:Y:S01]  /*0d90*/  PLOP3.LUT P2, PT, PT, PT, UP4, 0x80, 0x0 ;  /* 0x000000000000781c */ /* 0x000fe20003f4f048 */
[----:B------:R-:W-:Y:S01]  /*0da0*/  UIADD3.X UR5, UR5, UR7, URZ, UP0, !UPT ;  /* 0x0000000705057290 */ /* 0x000fe200087fe43f */
[----:B----4-:R-:W-:Y:S02]  /*0db0*/  IMAD.U32 R10, RZ, RZ, UR16 ;  /* 0x00000010ff0a7e24 */ /* 0x010fe4000f8e00ff */
[----:B------:R-:W-:Y:S02]  /*0dc0*/  IMAD.U32 R11, RZ, RZ, UR12 ;  /* 0x0000000cff0b7e24 */ /* 0x000fe4000f8e00ff */
[----:B------:R-:W-:Y:S01]  /*0dd0*/  IMAD.U32 R8, RZ, RZ, UR8 ;  /* 0x00000008ff087e24 */ /* 0x000fe2000f8e00ff */
[----:B------:R-:W-:Y:S01]  /*0de0*/  UMOV UR41, URZ ;  /* 0x0000003f00297c82 */ /* 0x000fe20008000000 */
[----:B------:R-:W-:Y:S01]  /*0df0*/  IMAD.U32 R9, RZ, RZ, UR5 ;  /* 0x00000005ff097e24 */ /* 0x000fe2000f8e00ff */
[----:B------:R-:W4:Y:S01]  /*0e00*/  @P3 LDG.E R7, desc[UR14][R10.64] ;  /* 0x0000000e0a073981 */ /* 0x000f22000c1e1900 */
[----:B------:R-:W-:-:S03]  /*0e10*/  @!UP3 ULDC.64 UR8, c[0x0][0x318] ;  /* 0x0000c6000008bab9 */ /* 0x000fc60000000a00 */
[----:B-----5:R-:W5:Y:S04]  /*0e20*/  @P3 LDG.E R4, desc[UR14][R10.64+0x4] ;  /* 0x0000040e0a043981 */ /* 0x020f68000c1e1900 */
[----:B------:R-:W5:Y:S01]  /*0e30*/  @!P2 LDG.E R6, desc[UR14][R8.64] ;  /* 0x0000000e0806a981 */ /* 0x000f62000c1e1900 */
[----:B------:R-:W-:-:S04]  /*0e40*/  @!UP3 UISETP.NE.U32.AND UP0, UPT, UR8, URZ, UPT ;  /* 0x0000003f0800b28c */ /* 0x000fc8000bf05070 */
[----:B------:R-:W-:Y:S01]  /*0e50*/  @!UP3 UISETP.NE.AND.EX UP0, UPT, UR9, URZ, UPT, UP0 ;  /* 0x0000003f0900b28c */ /* 0x000fe2000bf05300 */
[----:B------:R-:W-:Y:S01]  /*0e60*/  UMOV UR5, 0xffffffff ;  /* 0xffffffff00057882 */ /* 0x000fe20000000000 */
[----:B------:R-:W-:Y:S01]  /*0e70*/  UMOV UR42, 0xffffffff ;  /* 0xffffffff002a7882 */ /* 0x000fe20000000000 */
[----:B------:R-:W-:Y:S01]  /*0e80*/  USHF.L.U32 UR25, UR20, 0x7, URZ ;  /* 0x0000000714197899 */ /* 0x000fe2000800063f */
[----:B--2---:R-:W-:Y:S02]  /*0e90*/  @P0 R2UR UR12, R0 ;  /* 0x00000000000c02ca */ /* 0x004fe400000e0000 */
[----:B------:R-:W-:Y:S01]  /*0ea0*/  ISETP.NE.U32.AND P0, PT, RZ, UR6, PT ;  /* 0x00000006ff007c0c */ /* 0x000fe2000bf05070 */
[----:B------:R-:W-:Y:S01]  /*0eb0*/  @!UP3 ULDC UR6, c[0x0][0x2cc] ;  /* 0x0000b3000006bab9 */ /* 0x000fe20000000800 */
[----:B---3--:R-:W-:Y:S02]  /*0ec0*/  @P1 R2UR UR41, R5 ;  /* 0x00000000052912ca */ /* 0x008fe400000e0000 */
[----:B------:R-:W-:Y:S01]  /*0ed0*/  ISETP.NE.AND.EX P0, PT, RZ, UR7, PT, P0 ;  /* 0x00000007ff007c0c */ /* 0x000fe2000bf05300 */
[----:B------:R-:W-:-:S03]  /*0ee0*/  @!UP3 USEL UR7, UR6, URZ, UP0 ;  /* 0x0000003f0607b287 */ /* 0x000fc60008000000 */
[----:B------:R-:W-:-:S07]  /*0ef0*/  ULDC UR6, c[0x0][0x2c8] ;  /* 0x0000b20000067ab9 */ /* 0x000fce0000000800 */
        /* <DEDUP_REMOVED lines=11> */
.L_x_529:
[----:B------:R-:W-:Y:S02]  /*0fb0*/  @!UP3 UIADD3 UR12, UR7, UR6, -UR41 ;  /* 0x00000006070cb290 */ /* 0x000fe4000fffe829 */
[----:B------:R-:W-:Y:S02]  /*0fc0*/  @UP2 UIADD3 UR23, UR23, -UR5, URZ ;  /* 0x8000000517172290 */ /* 0x000fe4000fffe03f */
[----:B------:R-:W-:-:S05]  /*0fd0*/  UISETP.GT.AND UP0, UPT, UR12, UR25, UPT ;  /* 0x000000190c00728c */ /* 0x000fca000bf04270 */
[----:B------:R-:W-:Y:S01]  /*0fe0*/  @!UP2 ULDC UR23, c[0x0][0x2c4] ;  /* 0x0000b1000017aab9 */ /* 0x000fe20000000800 */
[----:B------:R-:W-:-:S13]  /*0ff0*/  PLOP3.LUT P0, PT, PT, PT, UP0, 0x80, 0x0 ;  /* 0x000000000000781c */ /* 0x000fda0003f0f008 */
[----:B------:R-:W-:Y:S05]  /*1000*/  @!P0 BRA `(.L_x_530) ;  /* 0x0000008c00048947 */ /* 0x000fea0003800000 */
[----:B------:R-:W1:Y:S01]  /*1010*/  LDC R0, c[0x0][0x278] ;  /* 0x00009e00ff007b82 */ /* 0x000e620000000800 */
[----:B------:R-:W-:Y:S01]  /*1020*/  ULDC.64 UR8, c[0x0][0x488] ;  /* 0x0001220000087ab9 */ /* 0x000fe20000000a00 */
[----:B------:R-:W-:Y:S01]  /*1030*/  UISETP.NE.AND UP0, UPT, UR5, -0x1, UPT ;  /* 0xffffffff0500788c */ /* 0x000fe2000bf05270 */
[----:B------:R-:W-:Y:S01]  /*1040*/  IABS R4, UR59 ;  /* 0x0000003b00047c13 */ /* 0x000fe20008000000 */
[----:B------:R-:W-:Y:S01]  /*1050*/  ULDC.64 UR6, c[0x0][0x228] ;  /* 0x00008a0000067ab9 */ /* 0x000fe20000000a00 */
[----:B------:R-:W-:Y:S02]  /*1060*/  UIADD3 UR13, UR23, 0x7f, URZ ;  /* 0x0000007f170d7890 */ /* 0x000fe4000fffe03f */
[----:B------:R-:W-:Y:S01]  /*1070*/  UIMAD.WIDE.U32 UR16, UR50, UR6, URZ ;  /* 0x00000006321072a5 */ /* 0x000fe2000f8e003f */
[----:B------:R-:W2:Y:S01]  /*1080*/  S2UR UR10, SR_CTAID.X ;  /* 0x00000000000a79c3 */ /* 0x000ea20000002500 */
[----:B------:R-:W-:Y:S01]  /*1090*/  UIMAD UR6, UR60, UR6, URZ ;  /* 0x000000063c0672a4 */ /* 0x000fe2000f8e023f */
[----:B------:R-:W-:Y:S01]  /*10a0*/  ULDC.64 UR44, c[0x0][0x240] ;  /* 0x00009000002c7ab9 */ /* 0x000fe20000000a00 */
[----:B------:R-:W-:-:S02]  /*10b0*/  ULDC UR61, c[0x0][0x2d4] ;  /* 0x0000b500003d7ab9 */ /* 0x000fc40000000800 */
[----:B------:R-:W-:Y:S02]  /*10c0*/  UIMAD UR32, UR50, UR7, UR6 ;  /* 0x00000007322072a4 */ /* 0x000fe4000f8e0206 */
[----:B------:R-:W-:Y:S01]  /*10d0*/  USHF.R.S32.HI UR40, URZ, 0x1f, UR61 ;  /* 0x0000001f3f287899 */ /* 0x000fe2000801143d */
[----:B------:R-:W-:Y:S01]  /*10e0*/  @!UP0 ULDC.64 UR6, c[0x0][0x418] ;  /* 0x0001060000068ab9 */ /* 0x000fe20000000a00 */
[----:B------:R-:W-:Y:S02]  /*10f0*/  USHF.R.S32.HI UR19, URZ, 0x1f, UR13 ;  /* 0x0000001f3f137899 */ /* 0x000fe4000801140d */
[----:B------:R-:W-:Y:S01]  /*1100*/  UIMAD UR22, UR5, UR45, URZ ;  /* 0x0000002d051672a4 */ /* 0x000fe2000f8e023f */
[----:B------:R-:W-:Y:S01]  /*1110*/  ULDC UR28, c[0x0][0x2dc] ;  /* 0x0000b700001c7ab9 */ /* 0x000fe20000000800 */
[----:B------:R-:W-:Y:S01]  /*1120*/  ULDC UR48, c[0x0][0x270] ;  /* 0x00009c0000307ab9 */ /* 0x000fe20000000800 */
[----:B-1----:R-:W-:Y:S01]  /*1130*/  IABS R6, R0 ;  /* 0x0000000000067213 */ /* 0x002fe20000000000 */
[----:B------:R-:W-:Y:S01]  /*1140*/  @!UP0 UIMAD.WIDE.U32 UR36, UR50, UR6, URZ ;  /* 0x00000006322482a5 */ /* 0x000fe2000f8e003f */
[----:B------:R-:W-:Y:S01]  /*1150*/  ISETP.NE.AND P3, PT, R0, RZ, PT ;  /* 0x000000ff0000720c */ /* 0x000fe20003f65270 */
[----:B------:R-:W-:Y:S01]  /*1160*/  UIADD3 UR32, UR17, UR32, URZ ;  /* 0x0000002011207290 */ /* 0x000fe2000fffe03f */
[----:B------:R-:W1:Y:S01]  /*1170*/  I2F.RP R8, R6 ;  /* 0x0000000600087306 */ /* 0x000e620000209400 */
[----:B------:R-:W-:Y:S01]  /*1180*/  USHF.L.U64.HI UR18, UR50, 0x7, UR60 ;  /* 0x0000000732127899 */ /* 0x000fe2000801023c */
[----:B------:R-:W-:Y:S01]  /*1190*/  ULDC.U8 UR26, c[0x0][0x3d8] ;  /* 0x0000f600001a7ab9 */ /* 0x000fe20000000000 */
        /* <DEDUP_REMOVED lines=23> */
[----:B------:R-:W-:-:S02]  /*1310*/  UIADD3 UR10, UR9, UR10, URZ ;  /* 0x0000000a090a7290 */ /* 0x000fc4000fffe03f */
[----:B------:R-:W-:Y:S02]  /*1320*/  UIADD3 UR18, UR11, -0x80, URZ ;  /* 0xffffff800b127890 */ /* 0x000fe4000fffe03f */
[----:B------:R-:W-:Y:S01]  /*1330*/  UISETP.NE.AND UP3, UPT, UR26, URZ, UPT ;  /* 0x0000003f1a00728c */ /* 0x000fe2000bf65270 */
[--C-:B-1----:R-:W-:Y:S01]  /*1340*/  IMAD.MOV R5, RZ, RZ, -R9.reuse ;  /* 0x000000ffff057224 */ /* 0x102fe200078e0a09 */
[----:B------:R-:W-:Y:S01]  /*1350*/  UIMAD.WIDE.U32 UR16, UR6, UR8, URZ ;  /* 0x00000008061072a5 */ /* 0x000fe2000f8e003f */
[----:B------:R-:W-:Y:S01]  /*1360*/  IMAD.MOV.U32 R8, RZ, RZ, RZ ;  /* 0x000000ffff087224 */ /* 0x000fe200078e00ff */
[----:B------:R-:W-:Y:S01]  /*1370*/  UIMAD.WIDE.U32 UR8, UR6, UR5, URZ ;  /* 0x00000005060872a5 */ /* 0x000fe2000f8e003f */
[----:B------:R-:W-:Y:S01]  /*1380*/  IMAD R5, R5, R6, RZ ;  /* 0x0000000605057224 */ /* 0x000fe200078e02ff */
[----:B------:R-:W-:Y:S02]  /*1390*/  UIMAD UR10, UR6, UR10, UR13 ;  /* 0x0000000a060a72a4 */ /* 0x000fe4000f8e020d */
[----:B------:R-:W-:Y:S01]  /*13a0*/  USHF.R.S32.HI UR22, URZ, 0x1f, UR18 ;  /* 0x0000001f3f167899 */ /* 0x000fe20008011412 */
[----:B------:R-:W-:Y:S01]  /*13b0*/  IMAD.HI.U32 R5, R9, R5, R8 ;  /* 0x0000000509057227 */ /* 0x000fe200078e0008 */
[----:B------:R-:W-:-:S02]  /*13c0*/  UIADD3 UR13, UP2, UR18, UR33, URZ ;  /* 0x00000021120d7290 */ /* 0x000fc4000ff5e03f */
[----:B------:R-:W-:Y:S02]  /*13d0*/  UISETP.NE.AND UP1, UPT, UR42, -0x1, UPT ;  /* 0xffffffff2a00788c */ /* 0x000fe4000bf25270 */
[----:B------:R-:W-:Y:S01]  /*13e0*/  UIMAD UR19, UR7, UR5, URZ ;  /* 0x00000005071372a4 */ /* 0x000fe2000f8e023f */
[----:B------:R-:W-:Y:S01]  /*13f0*/  IMAD.HI.U32 R18, R5, R4, RZ ;  /* 0x0000000405127227 */ /* 0x000fe200078e00ff */
[----:B------:R-:W-:Y:S02]  /*1400*/  USEL UR58, UR16, UR8, !UP0 ;  /* 0x00000008103a7287 */ /* 0x000fe4000c000000 */
[----:B------:R-:W-:Y:S01]  /*1410*/  UIADD3.X UR8, UR22, UR34, URZ, UP2, !UPT ;  /* 0x0000002216087290 */ /* 0x000fe200097fe43f */
[----:B------:R-:W-:Y:S01]  /*1420*/  IMAD.MOV R5, RZ, RZ, -R18 ;  /* 0x000000ffff057224 */ /* 0x000fe200078e0a12 */
[----:B------:R-:W-:Y:S01]  /*1430*/  UIMAD UR7, UR7, UR13, URZ ;  /* 0x0000000d070772a4 */ /* 0x000fe2000f8e023f */
[----:B------:R-:W-:Y:S02]  /*1440*/  ULDC UR47, c[0x0][0x2c4] ;  /* 0x0000b100002f7ab9 */ /* 0x000fe40000000800 */
[----:B------:R-:W-:Y:S01]  /*1450*/  IMAD R5, R6, R5, R4 ;  /* 0x0000000506057224 */ /* 0x000fe200078e0204 */
[----:B------:R-:W-:Y:S01]  /*1460*/  @!UP0 UIADD3 UR53, UR37, UR35, URZ ;  /* 0x0000002325358290 */ /* 0x000fe2000fffe03f */
[----:B------:R-:W-:Y:S01]  /*1470*/  LOP3.LUT R4, R0, UR59, RZ, 0x3c, !PT ;  /* 0x0000003b00047c12 */ /* 0x000fe2000f8e3cff */
[----:B------:R-:W-:-:S02]  /*1480*/  UIMAD UR16, UR6, UR8, UR7 ;  /* 0x00000008061072a4 */ /* 0x000fc4000f8e0207 */
[----:B------:R-:W-:Y:S01]  /*1490*/  ISETP.GT.U32.AND P1, PT, R6, R5, PT ;  /* 0x000000050600720c */ /* 0x000fe20003f24070 */
[----:B------:R-:W-:Y:S01]  /*14a0*/  UIMAD.WIDE.U32 UR34, UR6, UR13, URZ ;  /* 0x0000000d062272a5 */ /* 0x000fe2000f8e003f */
[----:B------:R-:W-:Y:S01]  /*14b0*/  ISETP.GE.AND P2, PT, R4, RZ, PT ;  /* 0x000000ff0400720c */ /* 0x000fe20003f46270 */
[----:B------:R-:W-:Y:S01]  /*14c0*/  @UP3 UIMAD UR6, UR50, UR47, URZ ;  /* 0x0000002f320632a4 */ /* 0x000fe2000f8e023f */
[----:B------:R-:W-:Y:S01]  /*14d0*/  ULDC.U8 UR27, c[0x0][0x480] ;  /* 0x00012000001b7ab9 */ /* 0x000fe20000000000 */
[----:B------:R-:W-:Y:S02]  /*14e0*/  @UP1 UIADD3 UR21, UR41, UR42, URZ ;  /* 0x0000002a29151290 */ /* 0x000fe4000fffe03f */
[----:B------:R-:W-:Y:S02]  /*14f0*/  @UP1 UIADD3 UR24, UR41, UR42, URZ ;  /* 0x0000002a29181290 */ /* 0x000fe4000fffe03f */
[----:B------:R-:W-:Y:S02]  /*1500*/  UIMAD UR52, UR59, UR28, URZ ;  /* 0x0000001c3b3472a4 */ /* 0x000fe4000f8e023f */
[----:B------:R-:W-:-:S02]  /*1510*/  UISETP.NE.AND UP4, UPT, UR27, URZ, UPT ;  /* 0x0000003f1b00728c */ /* 0x000fc4000bf85270 */
[-C--:B------:R-:W-:Y:S01]  /*1520*/  @!P1 IADD3 R5, R5, -R6.reuse, RZ ;  /* 0x8000000605059210 */ /* 0x080fe20007ffe0ff */
[----:B------:R-:W-:Y:S01]  /*1530*/  @!P1 VIADD R18, R18, 0x1 ;  /* 0x0000000112129836 */ /* 0x000fe20000000000 */
[----:B------:R-:W-:Y:S01]  /*1540*/  PLOP3.LUT P1, PT, PT, PT, UP1, 0x80, 0x0 ;  /* 0x000000000000781c */ /* 0x000fe20003f2f018 */
[----:B------:R-:W-:Y:S01]  /*1550*/  @UP3 USEL UR7, UR6, UR5, !UP0 ;  /* 0x0000000506073287 */ /* 0x000fe2000c000000 */
[----:B------:R-:W-:Y:S01]  /*1560*/  ISETP.GE.U32.AND P0, PT, R5, R6, PT ;  /* 0x000000060500720c */ /* 0x000fe20003f06070 */
[----:B------:R-:W-:Y:S01]  /*1570*/  @UP1 ULDC.64 UR28, c[0x0][0x248] ;  /* 0x00009200001c1ab9 */ /* 0x000fe20000000a00 */
[----:B------:R-:W-:Y:S01]  /*1580*/  @UP1 ULDC.64 UR26, c[0x0][0x250] ;  /* 0x00009400001a1ab9 */ /* 0x000fe20000000a00 */
[----:B------:R-:W-:Y:S02]  /*1590*/  UIADD3 UR51, UR17, UR10, URZ ;  /* 0x0000000a11337290 */ /* 0x000fe4000fffe03f */
[----:B------:R-:W-:Y:S01]  /*15a0*/  @UP0 UIADD3 UR51, UR9, UR19, URZ ;  /* 0x0000001309330290 */ /* 0x000fe2000fffe03f */
[----:B------:R-:W-:Y:S01]  /*15b0*/  @UP3 ULDC UR6, c[0x0][0x2e4] ;  /* 0x0000b90000063ab9 */ /* 0x000fe20000000800 */
[----:B------:R-:W-:-:S02]  /*15c0*/  @UP1 UIMAD.WIDE.U32 UR10, UR21, UR28, URZ ;  /* 0x0000001c150a12a5 */ /* 0x000fc4000f8e003f */
[----:B------:R-:W-:Y:S02]  /*15d0*/  @UP1 UIMAD.WIDE.U32 UR8, UR24, UR26, URZ ;  /* 0x0000001a180812a5 */ /* 0x000fe4000f8e003f */
[----:B------:R-:W-:Y:S02]  /*15e0*/  @UP3 UIMAD UR17, UR59, UR6, UR7 ;  /* 0x000000063b1132a4 */ /* 0x000fe4000f8e0207 */
[----:B------:R-:W-:Y:S01]  /*15f0*/  @P0 VIADD R18, R18, 0x1 ;  /* 0x0000000112120836 */ /* 0x000fe20000000000 */
[----:B------:R-:W-:Y:S01]  /*1600*/  @!UP3 UIMAD UR6, UR50, UR48, UR59 ;  /* 0x000000303206b2a4 */ /* 0x000fe2000f8e023b */
[----:B------:R-:W-:Y:S01]  /*1610*/  PLOP3.LUT P0, PT, PT, PT, UP3, 0x80, 0x0 ;  /* 0x000000000000781c */ /* 0x000fe20003f0f038 */
[----:B------:R-:W-:Y:S02]  /*1620*/  @UP1 UIMAD UR21, UR21, UR29, URZ ;  /* 0x0000001d151512a4 */ /* 0x000fe4000f8e023f */
[----:B------:R-:W-:Y:S01]  /*1630*/  @UP1 UIMAD UR13, UR24, UR27, URZ ;  /* 0x0000001b180d12a4 */ /* 0x000fe2000f8e023f */
[----:B------:R-:W-:Y:S01]  /*1640*/  @!P2 IADD3 R18, -R18, RZ, RZ ;  /* 0x000000ff1212a210 */ /* 0x000fe20007ffe1ff */
[----:B------:R-:W-:Y:S01]  /*1650*/  USEL UR54, UR46, URZ, UP4 ;  /* 0x0000003f2e367287 */ /* 0x000fe2000a000000 */
[----:B------:R-:W-:Y:S01]  /*1660*/  @!P3 LOP3.LUT R18, RZ, R0, RZ, 0x33, !PT ;  /* 0x00000000ff12b212 */ /* 0x000fe200078e33ff */
[----:B------:R-:W-:-:S02]  /*1670*/  @!UP3 UIMAD UR17, UR6, UR47, URZ ;  /* 0x0000002f0611b2a4 */ /* 0x000fc4000f8e023f */
[----:B------:R-:W-:Y:S02]  /*1680*/  USHF.R.S32.HI UR43, URZ, 0x1f, UR25 ;  /* 0x0000001f3f2b7899 */ /* 0x000fe40008011419 */
[----:B------:R-:W-:Y:S02]  /*1690*/  USHF.R.S32.HI UR55, URZ, 0x1f, UR52 ;  /* 0x0000001f3f377899 */ /* 0x000fe40008011434 */
[----:B------:R-:W-:Y:S02]  /*16a0*/  USEL UR56, UR30, URZ, UP4 ;  /* 0x0000003f1e387287 */ /* 0x000fe4000a000000 */
        /* <DEDUP_REMOVED lines=19> */
.L_x_531:
        /* <DEDUP_REMOVED lines=13> */
.L_x_532:
        /* <DEDUP_REMOVED lines=11> */
.L_x_533:
[----:B------:R-:W-:Y:S02]  /*1960*/  ULDC UR5, c[0x0][0x270] ;  /* 0x00009c0000057ab9 */ /* 0x000fe40000000800 */
[----:B------:R-:W-:-:S04]  /*1970*/  UIMAD UR5, UR50, UR5, UR59 ;  /* 0x00000005320572a4 */ /* 0x000fc8000f8e023b */
[----:B------:R-:W-:-:S12]  /*1980*/  UIMAD UR5, UR5, UR61, URZ ;  /* 0x0000003d050572a4 */ /* 0x000fd8000f8e023f */
.L_x_534:
        /* <DEDUP_REMOVED lines=11> */
[----:B------:R-:W-:-:S02]  /*1a40*/  UIADD3 UR6, UR6, -UR10, URZ ;  /* 0x8000000a06067290 */ /* 0x000fc4000fffe03f */
[----:B------:R-:W-:Y:S02]  /*1a50*/  UIMAD UR11, UR61, UR8, URZ ;  /* 0x000000083d0b72a4 */ /* 0x000fe4000f8e023f */
[----:B------:R-:W-:Y:S02]  /*1a60*/  USHF.R.S32.HI UR24, URZ, 0x1f, UR6 ;  /* 0x0000001f3f187899 */ /* 0x000fe40008011406 */
[----:B------:R-:W-:Y:S02]  /*1a70*/  UIMAD UR13, UR59, UR9, UR11 ;  /* 0x000000093b0d72a4 */ /* 0x000fe4000f8e020b */
[----:B------:R-:W-:Y:S02]  /*1a80*/  USHF.L.U32 UR11, UR5, 0x7, URZ ;  /* 0x00000007050b7899 */ /* 0x000fe4000800063f */
[----:B------:R-:W-:Y:S01]  /*1a90*/  ULEA.HI UR24, UR24, UR6, URZ, 0x7 ;  /* 0x0000000618187291 */ /* 0x000fe2000f8f383f */
[----:B--2---:R-:W-:Y:S01]  /*1aa0*/  IMAD R22, R4, UR22, RZ ;  /* 0x0000001604167c24 */ /* 0x004fe2000f8e02ff */
[----:B------:R-:W-:-:S02]  /*1ab0*/  UIADD3 UR9, UP2, UP0, UR34, UR11, UR52 ;  /* 0x0000000b22097290 */ /* 0x000fc4000f85e034 */
[----:B------:R-:W-:Y:S01]  /*1ac0*/  USHF.R.S32.HI UR24, URZ, 0x7, UR24 ;  /* 0x000000073f187899 */ /* 0x000fe20008011418 */
[----:B------:R-:W-:Y:S01]  /*1ad0*/  IMAD R22, R5, UR18, R22 ;  /* 0x0000001205167c24 */ /* 0x000fe2000f8e0216 */
[----:B------:R-:W-:Y:S01]  /*1ae0*/  UIADD3 UR35, UR18, UR17, URZ ;  /* 0x0000001112237290 */ /* 0x000fe2000fffe03f */
[----:B-1----:R-:W-:Y:S02]  /*1af0*/  SHF.R.S32.HI R6, RZ, 0x1f, R13 ;  /* 0x0000001fff067819 */ /* 0x002fe4000001140d */
[----:B------:R-:W-:Y:S01]  /*1b00*/  ULDC.64 UR16, c[0x0][0x258] ;  /* 0x0000960000107ab9 */ /* 0x000fe20000000a00 */
[----:B------:R-:W-:Y:S01]  /*1b10*/  ULDC.64 UR36, c[0x0][0x478] ;  /* 0x00011e0000247ab9 */ /* 0x000fe20000000a00 */
[----:B------:R-:W-:Y:S01]  /*1b20*/  ULDC.64 UR30, c[0x0][0x3e0] ;  /* 0x0000f800001e7ab9 */ /* 0x000fe20000000a00 */
[CC--:B------:R-:W-:Y:S01]  /*1b30*/  LEA.HI R0, R6.reuse, R13.reuse, RZ, 0x2 ;  /* 0x0000000d06007211 */ /* 0x0c0fe200078f10ff */
[----:B------:R-:W-:Y:S01]  /*1b40*/  ULDC.64 UR38, c[0x0][0x2b0] ;  /* 0x0000ac0000267ab9 */ /* 0x000fe20000000a00 */
[----:B------:R-:W-:Y:S01]  /*1b50*/  LEA.HI R177, R6, R13, RZ, 0x5 ;  /* 0x0000000d06b17211 */ /* 0x000fe200078f28ff */
[----:B------:R-:W-:Y:S01]  /*1b60*/  UIADD3 UR10, UR48, -0x1, URZ ;  /* 0xffffffff300a7890 */ /* 0x000fe2000fffe03f */
[----:B------:R-:W-:-:S02]  /*1b70*/  LOP3.LUT R10, R0, 0xfffffffc, RZ, 0xc0, !PT ;  /* 0xfffffffc000a7812 */ /* 0x000fc400078ec0ff */
[----:B------:R-:W-:Y:S02]  /*1b80*/  SHF.R.S32.HI R0, RZ, 0x2, R0 ;  /* 0x00000002ff007819 */ /* 0x000fe40000011400 */
[----:B------:R-:W-:Y:S01]  /*1b90*/  LOP3.LUT R170, R177, 0xffffffe0, RZ, 0xc0, !PT ;  /* 0xffffffe0b1aa7812 */ /* 0x000fe200078ec0ff */
[C---:B------:R-:W-:Y:S01]  /*1ba0*/  IMAD.IADD R10, R13.reuse, 0x1, -R10 ;  /* 0x000000010d0a7824 */ /* 0x040fe200078e0a0a */
[----:B------:R-:W-:Y:S02]  /*1bb0*/  SHF.R.S32.HI R17, RZ, 0x1f, R0 ;  /* 0x0000001fff117819 */ /* 0x000fe40000011400 */
[----:B------:R-:W-:Y:S01]  /*1bc0*/  IADD3 R8, P0, R0, UR18, RZ ;  /* 0x0000001200087c10 */ /* 0x000fe2000ff1e0ff */
[----:B------:R-:W-:Y:S01]  /*1bd0*/  IMAD.SHL.U32 R10, R10, 0x8, RZ ;  /* 0x000000080a0a7824 */ /* 0x000fe200078e00ff */
[----:B------:R-:W-:Y:S01]  /*1be0*/  SHF.R.S32.HI R177, RZ, 0x5, R177 ;  /* 0x00000005ffb17819 */ /* 0x000fe200000114b1 */
[----:B------:R-:W-:Y:S01]  /*1bf0*/  IMAD.IADD R170, R13, 0x1, -R170 ;  /* 0x000000010daa7824 */ /* 0x000fe200078e0aaa */
[----:B------:R-:W-:-:S02]  /*1c00*/  IADD3.X R9, R17, UR22, RZ, P0, !PT ;  /* 0x0000001611097c10 */ /* 0x000fc400087fe4ff */
[----:B------:R-:W-:Y:S01]  /*1c10*/  SHF.R.S32.HI R11, RZ, 0x1f, R10 ;  /* 0x0000001fff0b7819 */ /* 0x000fe2000001140a */
[----:B------:R-:W-:Y:S02]  /*1c20*/  IMAD R177, R177, UR5, R170 ;  /* 0x00000005b1b17c24 */ /* 0x000fe4000f8e02aa */
[----:B------:R-:W-:Y:S02]  /*1c30*/  IMAD R9, R9, UR44, RZ ;  /* 0x0000002c09097c24 */ /* 0x000fe4000f8e02ff */
[----:B------:R-:W-:-:S04]  /*1c40*/  IMAD.WIDE.U32 R14, R8, UR44, R10 ;  /* 0x0000002c080e7c25 */ /* 0x000fc8000f8e000a */
[----:B------:R-:W-:Y:S01]  /*1c50*/  IMAD R9, R8, UR45, R9 ;  /* 0x0000002d08097c24 */ /* 0x000fe2000f8e0209 */
[----:B------:R-:W-:Y:S01]  /*1c60*/  IADD3 R8, P0, R14, UR57, RZ ;  /* 0x000000390e087c10 */ /* 0x000fe2000ff1e0ff */
[----:B------:R-:W-:-:S03]  /*1c70*/  IMAD.U32 R14, RZ, RZ, UR8 ;  /* 0x00000008ff0e7e24 */ /* 0x000fc6000f8e00ff */
        /* <DEDUP_REMOVED lines=12> */
[----:B------:R-:W-:Y:S01]  /*1d40*/  IMAD.MOV.U32 R22, RZ, RZ, R20 ;  /* 0x000000ffff167224 */ /* 0x000fe200078e0014 */
[----:B------:R-:W-:Y:S01]  /*1d50*/  UISETP.GT.AND UP0, UPT, UR48, UR24, UPT ;  /* 0x000000183000728c */ /* 0x000fe2000bf04270 */
[----:B------:R-:W-:Y:S01]  /*1d60*/  IMAD.U32 R20, RZ, RZ, UR16 ;  /* 0x00000010ff147e24 */ /* 0x000fe2000f8e00ff */
[----:B------:R-:W-:Y:S01]  /*1d70*/  IADD3 R12, P0, R177, UR9, RZ ;  /* 0x00000009b10c7c10 */ /* 0x000fe2000ff1e0ff */
[----:B------:R-:W-:Y:S01]  /*1d80*/  IMAD.WIDE.U32 R14, R14, UR59, R22 ;  /* 0x0000003b0e0e7c25 */ /* 0x000fe2000f8e0016 */
[----:B------:R-:W-:-:S02]  /*1d90*/  UIMAD UR7, UR61, UR16, URZ ;  /* 0x000000103d0772a4 */ /* 0x000fc4000f8e023f */
[----:B------:R-:W-:Y:S01]  /*1da0*/  LEA.HI.X.SX32 R177, R177, UR8, 0x1, P0 ;  /* 0x00000008b1b17c11 */ /* 0x000fe200080f0eff */
[----:B------:R-:W-:Y:S01]  /*1db0*/  IMAD.WIDE.U32 R20, R20, UR59, R8 ;  /* 0x0000003b14147c25 */ /* 0x000fe2000f8e0008 */
[----:B------:R-:W-:Y:S01]  /*1dc0*/  PLOP3.LUT P0, PT, PT, PT, UP0, 0x80, 0x0 ;  /* 0x000000000000781c */ /* 0x000fe20003f0f008 */
[----:B------:R-:W-:Y:S02]  /*1dd0*/  UIMAD UR17, UR59, UR17, UR7 ;  /* 0x000000113b1172a4 */ /* 0x000fe4000f8e0207 */
[----:B------:R-:W-:Y:S01]  /*1de0*/  VIADD R15, R15, UR13 ;  /* 0x0000000d0f0f7c36 */ /* 0x000fe20008000000 */
[----:B------:R-:W-:Y:S01]  /*1df0*/  UIMAD.WIDE UR6, UR21, 0x4, UR36 ;  /* 0x00000004150678a5 */ /* 0x000fe2000f8e0224 */
[-C--:B------:R-:W-:Y:S01]  /*1e00*/  IMAD R8, R17, R4.reuse, RZ ;  /* 0x0000000411087224 */ /* 0x080fe200078e02ff */
[----:B------:R-:W-:Y:S01]  /*1e10*/  ULDC.64 UR18, c[0x0][0x400] ;  /* 0x0001000000127ab9 */ /* 0x000fe20000000a00 */
[----:B------:R-:W-:Y:S01]  /*1e20*/  IMAD.WIDE.U32 R14, R0, R4, R14 ;  /* 0x00000004000e7225 */ /* 0x000fe200078e000e */
[----:B------:R-:W-:-:S02]  /*1e30*/  LEA R176, P2, R12, UR18, 0x2 ;  /* 0x000000120cb07c11 */ /* 0x000fc4000f8410ff */
[----:B------:R-:W-:Y:S01]  /*1e40*/  LEA R174, P4, R20, UR32, 0x1 ;  /* 0x0000002014ae7c11 */ /* 0x000fe2000f8808ff */
[----:B------:R-:W-:Y:S01]  /*1e50*/  IMAD R8, R0, R5, R8 ;  /* 0x0000000500087224 */ /* 0x000fe200078e0208 */
[----:B------:R-:W-:Y:S01]  /*1e60*/  LEA R172, P3, R14, UR30, 0x1 ;  /* 0x0000001e0eac7c11 */ /* 0x000fe2000f8608ff */
[----:B------:R-:W-:Y:S01]  /*1e70*/  VIADD R6, R21, UR17 ;  /* 0x0000001115067c36 */ /* 0x000fe20008000000 */
[----:B------:R-:W-:Y:S01]  /*1e80*/  UIMAD.WIDE UR16, UR35, 0x4, UR38 ;  /* 0x00000004231078a5 */ /* 0x000fe2000f8e0226 */
[----:B------:R-:W-:Y:S01]  /*1e90*/  IMAD.IADD R8, R15, 0x1, R8 ;  /* 0x000000010f087824 */ /* 0x000fe200078e0208 */
        /* <DEDUP_REMOVED lines=25> */
.L_x_536:
        /* <DEDUP_REMOVED lines=19> */
.L_x_537:
[----:B------:R-:W-:Y:S01]  /*2160*/  UIMAD UR5, UR43, UR6, URZ ;  /* 0x000000062b0572a4 */ /* 0x000fe2000f8e023f */
[----:B------:R-:W-:Y:S01]  /*2170*/  IMAD.U32 R7, RZ, RZ, UR6 ;  /* 0x00000006ff077e24 */ /* 0x000fe2000f8e00ff */
[----:B------:R-:W-:Y:S01]  /*2180*/  UIMAD UR12, UR20, -0x80, UR12 ;  /* 0xffffff80140c78a4 */ /* 0x000fe2000f8e020c */
[C---:B------:R-:W-:Y:S01]  /*2190*/  VIADD R4, R0.reuse, 0x40 ;  /* 0x0000004000047836 */ /* 0x040fe20000000000 */
        /* <DEDUP_REMOVED lines=8> */
[----:B------:R-:W-:-:S02]  /*2220*/  IADD3 R6, P0, R6, UR18, RZ ;  /* 0x0000001206067c10 */ /* 0x000fc4000ff1e0ff */
[----:B------:R-:W-:Y:S01]  /*2230*/  MOV R8, UR10 ;  /* 0x0000000a00087c02 */ /* 0x000fe20008000f00 */
[----:B------:R-:W-:Y:S01]  /*2240*/  UIMAD UR11, UR59, UR11, UR5 ;  /* 0x0000000b3b0b72a4 */ /* 0x000fe2000f8e0205 */
[----:B------:R-:W-:Y:S02]  /*2250*/  IADD3.X R7, R7, UR19, R5, P0, !PT ;  /* 0x0000001307077c10 */ /* 0x000fe400087fe405 */
[----:B------:R-:W-:Y:S01]  /*2260*/  ISETP.GE.AND P0, PT, R4, UR12, PT ;  /* 0x0000000c04007c0c */ /* 0x000fe2000bf06270 */
[----:B------:R-:W-:-:S04]  /*2270*/  IMAD.WIDE.U32 R8, R8, UR59, R6 ;  /* 0x0000003b08087c25 */ /* 0x000fc8000f8e0006 */
[----:B------:R-:W-:Y:S01]  /*2280*/  VIADD R5, R9, UR11 ;  /* 0x0000000b09057c36 */ /* 0x000fe20008000000 */
[----:B------:R-:W-:Y:S07]  /*2290*/  @P1 BRA `(.L_x_539) ;  /* 0x0000000000241947 */ /* 0x000fee0003800000 */
        /* <DEDUP_REMOVED lines=9> */
.L_x_539:
[----:B------:R-:W-:Y:S05]  /*2330*/  BSYNC B0 ;  /* 0x0000000000007941 */ /* 0x000fea0003800000 */
.L_x_538:
[----:B------:R-:W-:Y:S04]  /*2340*/  BSSY B0, `(.L_x_540) ;  /* 0x000000d000007945 */ /* 0x000fe80003800000 */
[----:B------:R-:W-:Y:S05]  /*2350*/  @P0 BRA `(.L_x_541) ;  /* 0x00000000002c0947 */ /* 0x000fea0003800000 */
[----:B-1----:R-:W-:Y:S01]  /*2360*/  IADD3 R7, P2, R0, 0x40, RZ ;  /* 0x0000004000077810 */ /* 0x002fe20007f5e0ff */
[----:B------:R-:W-:Y:S01]  /*2370*/  ULDC.64 UR10, c[0x0][0x3f0] ;  /* 0x0000fc00000a7ab9 */ /* 0x000fe20000000a00 */
[----:B------:R-:W-:Y:S02]  /*2380*/  MOV R9, R5 ;  /* 0x0000000500097202 */ /* 0x000fe40000000f00 */
[----:B------:R-:W-:Y:S01]  /*2390*/  IADD3.X R4, RZ, R17, RZ, P2, !PT ;  /* 0x00000011ff047210 */ /* 0x000fe200017fe4ff */
[----:B------:R-:W-:-:S04]  /*23a0*/  IMAD.WIDE.U32 R8, R7, UR6, R8 ;  /* 0x0000000607087c25 */ /* 0x000fc8000f8e0008 */
[----:B------:R-:W-:Y:S01]  /*23b0*/  IMAD R4, R4, UR6, RZ ;  /* 0x0000000604047c24 */ /* 0x000fe2000f8e02ff */
[----:B------:R-:W-:-:S03]  /*23c0*/  LEA R6, P2, R8, UR10, 0x1 ;  /* 0x0000000a08067c11 */ /* 0x000fc6000f8408ff */
[----:B------:R-:W-:-:S05]  /*23d0*/  IMAD R4, R7, UR7, R4 ;  /* 0x0000000707047c24 */ /* 0x000fca000f8e0204 */
[----:B------:R-:W-:-:S04]  /*23e0*/  IADD3 R5, R9, R4, RZ ;  /* 0x0000000409057210 */ /* 0x000fc80007ffe0ff */
[----:B------:R-:W-:-:S05]  /*23f0*/  LEA.HI.X R7, R8, UR11, R5, 0x1, P2 ;  /* 0x0000000b08077c11 */ /* 0x000fca00090f0c05 */
[----:B------:R2:W-:Y:S02]  /*2400*/  STG.E.128 desc[UR14][R6.64], RZ ;  /* 0x000000ff06007986 */ /* 0x0005e4000c101d0e */
.L_x_541:
[----:B------:R-:W-:Y:S05]  /*2410*/  BSYNC B0 ;  /* 0x0000000000007941 */ /* 0x000fea0003800000 */
.L_x_540:
        /* <DEDUP_REMOVED lines=9> */
[----:B------:R-:W-:Y:S01]  /*24b0*/  UIMAD UR5, UR10, UR6, URZ ;  /* 0x000000060a0572a4 */ /* 0x000fe2000f8e023f */
[----:B-12---:R-:W-:-:S03]  /*24c0*/  MOV R6, UR6 ;  /* 0x0000000600067c02 */ /* 0x006fc60008000f00 */
        /* <DEDUP_REMOVED lines=14> */
.L_x_543:
[----:B------:R-:W-:Y:S05]  /*25b0*/  BSYNC B0 ;  /* 0x0000000000007941 */ /* 0x000fea0003800000 */
.L_x_542:
        /* <DEDUP_REMOVED lines=13> */
.L_x_535:
[----:B------:R-:W-:Y:S01]  /*2690*/  UIMAD UR8, UR43, UR28, URZ ;  /* 0x0000001c2b0872a4 */ /* 0x000fe2000f8e023f */
[----:B------:R-:W-:Y:S01]  /*26a0*/  IMAD.U32 R13, RZ, RZ, UR28 ;  /* 0x0000001cff0d7e24 */ /* 0x000fe2000f8e00ff */
[----:B------:R-:W-:Y:S01]  /*26b0*/  UIMAD UR6, UR10, -0x80, UR23 ;  /* 0xffffff800a0678a4 */ /* 0x000fe2000f8e0217 */
[----:B------:R-:W-:Y:S01]  /*26c0*/  VIADD R6, R0, 0x40 ;  /* 0x0000004000067836 */ /* 0x000fe20000000000 */
[----:B------:R-:W-:Y:S01]  /*26d0*/  UIMAD UR9, UR25, UR29, UR8 ;  /* 0x0000001d190972a4 */ /* 0x000fe2000f8e0208 */
[----:B------:R-:W-:Y:S01]  /*26e0*/  IMAD.WIDE.U32 R12, R13, UR25, R10 ;  /* 0x000000190d0c7c25 */ /* 0x000fe2000f8e000a */
[----:B------:R-:W-:Y:S02]  /*26f0*/  UIMAD UR7, UR20, -0x80, UR12 ;  /* 0xffffff80140778a4 */ /* 0x000fe4000f8e020c */
[----:B------:R-:W-:Y:S01]  /*2700*/  ISETP.GE.AND P4, PT, R6, UR6, PT ;  /* 0x0000000606007c0c */ /* 0x000fe2000bf86270 */
[----:B------:R-:W-:Y:S01]  /*2710*/  IMAD.SHL.U32 R9, R5, 0x80, RZ ;  /* 0x0000008005097824 */ /* 0x000fe200078e00ff */
[----:B------:R-:W-:Y:S01]  /*2720*/  IADD3 R12, P0, R12, UR40, RZ ;  /* 0x000000280c0c7c10 */ /* 0x000fe2000ff1e0ff */
[----:B------:R-:W-:Y:S01]  /*2730*/  IMAD.U32 R5, RZ, RZ, UR9 ;  /* 0x00000009ff057e24 */ /* 0x000fe2000f8e00ff */
[----:B------:R-:W-:Y:S01]  /*2740*/  UIMAD UR8, UR43, UR26, URZ ;  /* 0x0000001a2b0872a4 */ /* 0x000fe2000f8e023f */
[----:B------:R-:W-:Y:S01]  /*2750*/  ISETP.GE.AND P2, PT, R6, UR7, PT ;  /* 0x0000000706007c0c */ /* 0x000fe2000bf46270 */
[----:B------:R-:W-:Y:S01]  /*2760*/  IMAD.WIDE.U32 R14, R4, 0x80, RZ ;  /* 0x00000080040e7825 */ /* 0x000fe200078e00ff */
[----:B------:R-:W-:Y:S01]  /*2770*/  ISETP.GE.AND P3, PT, R0, UR7, PT ;  /* 0x0000000700007c0c */ /* 0x000fe2000bf66270 */
[----:B------:R-:W-:Y:S01]  /*2780*/  UIMAD UR8, UR25, UR27, UR8 ;  /* 0x0000001b190872a4 */ /* 0x000fe2000f8e0208 */
[----:B------:R-:W-:Y:S01]  /*2790*/  IADD3.X R13, R13, UR47, R5, P0, !PT ;  /* 0x0000002f0d0d7c10 */ /* 0x000fe200087fe405 */
[----:B------:R-:W-:Y:S01]  /*27a0*/  IMAD.U32 R4, RZ, RZ, UR26 ;  /* 0x0000001aff047e24 */ /* 0x000fe2000f8e00ff */
[----:B------:R-:W-:Y:S01]  /*27b0*/  PLOP3.LUT P0, PT, PT, PT, UP4, 0x80, 0x0 ;  /* 0x000000000000781c */ /* 0x000fe20003f0f048 */
[----:B------:R-:W-:Y:S01]  /*27c0*/  ULDC.64 UR18, c[0x0][0x260] ;  /* 0x0000980000127ab9 */ /* 0x000fe20000000a00 */
[----:B------:R-:W-:Y:S01]  /*27d0*/  @!P4 IADD3 R8, P1, R172, R14, RZ ;  /* 0x0000000eac08c210 */ /* 0x000fe20007f3e0ff */
[----:B------:R-:W-:Y:S01]  /*27e0*/  IMAD.WIDE.U32 R10, R4, UR25, R10 ;  /* 0x00000019040a7c25 */ /* 0x000fe2000f8e000a */
[----:B------:R-:W-:Y:S01]  /*27f0*/  ULEA.HI UR7, UR10, UR10, URZ, 0x1 ;  /* 0x0000000a0a077291 */ /* 0x000fe2000f8f083f */
[----:B------:R-:W-:Y:S01]  /*2800*/  ISETP.GE.AND P5, PT, R0, UR6, PT ;  /* 0x0000000600007c0c */ /* 0x000fe2000bfa6270 */
[----:B------:R-:W-:Y:S01]  /*2810*/  USHF.L.U32 UR13, UR45, 0x7, URZ ;  /* 0x000000072d0d7899 */ /* 0x000fe2000800063f */
[----:B------:R-:W-:Y:S01]  /*2820*/  @!P4 IADD3.X R9, R173, R15, R9, P1, !PT ;  /* 0x0000000fad09c210 */ /* 0x000fe20000ffe409 */
[----:B------:R-:W-:Y:S01]  /*2830*/  IMAD.U32 R4, RZ, RZ, UR8 ;  /* 0x00000008ff047e24 */ /* 0x000fe2000f8e00ff */
[----:B------:R-:W-:Y:S01]  /*2840*/  IADD3 R10, P1, R10, UR46, RZ ;  /* 0x0000002e0a0a7c10 */ /* 0x000fe2000ff3e0ff */
[C---:B------:R-:W-:Y:S01]  /*2850*/  IMAD R5, R7.reuse, UR18, RZ ;  /* 0x0000001207057c24 */ /* 0x040fe2000f8e02ff */
[----:B------:R-:W-:Y:S01]  /*2860*/  ULDC.64 UR8, c[0x0][0x268] ;  /* 0x00009a0000087ab9 */ /* 0x000fe20000000a00 */
[----:B------:R-:W-:Y:S01]  /*2870*/  ULOP3.LUT UR7, UR7, 0xfffffffe, URZ, 0xc0, !UPT ;  /* 0xfffffffe07077892 */ /* 0x000fe2000f8ec03f */
[----:B------:R-:W-:Y:S01]  /*2880*/  @P0 BAR.SYNC.DEFER_BLOCKING 0x0 ;  /* 0x0000000000000b1d */ /* 0x000fe20000010000 */
[----:B------:R-:W-:Y:S01]  /*2890*/  @!P2 IADD3 R22, P0, R0, 0x40, RZ ;  /* 0x000000400016a810 */ /* 0x000fe20007f1e0ff */
[----:B------:R-:W-:Y:S01]  /*28a0*/  IMAD R7, R7, UR8, RZ ;  /* 0x0000000807077c24 */ /* 0x000fe2000f8e02ff */
[----:B------:R-:W-:Y:S01]  /*28b0*/  IADD3.X R11, R11, UR49, R4, P1, !PT ;  /* 0x000000310b0b7c10 */ /* 0x000fe20008ffe404 */
[C---:B------:R-:W-:Y:S01]  /*28c0*/  IMAD R24, R18.reuse, UR19, R5 ;  /* 0x0000001312187c24 */ /* 0x040fe2000f8e0205 */
[----:B------:R-:W-:Y:S01]  /*28d0*/  UIADD3 UR7, UR10, -UR7, URZ ;  /* 0x800000070a077290 */ /* 0x000fe2000fffe03f */
[----:B------:R-:W-:Y:S01]  /*28e0*/  IMAD.WIDE.U32 R4, R18, UR18, R12 ;  /* 0x0000001212047c25 */ /* 0x000fe2000f8e000c */
[----:B------:R-:W-:Y:S01]  /*28f0*/  LEA R13, R144, UR4, 0x1 ;  /* 0x00000004900d7c11 */ /* 0x000fe2000f8e08ff */
[----:B------:R-:W-:Y:S01]  /*2900*/  ULDC UR30, c[0x0][0x270] ;  /* 0x00009c00001e7ab9 */ /* 0x000fe20000000800 */
[----:B------:R-:W-:Y:S01]  /*2910*/  UISETP.NE.AND UP0, UPT, UR7, 0x1, UPT ;  /* 0x000000010700788c */ /* 0x000fe2000bf05270 */
[----:B------:R-:W-:-:S02]  /*2920*/  IMAD R20, R18, UR9, R7 ;  /* 0x0000000912147c24 */ /* 0x000fc4000f8e0207 */
[----:B------:R-:W-:Y:S02]  /*2930*/  @!P2 IMAD.X R15, RZ, RZ, R17, P0 ;  /* 0x000000ffff0fa224 */ /* 0x000fe400000e0611 */
[----:B------:R-:W-:Y:S01]  /*2940*/  IMAD.WIDE.U32 R18, R18, UR8, R10 ;  /* 0x0000000812127c25 */ /* 0x000fe2000f8e000a */
[----:B------:R-:W-:Y:S01]  /*2950*/  PLOP3.LUT P0, PT, PT, PT, UP0, 0x80, 0x0 ;  /* 0x000000000000781c */ /* 0x000fe20003f0f008 */
[----:B------:R-:W1:Y:S01]  /*2960*/  @!P3 LDC.64 R10, c[0x0][0x218] ;  /* 0x00008600ff0abb82 */ /* 0x000e620000000a00 */
[----:B------:R-:W-:Y:S01]  /*2970*/  UIMAD.WIDE.U32 UR8, UR44, 0x80, URZ ;  /* 0x000000802c0878a5 */ /* 0x000fe2000f8e003f */
[----:B------:R-:W-:Y:S02]  /*2980*/  IMAD.IADD R25, R5, 0x1, R24 ;  /* 0x0000000105197824 */ /* 0x000fe400078e0218 */
[----:B------:R-:W-:Y:S02]  /*2990*/  @!P2 IMAD R15, R15, UR28, RZ ;  /* 0x0000001c0f0fac24 */ /* 0x000fe4000f8e02ff */
[----:B------:R-:W-:-:S02]  /*29a0*/  @!P2 IMAD.MOV.U32 R5, RZ, RZ, R25 ;  /* 0x000000ffff05a224 */ /* 0x000fc400078e0019 */
[----:B------:R-:W-:Y:S01]  /*29b0*/  IMAD.IADD R21, R19, 0x1, R20 ;  /* 0x0000000113157824 */ /* 0x000fe200078e0214 */
[----:B------:R2:W-:Y:S01]  /*29c0*/  @P5 STS [R13+0x4000], RZ ;  /* 0x004000ff0d005388 */ /* 0x0005e20000000800 */
[C---:B------:R-:W-:Y:S02]  /*29d0*/  @!P2 IMAD R15, R22.reuse, UR29, R15 ;  /* 0x0000001d160fac24 */ /* 0x040fe4000f8e020f */
[----:B------:R-:W-:Y:S01]  /*29e0*/  @!P2 IMAD.WIDE.U32 R22, R22, UR28, R4 ;  /* 0x0000001c1616ac25 */ /* 0x000fe2000f8e0004 */
[----:B------:R-:W-:Y:S01]  /*29f0*/  @!P2 MOV R19, R21 ;  /* 0x000000150013a202 */ /* 0x000fe20000000f00 */
[----:B------:R2:W-:Y:S02]  /*2a00*/  @P5 STS [R13+0x4004], RZ ;  /* 0x004004ff0d005388 */ /* 0x0005e40000000800 */
[----:B------:R-:W-:Y:S02]  /*2a10*/  @!P3 IMAD.MOV.U32 R24, RZ, RZ, R4 ;  /* 0x000000ffff18b224 */ /* 0x000fe400078e0004 */
[----:B------:R-:W-:Y:S01]  /*2a20*/  @!P3 IMAD.MOV.U32 R20, RZ, RZ, R18 ;  /* 0x000000ffff14b224 */ /* 0x000fe200078e0012 */
[----:B------:R2:W-:Y:S01]  /*2a30*/  @P5 STS.64 [R13+0x4008], RZ ;  /* 0x004008ff0d005388 */ /* 0x0005e20000000a00 */
[----:B------:R-:W-:-:S02]  /*2a40*/  @!P3 IMAD R7, R17, UR28, RZ ;  /* 0x0000001c1107bc24 */ /* 0x000fc4000f8e02ff */
[----:B------:R-:W-:Y:S01]  /*2a50*/  @!P3 IMAD R5, R17, UR26, RZ ;  /* 0x0000001a1105bc24 */ /* 0x000fe2000f8e02ff */
[----:B------:R-:W-:Y:S01]  /*2a60*/  @!PT LDS RZ, [RZ] ;  /* 0x00000000fffff984 */ /* 0x000fe20000000800 */
[----:B------:R-:W-:Y:S01]  /*2a70*/  @!PT LDS RZ, [RZ] ;  /* 0x00000000fffff984 */ /* 0x000fe20000000800 */
[----:B------:R-:W-:Y:S01]  /*2a80*/  @!PT LDS RZ, [RZ] ;  /* 0x00000000fffff984 */ /* 0x000fe20000000800 */
[----:B------:R-:W-:Y:S01]  /*2a90*/  @!P5 LDGSTS.E.BYPASS.LTC128B.128 [R13+0x4000], desc[UR14][R172.64] ;  /* 0x04000000ac0ddfae */ /* 0x000fe2000b901d4e */
[----:B------:R-:W-:Y:S02]  /*2aa0*/  VIADD R169, R144, 0x1000 ;  /* 0x0000100090a97836 */ /* 0x000fe40000000000 */
[C---:B------:R-:W-:Y:S01]  /*2ab0*/  @!P3 IMAD R16, R0.reuse, UR29, R7 ;  /* 0x0000001d0010bc24 */ /* 0x040fe2000f8e0207 */
[----:B------:R2:W-:Y:S01]  /*2ac0*/  @P4 STS.128 [R13+0x5000], RZ ;  /* 0x005000ff0d004388 */ /* 0x0005e20000000c00 */
[C---:B------:R-:W-:Y:S01]  /*2ad0*/  @!P3 IMAD.WIDE.U32 R24, R0.reuse, UR28, R24 ;  /* 0x0000001c0018bc25 */ /* 0x040fe2000f8e0018 */
[----:B------:R-:W-:Y:S01]  /*2ae0*/  SEL R169, R169, R144, !P0 ;  /* 0x00000090a9a97207 */ /* 0x000fe20004000000 */
[----:B------:R-:W3:Y:S01]  /*2af0*/  @!P2 LDC.64 R6, c[0x0][0x218] ;  /* 0x00008600ff06ab82 */ /* 0x000ee20000000a00 */
[----:B------:R-:W-:Y:S01]  /*2b00*/  @!PT LDS RZ, [RZ] ;  /* 0x00000000fffff984 */ /* 0x000fe20000000800 */
[----:B------:R-:W-:Y:S01]  /*2b10*/  @!PT LDS RZ, [RZ] ;  /* 0x00000000fffff984 */ /* 0x000fe20000000800 */
[----:B------:R-:W-:Y:S01]  /*2b20*/  @!PT LDS RZ, [RZ] ;  /* 0x00000000fffff984 */ /* 0x000fe20000000800 */
[----:B------:R4:W-:Y:S01]  /*2b30*/  @!P4 LDGSTS.E.BYPASS.LTC128B.128 [R13+0x5000], desc[UR14][R8.64] ;  /* 0x05000000080dcfae */ /* 0x0009e2000b901d4e */
[C---:B------:R-:W-:Y:S01]  /*2b40*/  @!P3 IMAD R14, R0.reuse, UR27, R5 ;  /* 0x0000001b000ebc24 */ /* 0x040fe2000f8e0205 */
[----:B------:R-:W-:Y:S01]  /*2b50*/  LEA R169, R169, UR4, 0x1 ;  /* 0x00000004a9a97c11 */ /* 0x000fe2000f8e08ff */
[C---:B------:R-:W-:Y:S01]  /*2b60*/  @!P3 IMAD.WIDE.U32 R20, R0.reuse, UR26, R20 ;  /* 0x0000001a0014bc25 */ /* 0x040fe2000f8e0014 */
[----:B------:R-:W-:-:S03]  /*2b70*/  @!P2 IADD3 R0, P1, R0, 0x40, RZ ;  /* 0x000000400000a810 */ /* 0x000fc60007f3e0ff */
[----:B------:R-:W-:Y:S01]  /*2b80*/  IMAD.U32 R5, RZ, RZ, UR13 ;  /* 0x0000000dff057e24 */ /* 0x000fe2000f8e00ff */
[----:B------:R2:W-:Y:S01]  /*2b90*/  @P5 STS [R169], RZ ;  /* 0x000000ffa9005388 */ /* 0x0005e20000000800 */
[----:B------:R-:W-:Y:S01]  /*2ba0*/  @!P2 IMAD.X R17, RZ, RZ, R17, P1 ;  /* 0x000000ffff11a224 */ /* 0x000fe200008e0611 */
[----:B------:R-:W-:Y:S01]  /*2bb0*/  @!P4 IADD3 R26, P1, R174, UR8, RZ ;  /* 0x00000008ae1acc10 */ /* 0x000fe2000ff3e0ff */
[----:B------:R-:W-:Y:S01]  /*2bc0*/  @!P3 IMAD.IADD R16, R25, 0x1, R16 ;  /* 0x000000011910b824 */ /* 0x000fe200078e0210 */
[----:B------:R2:W-:Y:S01]  /*2bd0*/  @P5 STS [R169+0x4], RZ ;  /* 0x000004ffa9005388 */ /* 0x0005e20000000800 */
[----:B------:R-:W-:Y:S01]  /*2be0*/  @!P2 IMAD R17, R17, UR26, RZ ;  /* 0x0000001a1111ac24 */ /* 0x000fe2000f8e02ff */
[----:B------:R-:W-:Y:S01]  /*2bf0*/  @!P4 IADD3.X R27, R175, UR9, R5, P1, !PT ;  /* 0x00000009af1bcc10 */ /* 0x000fe20008ffe405 */
[----:B------:R-:W-:Y:S01]  /*2c00*/  @!P2 IMAD.IADD R15, R23, 0x1, R15 ;  /* 0x00000001170fa824 */ /* 0x000fe200078e020f */
[----:B------:R2:W-:Y:S01]  /*2c10*/  @P5 STS [R169+0x8], RZ ;  /* 0x000008ffa9005388 */ /* 0x0005e20000000800 */
[----:B------:R-:W2:Y:S01]  /*2c20*/  @!P2 LDC.64 R4, c[0x0][0x220] ;  /* 0x00008800ff04ab82 */ /* 0x000ea20000000a00 */
[----:B------:R-:W-:-:S02]  /*2c30*/  @!P2 IMAD R12, R0, UR27, R17 ;  /* 0x0000001b000cac24 */ /* 0x000fc4000f8e0211 */
[----:B------:R-:W-:Y:S01]  /*2c40*/  IMAD.MOV.U32 R167, RZ, RZ, 0x7f800000 ;  /* 0x7f800000ffa77424 */ /* 0x000fe200078e00ff */
[----:B------:R1:W-:Y:S01]  /*2c50*/  @P5 STS [R169+0xc], RZ ;  /* 0x00000cffa9005388 */ /* 0x0003e20000000800 */
[----:B------:R-:W-:Y:S01]  /*2c60*/  @!P3 IMAD.IADD R14, R21, 0x1, R14 ;  /* 0x00000001150eb824 */ /* 0x000fe200078e020e */
[----:B---3--:R-:W-:Y:S01]  /*2c70*/  @!P2 LEA R6, P1, R22, R6, 0x1 ;  /* 0x000000061606a211 */ /* 0x008fe200078208ff */
[----:B------:R-:W-:Y:S01]  /*2c80*/  @!P2 IMAD.WIDE.U32 R18, R0, UR26, R18 ;  /* 0x0000001a0012ac25 */ /* 0x000fe2000f8e0012 */
[----:B------:R-:W-:Y:S01]  /*2c90*/  @!PT LDS RZ, [RZ] ;  /* 0x00000000fffff984 */ /* 0x000fe20000000800 */
[----:B------:R-:W-:Y:S01]  /*2ca0*/  @!PT LDS RZ, [RZ] ;  /* 0x00000000fffff984 */ /* 0x000fe20000000800 */
[----:B------:R-:W-:Y:S01]  /*2cb0*/  @!PT LDS RZ, [RZ] ;  /* 0x00000000fffff984 */ /* 0x000fe20000000800 */
[----:B------:R-:W-:Y:S01]  /*2cc0*/  @!P5 LDGSTS.E.BYPASS.LTC128B.128 [R169], desc[UR14][R174.64] ;  /* 0x00000000aea9dfae */ /* 0x000fe2000b901d4e */
[----:B-1----:R-:W-:Y:S01]  /*2cd0*/  @!P3 LEA R10, P5, R24, R10, 0x1 ;  /* 0x0000000a180ab211 */ /* 0x002fe200078a08ff */
[----:B----4-:R-:W1:Y:S01]  /*2ce0*/  @!P3 LDC.64 R8, c[0x0][0x220] ;  /* 0x00008800ff08bb82 */ /* 0x010e620000000a00 */
[----:B------:R-:W-:Y:S01]  /*2cf0*/  @!P2 LEA.HI.X R7, R22, R7, R15, 0x1, P1 ;  /* 0x000000071607a211 */ /* 0x000fe200008f0c0f */
[----:B------:R3:W-:Y:S01]  /*2d00*/  @P4 STS [R169+0x1000], RZ ;  /* 0x001000ffa9004388 */ /* 0x0007e20000000800 */
[----:B------:R-:W-:Y:S01]  /*2d10*/  @!P3 LEA.HI.X R11, R24, R11, R16, 0x1, P5 ;  /* 0x0000000b180bb211 */ /* 0x000fe200028f0c10 */
[----:B------:R-:W-:-:S02]  /*2d20*/  @!P2 IMAD.IADD R12, R19, 0x1, R12 ;  /* 0x00000001130ca824 */ /* 0x000fc400078e020c */
[----:B------:R-:W-:Y:S01]  /*2d30*/  IMAD.MOV.U32 R168, RZ, RZ, 0x7f800000 ;  /* 0x7f800000ffa87424 */ /* 0x000fe200078e00ff */
[----:B------:R3:W-:Y:S01]  /*2d40*/  @P4 STS [R169+0x1004], RZ ;  /* 0x001004ffa9004388 */ /* 0x0007e20000000800 */
[----:B------:R-:W4:Y:S01]  /*2d50*/  LDC.64 R16, c[0x0][0x3b8] ;  /* 0x0000ee00ff107b82 */ /* 0x000f220000000a00 */
[----:B------:R-:W-:Y:S02]  /*2d60*/  IMAD.MOV.U32 R165, RZ, RZ, 0x7f800000 ;  /* 0x7f800000ffa57424 */ /* 0x000fe400078e00ff */
[----:B------:R-:W-:Y:S01]  /*2d70*/  IMAD.MOV.U32 R166, RZ, RZ, 0x7f800000 ;  /* 0x7f800000ffa67424 */ /* 0x000fe200078e00ff */
[----:B------:R3:W-:Y:S01]  /*2d80*/  @P4 STS [R169+0x1008], RZ ;  /* 0x001008ffa9004388 */ /* 0x0007e20000000800 */
[----:B------:R-:W-:Y:S01]  /*2d90*/  VIADD R130, R139, 0x1000 ;  /* 0x000010008b827836 */ /* 0x000fe20000000000 */
[----:B--2---:R-:W-:Y:S02]  /*2da0*/  @!P2 LEA R22, P1, R18, R4, 0x1 ;  /* 0x000000041216a211 */ /* 0x004fe400078208ff */
[----:B------:R-:W-:Y:S01]  /*2db0*/  IADD3 R131, R140, 0x1000, RZ ;  /* 0x000010008c837810 */ /* 0x000fe20007ffe0ff */
[----:B------:R3:W-:Y:S01]  /*2dc0*/  @P4 STS [R169+0x100c], RZ ;  /* 0x00100cffa9004388 */ /* 0x0007e20000000800 */
[----:B------:R-:W-:-:S02]  /*2dd0*/  @!P2 LEA.HI.X R23, R18, R5, R12, 0x1, P1 ;  /* 0x000000051217a211 */ /* 0x000fc400008f0c0c */
[----:B------:R-:W-:Y:S01]  /*2de0*/  SHF.R.S32.HI R164, RZ, 0x1f, R170 ;  /* 0x0000001fffa47819 */ /* 0x000fe200000114aa */
[----:B------:R-:W-:Y:S01]  /*2df0*/  @!PT LDS RZ, [RZ] ;  /* 0x00000000fffff984 */ /* 0x000fe20000000800 */
[----:B------:R-:W-:Y:S01]  /*2e00*/  @!PT LDS RZ, [RZ] ;  /* 0x00000000fffff984 */ /* 0x000fe20000000800 */
[----:B------:R-:W-:Y:S01]  /*2e10*/  @!PT LDS RZ, [RZ] ;  /* 0x00000000fffff984 */ /* 0x000fe20000000800 */
[----:B------:R-:W-:Y:S01]  /*2e20*/  @!P4 LDGSTS.E.BYPASS.LTC128B.128 [R169+0x1000], desc[UR14][R26.64] ;  /* 0x010000001aa9cfae */ /* 0x000fe2000b901d4e */
[----:B------:R-:W-:Y:S01]  /*2e30*/  IMAD.MOV.U32 R163, RZ, RZ, 0x8 ;  /* 0x00000008ffa37424 */ /* 0x000fe200078e00ff */
[----:B------:R-:W-:Y:S02]  /*2e40*/  CS2R R94, SRZ ;  /* 0x00000000005e7805 */ /* 0x000fe4000001ff00 */
[C---:B-1----:R-:W-:Y:S01]  /*2e50*/  @!P3 LEA R8, P4, R20.reuse, R8, 0x1 ;  /* 0x000000081408b211 */ /* 0x042fe200078808ff */
[----:B------:R3:W-:Y:S01]  /*2e60*/  @P3 STS [R13+0x6000], RZ ;  /* 0x006000ff0d003388 */ /* 0x0007e20000000800 */
[----:B------:R-:W-:Y:S01]  /*2e70*/  IMAD.MOV.U32 R162, RZ, RZ, 0x40 ;  /* 0x00000040ffa27424 */ /* 0x000fe200078e00ff */
[----:B------:R-:W-:Y:S02]  /*2e80*/  CS2R R92, SRZ ;  /* 0x00000000005c7805 */ /* 0x000fe4000001ff00 */
[----:B------:R-:W-:Y:S01]  /*2e90*/  @!P3 LEA.HI.X R9, R20, R9, R14, 0x1, P4 ;  /* 0x000000091409b211 */ /* 0x000fe200020f0c0e */
[----:B------:R3:W-:Y:S01]  /*2ea0*/  @P3 STS [R13+0x6004], RZ ;  /* 0x006004ff0d003388 */ /* 0x0007e20000000800 */
[----:B------:R-:W-:Y:S01]  /*2eb0*/  IMAD.MOV.U32 R161, RZ, RZ, 0x48 ;  /* 0x00000048ffa17424 */ /* 0x000fe200078e00ff */
[----:B------:R-:W-:Y:S01]  /*2ec0*/  CS2R R98, SRZ ;  /* 0x0000000000627805 */ /* 0x000fe2000001ff00 */
[----:B------:R-:W-:Y:S01]  /*2ed0*/  IMAD.MOV.U32 R160, RZ, RZ, 0x4 ;  /* 0x00000004ffa07424 */ /* 0x000fe200078e00ff */
[----:B------:R3:W-:Y:S01]  /*2ee0*/  @P3 STS.64 [R13+0x6008], RZ ;  /* 0x006008ff0d003388 */ /* 0x0007e20000000a00 */
[----:B------:R-:W-:-:S02]  /*2ef0*/  CS2R R96, SRZ ;  /* 0x0000000000607805 */ /* 0x000fc4000001ff00 */
[----:B------:R-:W-:Y:S02]  /*2f00*/  CS2R R90, SRZ ;  /* 0x00000000005a7805 */ /* 0x000fe4000001ff00 */
[----:B------:R-:W-:Y:S01]  /*2f10*/  CS2R R88, SRZ ;  /* 0x0000000000587805 */ /* 0x000fe2000001ff00 */
[----:B------:R-:W-:Y:S01]  /*2f20*/  @!PT LDS RZ, [RZ] ;  /* 0x00000000fffff984 */ /* 0x000fe20000000800 */
[----:B------:R-:W-:Y:S01]  /*2f30*/  @!PT LDS RZ, [RZ] ;  /* 0x00000000fffff984 */ /* 0x000fe20000000800 */
[----:B------:R-:W-:Y:S01]  /*2f40*/  @!PT LDS RZ, [RZ] ;  /* 0x00000000fffff984 */ /* 0x000fe20000000800 */
[----:B------:R-:W-:Y:S01]  /*2f50*/  @!P3 LDGSTS.E.BYPASS.LTC128B.128 [R13+0x6000], desc[UR14][R10.64] ;  /* 0x060000000a0dbfae */ /* 0x000fe2000b901d4e */
[----:B------:R-:W-:Y:S02]  /*2f60*/  CS2R R86, SRZ ;  /* 0x0000000000567805 */ /* 0x000fe4000001ff00 */
[----:B------:R-:W-:Y:S02]  /*2f70*/  CS2R R84, SRZ ;  /* 0x0000000000547805 */ /* 0x000fe4000001ff00 */
[----:B------:R-:W-:Y:S01]  /*2f80*/  CS2R R78, SRZ ;  /* 0x00000000004e7805 */ /* 0x000fe2000001ff00 */
[----:B------:R3:W-:Y:S01]  /*2f90*/  @P2 STS.128 [R13+0x7000], RZ ;  /* 0x007000ff0d002388 */ /* 0x0007e20000000c00 */
[----:B------:R-:W-:-:S02]  /*2fa0*/  CS2R R76, SRZ ;  /* 0x00000000004c7805 */ /* 0x000fc4000001ff00 */
[----:B------:R-:W-:Y:S02]  /*2fb0*/  CS2R R82, SRZ ;  /* 0x0000000000527805 */ /* 0x000fe4000001ff00 */
[----:B------:R-:W-:Y:S01]  /*2fc0*/  CS2R R80, SRZ ;  /* 0x0000000000507805 */ /* 0x000fe2000001ff00 */
[----:B------:R-:W-:Y:S01]  /*2fd0*/  @!PT LDS RZ, [RZ] ;  /* 0x00000000fffff984 */ /* 0x000fe20000000800 */
[----:B------:R-:W-:Y:S01]  /*2fe0*/  @!PT LDS RZ, [RZ] ;  /* 0x00000000fffff984 */ /* 0x000fe20000000800 */
[----:B------:R-:W-:Y:S01]  /*2ff0*/  @!PT LDS RZ, [RZ] ;  /* 0x00000000fffff984 */ /* 0x000fe20000000800 */
[----:B------:R1:W-:Y:S01]  /*3000*/  @!P2 LDGSTS.E.BYPASS.LTC128B.128 [R13+0x7000], desc[UR14][R6.64] ;  /* 0x07000000060dafae */ /* 0x0003e2000b901d4e */
[----:B------:R-:W-:Y:S02]  /*3010*/  CS2R R74, SRZ ;  /* 0x00000000004a7805 */ /* 0x000fe4000001ff00 */
[----:B------:R-:W-:Y:S02]  /*3020*/  CS2R R72, SRZ ;  /* 0x0000000000487805 */ /* 0x000fe4000001ff00 */
[----:B------:R-:W-:Y:S01]  /*3030*/  CS2R R70, SRZ ;  /* 0x0000000000467805 */ /* 0x000fe2000001ff00 */
[----:B------:R3:W-:Y:S01]  /*3040*/  @P3 STS [R13+0x8000], RZ ;  /* 0x008000ff0d003388 */ /* 0x0007e20000000800 */
[----:B------:R-:W-:Y:S01]  /*3050*/  CS2R R68, SRZ ;  /* 0x0000000000447805 */ /* 0x000fe2000001ff00 */
[----:B------:R-:W-:-:S02]  /*3060*/  USHF.L.U32 UR40, UR5, 0x3, URZ ;  /* 0x0000000305287899 */ /* 0x000fc4000800063f */
[----:B------:R3:W-:Y:S01]  /*3070*/  @P3 STS [R13+0x8004], RZ ;  /* 0x008004ff0d003388 */ /* 0x0007e20000000800 */
[----:B------:R-:W-:Y:S02]  /*3080*/  USHF.L.U32 UR39, UR5, 0x4, URZ ;  /* 0x0000000405277899 */ /* 0x000fe4000800063f */
[----:B------:R-:W-:Y:S01]  /*3090*/  UIMAD UR38, UR5, 0x18, URZ ;  /* 0x00000018052678a4 */ /* 0x000fe2000f8e023f */
[----:B------:R3:W-:Y:S01]  /*30a0*/  @P3 STS.64 [R13+0x8008], RZ ;  /* 0x008008ff0d003388 */ /* 0x0007e20000000a00 */
[----:B------:R-:W-:Y:S02]  /*30b0*/  USHF.L.U32 UR37, UR5, 0x5, URZ ;  /* 0x0000000505257899 */ /* 0x000fe4000800063f */
[----:B------:R-:W-:Y:S01]  /*30c0*/  UIMAD UR36, UR5, 0x28, URZ ;  /* 0x00000028052478a4 */ /* 0x000fe2000f8e023f */
[----:B------:R-:W-:Y:S01]  /*30d0*/  @!PT LDS RZ, [RZ] ;  /* 0x00000000fffff984 */ /* 0x000fe20000000800 */
[----:B------:R-:W-:Y:S01]  /*30e0*/  @!PT LDS RZ, [RZ] ;  /* 0x00000000fffff984 */ /* 0x000fe20000000800 */
[----:B------:R-:W-:Y:S01]  /*30f0*/  @!PT LDS RZ, [RZ] ;  /* 0x00000000fffff984 */ /* 0x000fe20000000800 */
[----:B------:R2:W-:Y:S01]  /*3100*/  @!P3 LDGSTS.E.BYPASS.LTC128B.128 [R13+0x8000], desc[UR14][R8.64] ;  /* 0x08000000080dbfae */ /* 0x0005e2000b901d4e */
[----:B------:R-:W-:Y:S02]  /*3110*/  UIMAD UR35, UR5, 0x30, URZ ;  /* 0x00000030052378a4 */ /* 0x000fe4000f8e023f */
[----:B------:R-:W-:Y:S01]  /*3120*/  UIMAD UR34, UR5, 0x38, URZ ;  /* 0x00000038052278a4 */ /* 0x000fe2000f8e023f */
[----:B------:R3:W-:Y:S01]  /*3130*/  @P2 STS.128 [R13+0x9000], RZ ;  /* 0x009000ff0d002388 */ /* 0x0007e20000000c00 */
[----:B------:R-:W-:-:S02]  /*3140*/  USHF.L.U32 UR33, UR5, 0x6, URZ ;  /* 0x0000000605217899 */ /* 0x000fc4000800063f */
[----:B------:R-:W-:Y:S01]  /*3150*/  UIMAD UR32, UR5, 0x48, URZ ;  /* 0x00000048052078a4 */ /* 0x000fe2000f8e023f */
[----:B------:R-:W-:Y:S01]  /*3160*/  @!PT LDS RZ, [RZ] ;  /* 0x00000000fffff984 */ /* 0x000fe20000000800 */
[----:B------:R-:W-:Y:S01]  /*3170*/  @!PT LDS RZ, [RZ] ;  /* 0x00000000fffff984 */ /* 0x000fe20000000800 */
[----:B------:R-:W-:Y:S01]  /*3180*/  @!PT LDS RZ, [RZ] ;  /* 0x00000000fffff984 */ /* 0x000fe20000000800 */
[----:B------:R3:W-:Y:S01]  /*3190*/  @!P2 LDGSTS.E.BYPASS.LTC128B.128 [R13+0x9000], desc[UR14][R22.64] ;  /* 0x09000000160dafae */ /* 0x0007e2000b901d4e */
[----:B------:R-:W-:Y:S01]  /*31a0*/  UIMAD UR31, UR5, 0x50, URZ ;  /* 0x00000050051f78a4 */ /* 0x000fe2000f8e023f */
[C---:B-1----:R-:W-:Y:S02]  /*31b0*/  IADD3 R6, R141.reuse, 0x8, RZ ;  /* 0x000000088d067810 */ /* 0x042fe40007ffe0ff */
[----:B------:R-:W0:Y:S01]  /*31c0*/  LDGDEPBAR ;  /* 0x00000000000079af */ /* 0x000e220000000000 */
[----:B------:R-:W-:Y:S01]  /*31d0*/  ISETP.GE.AND P4, PT, R141, UR6, PT ;  /* 0x000000068d007c0c */ /* 0x000fe2000bf86270 */
[----:B------:R-:W-:Y:S01]  /*31e0*/  UIMAD UR29, UR5, 0x60, URZ ;  /* 0x00000060051d78a4 */ /* 0x000fe2000f8e023f */
[----:B------:R-:W-:Y:S01]  /*31f0*/  ISETP.GE.AND P3, PT, R6, UR6, PT ;  /* 0x0000000606007c0c */ /* 0x000fe2000bf66270 */
[----:B----4-:R-:W4:Y:S01]  /*3200*/  LDG.E.64 R4, desc[UR14][R16.64] ;  /* 0x0000000e10047981 */ /* 0x010f22000c1e1b00 */
[----:B------:R-:W-:Y:S01]  /*3210*/  IMAD.MOV.U32 R6, RZ, RZ, 0x4 ;  /* 0x00000004ff067424 */ /* 0x000fe200078e00ff */
[----:B------:R-:W-:-:S02]  /*3220*/  UIMAD UR28, UR5, 0x68, URZ ;  /* 0x00000068051c78a4 */ /* 0x000fc4000f8e023f */
[----:B------:R-:W3:Y:S01]  /*3230*/  LDG.E.64 R10, desc[UR14][R16.64+0x8] ;  /* 0x0000080e100a7981 */ /* 0x000ee2000c1e1b00 */
[C---:B------:R-:W-:Y:S01]  /*3240*/  IMAD.WIDE R6, R141.reuse, R6, UR16 ;  /* 0x000000108d067e25 */ /* 0x040fe2000f8e0206 */
[----:B------:R-:W-:Y:S01]  /*3250*/  UIMAD UR25, UR5, 0x78, URZ ;  /* 0x00000078051978a4 */ /* 0x000fe2000f8e023f */
[----:B------:R-:W-:Y:S01]  /*3260*/  ULDC.U8 UR9, c[0x0][0x388] ;  /* 0x0000e20000097ab9 */ /* 0x000fe20000000000 */
[----:B------:R-:W-:Y:S02]  /*3270*/  ULDC UR8, c[0x0][0x2ec] ;  /* 0x0000bb0000087ab9 */ /* 0x000fe40000000800 */
[----:B------:R1:W5:Y:S04]  /*3280*/  @!P4 LDG.E R167, desc[UR14][R6.64] ;  /* 0x0000000e06a7c981 */ /* 0x000368000c1e1900 */
[----:B------:R1:W5:Y:S01]  /*3290*/  @!P3 LDG.E R168, desc[UR14][R6.64+0x20] ;  /* 0x0000200e06a8b981 */ /* 0x000362000c1e1900 */
[----:B------:R-:W-:-:S02]  /*32a0*/  VIADD R15, R141, 0x48 ;  /* 0x000000488d0f7836 */ /* 0x000fc40000000000 */
[----:B------:R-:W-:-:S03]  /*32b0*/  VIADD R0, R141, 0x40 ;  /* 0x000000408d007836 */ /* 0x000fc60000000000 */
[----:B------:R-:W-:Y:S02]  /*32c0*/  ISETP.GE.AND P1, PT, R15, UR6, PT ;  /* 0x000000060f007c0c */ /* 0x000fe4000bf26270 */
[----:B------:R-:W-:Y:S01]  /*32d0*/  ISETP.GE.AND P2, PT, R0, UR6, PT ;  /* 0x0000000600007c0c */ /* 0x000fe2000bf46270 */
[----:B------:R-:W-:Y:S01]  /*32e0*/  IMAD.MOV.U32 R0, RZ, RZ, 0x4 ;  /* 0x00000004ff007424 */ /* 0x000fe200078e00ff */
[----:B------:R-:W-:Y:S02]  /*32f0*/  UIMAD UR6, UR50, UR30, UR59 ;  /* 0x0000001e320672a4 */ /* 0x000fe4000f8e023b */
[----:B------:R-:W-:Y:S02]  /*3300*/  UIADD3 UR26, -UR11, URZ, URZ ;  /* 0x0000003f0b1a7290 */ /* 0x000fe4000fffe13f */
[----:B------:R-:W-:-:S05]  /*3310*/  USHF.L.U32 UR6, UR6, 0x5, URZ ;  /* 0x0000000506067899 */ /* 0x000fca000800063f */
[----:B--2---:R-:W-:Y:S01]  /*3320*/  @!P1 IMAD.WIDE R8, R15, R0, UR16 ;  /* 0x000000100f089e25 */ /* 0x004fe2000f8e0200 */
[----:B------:R-:W-:Y:S01]  /*3330*/  USHF.R.S32.HI UR7, URZ, 0x1f, UR6 ;  /* 0x0000001f3f077899 */ /* 0x000fe20008011406 */
[----:B------:R1:W5:Y:S01]  /*3340*/  @!P2 LDG.E R165, desc[UR14][R6.64+0x100] ;  /* 0x0001000e06a5a981 */ /* 0x000362000c1e1900 */
[----:B------:R-:W-:-:S03]  /*3350*/  SEL R131, R131, R140, !P0 ;  /* 0x0000008c83837207 */ /* 0x000fc60004000000 */
[----:B------:R1:W5:Y:S01]  /*3360*/  @!P1 LDG.E R166, desc[UR14][R8.64] ;  /* 0x0000000e08a69981 */ /* 0x000362000c1e1900 */
[----:B------:R-:W-:Y:S01]  /*3370*/  SEL R130, R130, R139, !P0 ;  /* 0x0000008b82827207 */ /* 0x000fe20004000000 */
[----:B------:R-:W-:Y:S01]  /*3380*/  IMAD.SHL.U32 R0, R140, 0x2, RZ ;  /* 0x000000028c007824 */ /* 0x000fe200078e00ff */
[----:B------:R-:W-:Y:S02]  /*3390*/  LEA R131, R131, UR4, 0x1 ;  /* 0x0000000483837c11 */ /* 0x000fe4000f8e08ff */
[----:B------:R-:W-:Y:S01]  /*33a0*/  LEA R130, R130, UR4, 0x1 ;  /* 0x0000000482827c11 */ /* 0x000fe2000f8e08ff */
[----:B------:R-:W-:Y:S02]  /*33b0*/  UIMAD UR30, UR5, 0x58, URZ ;  /* 0x00000058051e78a4 */ /* 0x000fe4000f8e023f */
[----:B------:R-:W-:Y:S01]  /*33c0*/  UIMAD UR27, UR5, 0x70, URZ ;  /* 0x00000070051b78a4 */ /* 0x000fe2000f8e023f */
[----:B----4-:R-:W-:Y:S02]  /*33d0*/  R2UR UR11, R5 ;  /* 0x00000000050b72ca */ /* 0x010fe400000e0000 */
[----:B------:R-:W-:-:S02]  /*33e0*/  R2UR UR13, R4 ;  /* 0x00000000040d72ca */ /* 0x000fc400000e0000 */
[----:B---3--:R-:W-:-:S04]  /*33f0*/  IADD3 R170, P2, P1, R10, UR6, R170 ;  /* 0x000000060aaa7c10 */ /* 0x008fc8000f95e0aa */
[----:B------:R-:W-:Y:S01]  /*3400*/  IADD3.X R164, R11, UR7, R164, P2, P1 ;  /* 0x000000070ba47c10 */ /* 0x000fe200097e24a4 */
[----:B-1----:R-:W-:-:S08]  /*3410*/  IMAD.WIDE.U32 R170, R170, -0x2daee0ad, RZ ;  /* 0xd2511f53aaaa7825 */ /* 0x002fd000078e00ff */
.L_x_547:
[----:B-----5:R-:W-:Y:S01]  /*3420*/  FSETP.NEU.FTZ.AND P2, PT, R168, -INF , PT ;  /* 0xff800000a800780b */ /* 0x020fe20003f5d000 */
[----:B------:R-:W0:Y:S01]  /*3430*/  LDGDEPBAR ;  /* 0x00000000000079af */ /* 0x000e220000000000 */
[----:B------:R-:W-:Y:S01]  /*3440*/  IMAD.U32 R46, RZ, RZ, UR22 ;  /* 0x00000016ff2e7e24 */ /* 0x000fe2000f8e00ff */
[----:B------:R-:W-:Y:S01]  /*3450*/  USHF.L.U32 UR6, UR20, 0x7, URZ ;  /* 0x0000000714067899 */ /* 0x000fe2000800063f */
[----:B------:R-:W-:Y:S02]  /*3460*/  IMAD.U32 R47, RZ, RZ, UR21 ;  /* 0x00000015ff2f7e24 */ /* 0x000fe4000f8e00ff */
[----:B------:R-:W-:Y:S01]  /*3470*/  FMUL.FTZ R241, R165, 1.4426950216293334961 ;  /* 0x3fb8aa3ba5f17820 */ /* 0x000fe20000410000 */
[----:B------:R-:W-:Y:S01]  /*3480*/  IMAD.IADD R124, R136, 0x1, R131 ;  /* 0x00000001887c7824 */ /* 0x000fe200078e0283 */
[C---:B------:R-:W-:Y:S01]  /*3490*/  LEA R44, P0, R141.reuse, R46, 0x2 ;  /* 0x0000002e8d2c7211 */ /* 0x040fe200078010ff */
[----:B------:R-:W-:Y:S01]  /*34a0*/  UIADD3 UR18, UR23, 0x80, UR6 ;  /* 0x0000008017127890 */ /* 0x000fe2000fffe006 */
[----:B------:R-:W-:Y:S01]  /*34b0*/  IMAD.U32 R46, RZ, RZ, UR23 ;  /* 0x00000017ff2e7e24 */ /* 0x000fe2000f8e00ff */
[----:B------:R-:W-:Y:S01]  /*34c0*/  USHF.L.U32 UR7, UR10, 0x7, URZ ;  /* 0x000000070a077899 */ /* 0x000fe2000800063f */
[----:B------:R-:W-:Y:S01]  /*34d0*/  LEA.HI.X.SX32 R45, R141, R47, 0x2, P0 ;  /* 0x0000002f8d2d7211 */ /* 0x000fe200000f16ff */
[----:B------:R-:W-:Y:S01]  /*34e0*/  UIADD3 UR18, UR18, -UR12, URZ ;  /* 0x8000000c12127290 */ /* 0x000fe2000fffe03f */
[----:B------:R-:W-:Y:S01]  /*34f0*/  FSETP.NEU.FTZ.AND P0, PT, R167, -INF , PT ;  /* 0xff800000a700780b */ /* 0x000fe20003f1d000 */
[----:B------:R-:W-:Y:S01]  /*3500*/  UIADD3 UR6, UR6, 0x80, URZ ;  /* 0x0000008006067890 */ /* 0x000fe2000fffe03f */
[----:B------:R-:W-:Y:S01]  /*3510*/  IMAD.U32 R192, RZ, RZ, UR20 ;  /* 0x00000014ffc07e24 */ /* 0x000fe2000f8e00ff */
[----:B------:R-:W-:Y:S01]  /*3520*/  UISETP.GE.AND UP0, UPT, UR7, UR18, UPT ;  /* 0x000000120700728c */ /* 0x000fe2000bf06270 */
[----:B------:R-:W-:Y:S01]  /*3530*/  IMAD.U32 R182, RZ, RZ, UR7 ;  /* 0x00000007ffb67e24 */ /* 0x000fe2000f8e00ff */
[----:B------:R-:W-:Y:S01]  /*3540*/  UIADD3 UR19, UR11, -0x4498517b, URZ ;  /* 0xbb67ae850b137890 */ /* 0x000fe2000fffe03f */
[----:B------:R-:W-:Y:S01]  /*3550*/  IMAD.U32 R49, RZ, RZ, UR20 ;  /* 0x00000014ff317e24 */ /* 0x000fe2000f8e00ff */
[----:B------:R-:W-:Y:S01]  /*3560*/  UISETP.LT.AND UP0, UPT, UR6, UR12, UP0 ;  /* 0x0000000c0600728c */ /* 0x000fe20008701270 */
[----:B------:R-:W-:Y:S01]  /*3570*/  IMAD.U32 R214, RZ, RZ, UR10 ;  /* 0x0000000affd67e24 */ /* 0x000fe2000f8e00ff */
[----:B------:R-:W-:Y:S01]  /*3580*/  UIADD3 UR5, UR13, -0x61c88647, URZ ;  /* 0x9e3779b90d057890 */ /* 0x000fe2000fffe03f */
[----:B------:R-:W-:Y:S01]  /*3590*/  IMAD R49, R49, 0x2, R142 ;  /* 0x0000000231317824 */ /* 0x000fe200078e028e */
        /* <DEDUP_REMOVED lines=13> */
[----:B------:R-:W-:Y:S04]  /*3670*/  IMAD.WIDE.U32 R56, R56, -0x326172a9, RZ ;  /* 0xcd9e8d5738387825 */ /* 0x000fe800078e00ff */
        /* <DEDUP_REMOVED lines=40> */
[----:B--2---:R-:W-:Y:S01]  /*3900*/  @!P3 IMAD.SHL.U32 R44, R44, 0x2, RZ ;  /* 0x000000022c2cb824 */ /* 0x004fe200078e00ff */
[C---:B------:R-:W-:Y:S05]  /*3910*/  HMMA.16816.F32 R40, R108.reuse, R116, RZ ;  /* 0x000000746c28723c */ /* 0x040fea00000018ff */
[----:B------:R-:W-:Y:S01]  /*3920*/  @!P3 LOP3.LUT R49, R44, 0x6, RZ, 0xc0, !PT ;  /* 0x000000062c31b812 */ /* 0x000fe200078ec0ff */
[----:B------:R-:W-:Y:S05]  /*3930*/  IMAD.WIDE.U32 R184, R184, -0x2daee0ad, RZ ;  /* 0xd2511f53b8b87825 */ /* 0x000fea00078e00ff */
[----:B------:R-:W-:Y:S01]  /*3940*/  LOP3.LUT R196, R45, R185, RZ, 0x3c, !PT ;  /* 0x000000b92dc47212 */ /* 0x000fe200078e3cff */
[----:B------:R-:W-:Y:S01]  /*3950*/  @!P3 IMAD R49, R142, 0x40, R49 ;  /* 0x000000408e31b824 */ /* 0x000fe200078e0231 */
[----:B------:R-:W-:Y:S01]  /*3960*/  @!P3 IADD3 R45, -R46, 0x1, R141 ;  /* 0x000000012e2db810 */ /* 0x000fe20007ffe18d */
[----:B------:R-:W-:Y:S03]  /*3970*/  IMAD.WIDE.U32 R214, R214, -0x2daee0ad, RZ ;  /* 0xd2511f53d6d67825 */ /* 0x000fe600078e00ff */
[----:B------:R-:W-:Y:S01]  /*3980*/  @!P3 IADD3 R182, R182, UR12, R45 ;  /* 0x0000000cb6b6bc10 */ /* 0x000fe2000fffe02d */
[----:B------:R-:W-:Y:S01]  /*3990*/  @!P3 IMAD R192, R192, 0x80, R49 ;  /* 0x00000080c0c0b824 */ /* 0x000fe200078e0231 */
[-C--:B------:R-:W-:Y:S01]  /*39a0*/  HMMA.16816.F32 R44, R108, R118.reuse, RZ ;  /* 0x000000766c2c723c */ /* 0x080fe200000018ff */
[----:B------:R-:W-:Y:S01]  /*39b0*/  IMAD.WIDE.U32 R196, R196, -0x326172a9, RZ ;  /* 0xcd9e8d57c4c47825 */ /* 0x000fe200078e00ff */
[----:B------:R-:W-:Y:S03]  /*39c0*/  @!P3 VIADDMNMX R193, R182, R161, UR12, PT ;  /* 0x0000000cb6c1be46 */ /* 0x000fe6000b8001a1 */
[----:B------:R-:W-:Y:S01]  /*39d0*/  @!P3 VIADD R190, R192, 0x28 ;  /* 0x00000028c0beb836 */ /* 0x000fe20000000000 */
[C---:B------:R-:W-:Y:S01]  /*39e0*/  LOP3.LUT R66, R197.reuse, UR5, R64, 0x96, !PT ;  /* 0x00000005c5427c12 */ /* 0x040fe2000f8e9640 */
[C---:B------:R-:W-:Y:S04]  /*39f0*/  HMMA.16816.F32 R48, R100.reuse, R118, RZ ;  /* 0x000000766430723c */ /* 0x040fe800000018ff */
[----:B------:R-:W-:Y:S01]  /*3a00*/  LOP3.LUT R200, R197, UR5, R202, 0x96, !PT ;  /* 0x00000005c5c87c12 */ /* 0x000fe2000f8e96ca */
[----:B------:R-:W-:Y:S01]  /*3a10*/  IMAD.WIDE.U32 R66, R66, -0x2daee0ad, RZ ;  /* 0xd2511f5342427825 */ /* 0x000fe200078e00ff */
[C---:B------:R-:W-:Y:S01]  /*3a20*/  LOP3.LUT R64, R199.reuse, UR5, R64, 0x96, !PT ;  /* 0x00000005c7407c12 */ /* 0x040fe2000f8e9640 */
[-C--:B---3--:R-:W-:Y:S01]  /*3a30*/  HMMA.16816.F32 R52, R100, R104.reuse, RZ ;  /* 0x000000686434723c */ /* 0x088fe200000018ff */
[----:B------:R-:W-:Y:S01]  /*3a40*/  LOP3.LUT R202, R199, UR5, R202, 0x96, !PT ;  /* 0x00000005c7ca7c12 */ /* 0x000fe2000f8e96ca */
[----:B------:R-:W-:Y:S02]  /*3a50*/  UIADD3 UR5, UR11, 0x76cf5d0a, URZ ;  /* 0x76cf5d0a0b057890 */ /* 0x000fe4000fffe03f */
[----:B------:R-:W-:Y:S01]  /*3a60*/  @!P3 VIADDMNMX R197, R182, R163, UR12, PT ;  /* 0x0000000cb6c5be46 */ /* 0x000fe2000b8001a3 */
[----:B------:R-:W-:Y:S03]  /*3a70*/  IMAD.WIDE.U32 R64, R64, -0x2daee0ad, RZ ;  /* 0xd2511f5340407825 */ /* 0x000fe600078e00ff */
[----:B------:R-:W-:Y:S03]  /*3a80*/  LOP3.LUT R186, R209, UR5, R184, 0x96, !PT ;  /* 0x00000005d1ba7c12 */ /* 0x000fe6000f8e96b8 */
[----:B------:R-:W-:Y:S01]  /*3a90*/  LOP3.LUT R206, R195, UR5, R210, 0x96, !PT ;  /* 0x00000005c3ce7c12 */ /* 0x000fe2000f8e96d2 */
[----:B------:R-:W-:Y:S01]  /*3aa0*/  IMAD.WIDE.U32 R202, R202, -0x2daee0ad, RZ ;  /* 0xd2511f53caca7825 */ /* 0x000fe200078e00ff */
[----:B------:R-:W-:Y:S02]  /*3ab0*/  LOP3.LUT R184, R215, UR5, R184, 0x96, !PT ;  /* 0x00000005d7b87c12 */ /* 0x000fe4000f8e96b8 */
[----:B------:R-:W-:Y:S01]  /*3ac0*/  LOP3.LUT R210, R57, UR5, R210, 0x96, !PT ;  /* 0x0000000539d27c12 */ /* 0x000fe2000f8e96d2 */
[----:B------:R-:W-:Y:S01]  /*3ad0*/  UIADD3 UR5, UR11, 0x32370b8f, URZ ;  /* 0x32370b8f0b057890 */ /* 0x000fe2000fffe03f */
[----:B------:R-:W-:Y:S04]  /*3ae0*/  IMAD.WIDE.U32 R186, R186, -0x326172a9, RZ ;  /* 0xcd9e8d57baba7825 */ /* 0x000fe800078e00ff */
[----:B------:R-:W-:Y:S01]  /*3af0*/  IMAD.WIDE.U32 R200, R200, -0x2daee0ad, RZ ;  /* 0xd2511f53c8c87825 */ /* 0x000fe200078e00ff */
[----:B------:R-:W-:Y:S02]  /*3b00*/  LOP3.LUT R195, R203, UR5, R56, 0x96, !PT ;  /* 0x00000005cbc37c12 */ /* 0x000fe4000f8e9638 */
        /* <DEDUP_REMOVED lines=9> */
[----:B------:R-:W-:Y:S04]  /*3ba0*/  IMAD.WIDE.U32 R212, R212, -0x2daee0ad, RZ ;  /* 0xd2511f53d4d47825 */ /* 0x000fe800078e00ff */
[C---:B------:R-:W-:Y:S03]  /*3bb0*/  @!P3 VIADD R188, R192.reuse, 0x29 ;  /* 0x00000029c0bcb836 */ /* 0x040fe60000000000 */
[----:B------:R-:W-:Y:S01]  /*3bc0*/  LOP3.LUT R201, R213, UR5, R66, 0x96, !PT ;  /* 0x00000005d5c97c12 */ /* 0x000fe2000f8e9642 */
[----:B------:R-:W-:Y:S02]  /*3bd0*/  @!P3 VIADD R216, R192, 0x31 ;  /* 0x00000031c0d8b836 */ /* 0x000fe40000000000 */
[----:B------:R-:W-:Y:S04]  /*3be0*/  IMAD.WIDE.U32 R232, R196, -0x2daee0ad, RZ ;  /* 0xd2511f53c4e87825 */ /* 0x000fe800078e00ff */
[----:B------:R-:W-:Y:S04]  /*3bf0*/  IMAD.WIDE.U32 R220, R195, -0x326172a9, RZ ;  /* 0xcd9e8d57c3dc7825 */ /* 0x000fe800078e00ff */
[----:B------:R-:W-:Y:S04]  /*3c00*/  IMAD.WIDE.U32 R228, R194, -0x326172a9, RZ ;  /* 0xcd9e8d57c2e47825 */ /* 0x000fe800078e00ff */
[----:B------:R-:W-:Y:S04]  /*3c10*/  IMAD.WIDE.U32 R206, R206, -0x326172a9, RZ ;  /* 0xcd9e8d57cece7825 */ /* 0x000fe800078e00ff */
[----:B------:R-:W-:Y:S01]  /*3c20*/  IMAD.WIDE.U32 R208, R208, -0x326172a9, RZ ;  /* 0xcd9e8d57d0d07825 */ /* 0x000fe200078e00ff */
[----:B------:R-:W-:Y:S02]  /*3c30*/  LOP3.LUT R204, R207, UR7, R198, 0x96, !PT ;  /* 0x00000007cfcc7c12 */ /* 0x000fe4000f8e96c6 */
[----:B------:R-:W-:Y:S01]  /*3c40*/  @!P3 VIMNMX R207, R182, UR12, PT ;  /* 0x0000000cb6cfbc48 */ /* 0x000fe2000bfe0100 */
[----:B------:R-:W-:Y:S01]  /*3c50*/  IMAD.WIDE.U32 R214, R214, -0x326172a9, RZ ;  /* 0xcd9e8d57d6d67825 */ /* 0x000fe200078e00ff */
[----:B------:R-:W-:Y:S02]  /*3c60*/  LOP3.LUT R203, R209, UR6, R186, 0x96, !PT ;  /* 0x00000006d1cb7c12 */ /* 0x000fe4000f8e96ba */
[----:B------:R-:W-:Y:S01]  /*3c70*/  @!P3 VIADDMNMX R209, R182, R162, UR12, PT ;  /* 0x0000000cb6d1be46 */ /* 0x000fe2000b8001a2 */
[----:B------:R-:W-:Y:S01]  /*3c80*/  IMAD.WIDE.U32 R204, R204, -0x2daee0ad, RZ ;  /* 0xd2511f53cccc7825 */ /* 0x000fe200078e00ff */
[----:B------:R-:W-:Y:S03]  /*3c90*/  LOP3.LUT R206, R229, UR6, R206, 0x96, !PT ;  /* 0x00000006e5ce7c12 */ /* 0x000fe6000f8e96ce */
[----:B------:R-:W-:Y:S01]  /*3ca0*/  FMUL.FTZ R182, R167, 1.4426950216293334961 ;  /* 0x3fb8aa3ba7b67820 */ /* 0x000fe20000410000 */
[----:B------:R-:W-:Y:S01]  /*3cb0*/  @!P3 VIADD R186, R192, 0x21 ;  /* 0x00000021c0bab836 */ /* 0x000fe20000000000 */
[----:B------:R-:W-:Y:S01]  /*3cc0*/  LOP3.LUT R199, R205, UR5, R64, 0x96, !PT ;  /* 0x00000005cdc77c12 */ /* 0x000fe2000f8e9640 */
[----:B------:R-:W-:Y:S01]  /*3cd0*/  IMAD.WIDE.U32 R210, R210, -0x326172a9, RZ ;  /* 0xcd9e8d57d2d27825 */ /* 0x000fe200078e00ff */
[----:B------:R-:W-:Y:S01]  /*3ce0*/  LOP3.LUT R205, R215, UR6, R184, 0x96, !PT ;  /* 0x00000006d7cd7c12 */ /* 0x000fe2000f8e96b8 */
[----:B------:R-:W-:Y:S01]  /*3cf0*/  HMMA.16816.F32 R64, R100, R106, RZ ;  /* 0x0000006a6440723c */ /* 0x000fe200000018ff */
[----:B------:R-:W2:Y:S01]  /*3d00*/  LDSM.16.M88.4 R100, [R137+0x400] ;  /* 0x000400008964783b */ /* 0x000ea20000000200 */
[----:B------:R-:W-:Y:S01]  /*3d10*/  @!P3 VIADD R184, R192, 0x1 ;  /* 0x00000001c0b8b836 */ /* 0x000fe20000000000 */
[----:B------:R-:W-:Y:S01]  /*3d20*/  LOP3.LUT R198, R211, UR7, R198, 0x96, !PT ;  /* 0x00000007d3c67c12 */ /* 0x000fe2000f8e96c6 */
[----:B------:R-:W-:Y:S01]  /*3d30*/  UIADD3 UR7, UR11, -0x56f99767, URZ ;  /* 0xa90668990b077890 */ /* 0x000fe2000fffe03f */
[----:B------:R-:W-:Y:S01]  /*3d40*/  LOP3.LUT R222, R221, UR6, R210, 0x96, !PT ;  /* 0x00000006ddde7c12 */ /* 0x000fe2000f8e96d2 */
[-C--:B------:R-:W-:Y:S01]  /*3d50*/  HMMA.16816.F32 R4, R112, R120.reuse, R4 ;  /* 0x000000787004723c */ /* 0x080fe20000001804 */
[----:B------:R-:W-:Y:S02]  /*3d60*/  UIADD3 UR6, UR13, -0x4ab325aa, URZ ;  /* 0xb54cda560d067890 */ /* 0x000fe4000fffe03f */
[----:B------:R-:W3:Y:S02]  /*3d70*/  LDSM.16.M88.4 R104, [R137+0x800] ;  /* 0x000800008968783b */ /* 0x000ee40000000200 */
[C---:B------:R-:W-:Y:S01]  /*3d80*/  @!P3 ISETP.GE.AND P1, PT, R184.reuse, R197, PT ;  /* 0x000000c5b800b20c */ /* 0x040fe20003f26270 */
[C---:B-1----:R-:W-:Y:S04]  /*3d90*/  HMMA.16816.F32 R8, R124.reuse, R120, R8 ;  /* 0x000000787c08723c */ /* 0x042fe80000001808 */
[C---:B------:R-:W-:Y:S01]  /*3da0*/  @!P3 ISETP.GE.AND P5, PT, R184.reuse, R209, PT ;  /* 0x000000d1b800b20c */ /* 0x040fe20003fa6270 */
[----:B------:R-:W-:Y:S01]  /*3db0*/  IMAD.WIDE.U32 R210, R199, -0x326172a9, RZ ;  /* 0xcd9e8d57c7d27825 */ /* 0x000fe200078e00ff */
[C---:B------:R-:W-:Y:S01]  /*3dc0*/  @!P3 ISETP.GE.AND P4, PT, R184.reuse, R207, PT ;  /* 0x000000cfb800b20c */ /* 0x040fe20003f86270 */
[-C--:B------:R-:W-:Y:S03]  /*3dd0*/  HMMA.16816.F32 R12, R124, R122.reuse, R12 ;  /* 0x0000007a7c0c723c */ /* 0x080fe6000000180c */
[----:B------:R-:W-:Y:S01]  /*3de0*/  @!P3 ISETP.GE.AND P6, PT, R184, R193, PT ;  /* 0x000000c1b800b20c */ /* 0x000fe20003fc6270 */
[----:B------:R-:W-:Y:S01]  /*3df0*/  FMUL.FTZ R120, R168, 1.4426950216293334961 ;  /* 0x3fb8aa3ba8787820 */ /* 0x000fe20000410000 */
[----:B------:R-:W-:Y:S01]  /*3e00*/  FSEL R121, R182, RZ, P0 ;  /* 0x000000ffb6797208 */ /* 0x000fe20000000000 */
[C---:B------:R-:W-:Y:S04]  /*3e10*/  HMMA.16816.F32 R16, R112.reuse, R122, R16 ;  /* 0x0000007a7010723c */ /* 0x040fe80000001810 */
[----:B------:R-:W-:Y:S01]  /*3e20*/  FSETP.NEU.FTZ.AND P0, PT, R165, -INF , PT ;  /* 0xff800000a500780b */ /* 0x000fe20003f1d000 */
[----:B------:R-:W-:Y:S01]  /*3e30*/  FMUL.FTZ R182, R166, 1.4426950216293334961 ;  /* 0x3fb8aa3ba6b67820 */ /* 0x000fe20000410000 */
[----:B------:R-:W-:Y:S01]  /*3e40*/  FSEL R120, R120, RZ, P2 ;  /* 0x000000ff78787208 */ /* 0x000fe20001000000 */
[----:B------:R-:W-:Y:S01]  /*3e50*/  @!P3 VIADD R184, R192, 0x11 ;  /* 0x00000011c0b8b836 */ /* 0x000fe20000000000 */
[----:B------:R-:W-:Y:S02]  /*3e60*/  FSEL R241, R241, RZ, P0 ;  /* 0x000000fff1f17208 */ /* 0x000fe40000000000 */
[----:B------:R-:W-:Y:S01]  /*3e70*/  FSETP.NEU.FTZ.AND P2, PT, R166, -INF , PT ;  /* 0xff800000a600780b */ /* 0x000fe20003f5d000 */
[----:B------:R-:W-:Y:S01]  /*3e80*/  IMAD.WIDE.U32 R222, R222, -0x2daee0ad, RZ ;  /* 0xd2511f53dede7825 */ /* 0x000fe200078e00ff */
[----:B------:R-:W-:Y:S02]  /*3e90*/  @!P3 ISETP.GE.AND P0, PT, R192, R207, PT ;  /* 0x000000cfc000b20c */ /* 0x000fe40003f06270 */
[----:B------:R-:W-:Y:S01]  /*3ea0*/  FSEL R122, R182, RZ, P2 ;  /* 0x000000ffb67a7208 */ /* 0x000fe20001000000 */
[----:B------:R-:W-:Y:S01]  /*3eb0*/  @!P3 VIADD R182, R192, 0x8 ;  /* 0x00000008c0b6b836 */ /* 0x000fe20000000000 */
[----:B------:R-:W-:Y:S01]  /*3ec0*/  @!P3 FSEL R4, R4, -INF , !P0 ;  /* 0xff8000000404b808 */ /* 0x000fe20004000000 */
[-C--:B--2---:R-:W-:Y:S03]  /*3ed0*/  HMMA.16816.F32 R20, R112, R100.reuse, R20 ;  /* 0x000000647014723c */ /* 0x084fe60000001814 */
[----:B------:R-:W-:Y:S01]  /*3ee0*/  @!P3 ISETP.GE.AND P2, PT, R192, R197, PT ;  /* 0x000000c5c000b20c */ /* 0x000fe20003f46270 */
[----:B------:R-:W-:Y:S01]  /*3ef0*/  FFMA.FTZ R183, R4, UR8, -R121 ;  /* 0x0000000804b77c23 */ /* 0x000fe20008010879 */
[-C--:B------:R-:W-:Y:S01]  /*3f00*/  @!P3 ISETP.GE.AND P0, PT, R192, R209.reuse, PT ;  /* 0x000000d1c000b20c */ /* 0x080fe20003f06270 */
[C---:B------:R-:W-:Y:S04]  /*3f10*/  HMMA.16816.F32 R24, R124.reuse, R100, R24 ;  /* 0x000000647c18723c */ /* 0x040fe80000001818 */
[----:B------:R-:W-:Y:S01]  /*3f20*/  MUFU.EX2 R183, R183 ;  /* 0x000000b700b77308 */ /* 0x000fe20000000800 */
[----:B------:R-:W-:Y:S01]  /*3f30*/  @!P3 FSEL R6, R6, -INF , !P2 ;  /* 0xff8000000606b808 */ /* 0x000fe20005000000 */
[-C--:B------:R-:W-:Y:S03]  /*3f40*/  HMMA.16816.F32 R28, R124, R102.reuse, R28 ;  /* 0x000000667c1c723c */ /* 0x080fe6000000181c */
[C---:B------:R-:W-:Y:S02]  /*3f50*/  @!P3 ISETP.GE.AND P2, PT, R182.reuse, R209, PT ;  /* 0x000000d1b600b20c */ /* 0x040fe40003f46270 */
[----:B------:R-:W-:Y:S01]  /*3f60*/  @!P3 FSEL R7, R7, -INF , !P1 ;  /* 0xff8000000707b808 */ /* 0x000fe20004800000 */
[C---:B------:R-:W-:Y:S01]  /*3f70*/  HMMA.16816.F32 R32, R112.reuse, R102, R32 ;  /* 0x000000667020723c */ /* 0x040fe20000001820 */
[----:B------:R-:W1:Y:S03]  /*3f80*/  LDSM.16.M88.4 R100, [R137+0xc00] ;  /* 0x000c00008964783b */ /* 0x000e660000000200 */
[----:B------:R-:W-:Y:S01]  /*3f90*/  @!P3 ISETP.GE.AND P1, PT, R182, R193, PT ;  /* 0x000000c1b600b20c */ /* 0x000fe20003f26270 */
[----:B------:R-:W-:Y:S01]  /*3fa0*/  FFMA.FTZ R185, R7, UR8, -R120 ;  /* 0x0000000807b97c23 */ /* 0x000fe20008010878 */
[----:B------:R-:W-:Y:S01]  /*3fb0*/  @!P3 FSEL R8, R8, -INF , !P0 ;  /* 0xff8000000808b808 */ /* 0x000fe20004000000 */
[-C--:B---3--:R-:W-:Y:S03]  /*3fc0*/  HMMA.16816.F32 R36, R112, R104.reuse, R36 ;  /* 0x000000687024723c */ /* 0x088fe60000001824 */
[C---:B------:R-:W-:Y:S01]  /*3fd0*/  @!P3 ISETP.GE.AND P0, PT, R182.reuse, R207, PT ;  /* 0x000000cfb600b20c */ /* 0x040fe20003f06270 */
[----:B------:R-:W-:Y:S01]  /*3fe0*/  MUFU.EX2 R185, R185 ;  /* 0x000000b900b97308 */ /* 0x000fe20000000800 */
[----:B------:R-:W-:Y:S01]  /*3ff0*/  @!P3 FSEL R9, R9, -INF , !P5 ;  /* 0xff8000000909b808 */ /* 0x000fe20006800000 */
[C---:B------:R-:W-:Y:S04]  /*4000*/  HMMA.16816.F32 R40, R124.reuse, R104, R40 ;  /* 0x000000687c28723c */ /* 0x040fe80000001828 */
[----:B------:R-:W-:Y:S01]  /*4010*/  @!P3 ISETP.GE.AND P5, PT, R182, R197, PT ;  /* 0x000000c5b600b20c */ /* 0x000fe20003fa6270 */
[--C-:B------:R-:W-:Y:S01]  /*4020*/  FFMA.FTZ R187, R9, UR8, -R241.reuse ;  /* 0x0000000809bb7c23 */ /* 0x100fe200080108f1 */
[----:B------:R-:W-:Y:S01]  /*4030*/  @!P3 FSEL R5, R5, -INF , !P4 ;  /* 0xff8000000505b808 */ /* 0x000fe20006000000 */
[-C--:B------:R-:W-:Y:S03]  /*4040*/  HMMA.16816.F32 R44, R124, R106.reuse, R44 ;  /* 0x0000006a7c2c723c */ /* 0x080fe6000000182c */
[CC--:B------:R-:W-:Y:S01]  /*4050*/  @!P3 ISETP.GE.AND P4, PT, R192.reuse, R193.reuse, PT ;  /* 0x000000c1c000b20c */ /* 0x0c0fe20003f86270 */
[----:B------:R-:W-:Y:S01]  /*4060*/  @!P3 VIADD R182, R192, 0x9 ;  /* 0x00000009c0b6b836 */ /* 0x000fe20000000000 */
[----:B------:R-:W-:Y:S01]  /*4070*/  @!P3 FSEL R11, R11, -INF , !P6 ;  /* 0xff8000000b0bb808 */ /* 0x000fe20007000000 */
[C---:B------:R-:W-:Y:S01]  /*4080*/  HMMA.16816.F32 R48, R112.reuse, R106, R48 ;  /* 0x0000006a7030723c */ /* 0x040fe20000001830 */
[----:B------:R-:W-:Y:S03]  /*4090*/  MUFU.EX2 R187, R187 ;  /* 0x000000bb00bb7308 */ /* 0x000fe60000000800 */
[----:B------:R-:W-:Y:S01]  /*40a0*/  @!P3 ISETP.GE.AND P6, PT, R182, R193, PT ;  /* 0x000000c1b600b20c */ /* 0x000fe20003fc6270 */
[--C-:B------:R-:W-:Y:S01]  /*40b0*/  FFMA.FTZ R189, R11, UR8, -R122.reuse ;  /* 0x000000080bbd7c23 */ /* 0x100fe2000801087a */
[----:B------:R-:W-:Y:S02]  /*40c0*/  @!P3 FSEL R10, R10, -INF , !P4 ;  /* 0xff8000000a0ab808 */ /* 0x000fe40006000000 */
[----:B------:R-:W-:Y:S03]  /*40d0*/  @!P3 ISETP.GE.AND P4, PT, R182, R209, PT ;  /* 0x000000d1b600b20c */ /* 0x000fe60003f86270 */
[----:B------:R-:W-:Y:S01]  /*40e0*/  @!P3 FSEL R12, R12, -INF , !P2 ;  /* 0xff8000000c0cb808 */ /* 0x000fe20005000000 */
[----:B------:R-:W-:Y:S01]  /*40f0*/  FFMA.FTZ R123, R10, UR8, -R122 ;  /* 0x000000080a7b7c23 */ /* 0x000fe2000801087a */
[----:B------:R-:W-:Y:S01]  /*4100*/  @!P3 FSEL R13, R13, -INF , !P4 ;  /* 0xff8000000d0db808 */ /* 0x000fe20006000000 */
[----:B------:R-:W-:Y:S01]  /*4110*/  MUFU.EX2 R189, R189 ;  /* 0x000000bd00bd7308 */ /* 0x000fe20000000800 */
[C---:B------:R-:W-:Y:S01]  /*4120*/  @!P3 ISETP.GE.AND P2, PT, R182.reuse, R207, PT ;  /* 0x000000cfb600b20c */ /* 0x040fe20003f46270 */
[-C--:B-1----:R-:W-:Y:S03]  /*4130*/  HMMA.16816.F32 R52, R112, R100.reuse, R52 ;  /* 0x000000647034723c */ /* 0x082fe60000001834 */
[----:B------:R-:W-:Y:S01]  /*4140*/  @!P3 ISETP.GE.AND P4, PT, R182, R197, PT ;  /* 0x000000c5b600b20c */ /* 0x000fe20003f86270 */
[----:B------:R-:W-:Y:S01]  /*4150*/  FFMA.FTZ R191, R13, UR8, -R241 ;  /* 0x000000080dbf7c23 */ /* 0x000fe200080108f1 */
[----:B------:R-:W-:Y:S01]  /*4160*/  @!P3 FSEL R14, R14, -INF , !P1 ;  /* 0xff8000000e0eb808 */ /* 0x000fe20004800000 */
[C---:B------:R-:W-:Y:S04]  /*4170*/  HMMA.16816.F32 R56, R124.reuse, R100, R56 ;  /* 0x000000647c38723c */ /* 0x040fe80000001838 */
[----:B------:R-:W-:Y:S01]  /*4180*/  MUFU.EX2 R191, R191 ;  /* 0x000000bf00bf7308 */ /* 0x000fe20000000800 */
[----:B------:R-:W-:Y:S01]  /*4190*/  @!P3 FSEL R15, R15, -INF , !P6 ;  /* 0xff8000000f0fb808 */ /* 0x000fe20007000000 */
[-C--:B------:R-:W-:Y:S05]  /*41a0*/  HMMA.16816.F32 R60, R124, R102.reuse, R60 ;  /* 0x000000667c3c723c */ /* 0x080fea000000183c */
[----:B------:R-:W-:Y:S01]  /*41b0*/  @!P3 FSEL R16, R16, -INF , !P0 ;  /* 0xff8000001010b808 */ /* 0x000fe20004000000 */
[----:B------:R-:W-:Y:S05]  /*41c0*/  HMMA.16816.F32 R64, R112, R102, R64 ;  /* 0x000000667040723c */ /* 0x000fea0000001840 */
[----:B------:R-:W-:Y:S01]  /*41d0*/  @!P3 FSEL R17, R17, -INF , !P2 ;  /* 0xff8000001111b808 */ /* 0x000fe20005000000 */
[--C-:B------:R-:W-:Y:S01]  /*41e0*/  FFMA.FTZ R125, R16, UR8, -R121.reuse ;  /* 0x00000008107d7c23 */ /* 0x100fe20008010879 */
[----:B------:R-:W-:Y:S01]  /*41f0*/  @!P3 FSEL R18, R18, -INF , !P5 ;  /* 0xff8000001212b808 */ /* 0x000fe20006800000 */
[----:B------:R-:W-:Y:S01]  /*4200*/  @!P3 VIADD R182, R192, 0x10 ;  /* 0x00000010c0b6b836 */ /* 0x000fe20000000000 */
[-C--:B------:R-:W-:Y:S02]  /*4210*/  @!P3 ISETP.GE.AND P5, PT, R184, R207.reuse, PT ;  /* 0x000000cfb800b20c */ /* 0x080fe40003fa6270 */
[----:B------:R-:W-:Y:S01]  /*4220*/  @!P3 FSEL R19, R19, -INF , !P4 ;  /* 0xff8000001313b808 */ /* 0x000fe20006000000 */
[--C-:B------:R-:W-:Y:S01]  /*4230*/  FFMA.FTZ R194, R18, UR8, -R120.reuse ;  /* 0x0000000812c27c23 */ /* 0x100fe20008010878 */
[----:B------:R-:W-:Y:S01]  /*4240*/  @!P3 ISETP.GE.AND P1, PT, R182, R207, PT ;  /* 0x000000cfb600b20c */ /* 0x000fe20003f26270 */
[----:B------:R-:W-:Y:S01]  /*4250*/  @!P3 VIADD R126, R192, 0x38 ;  /* 0x00000038c07eb836 */ /* 0x000fe20000000000 */
[C---:B------:R-:W-:Y:S01]  /*4260*/  @!P3 ISETP.GE.AND P6, PT, R182.reuse, R197, PT ;  /* 0x000000c5b600b20c */ /* 0x040fe20003fc6270 */
[----:B------:R-:W-:Y:S01]  /*4270*/  FFMA.FTZ R195, R19, UR8, -R120 ;  /* 0x0000000813c37c23 */ /* 0x000fe20008010878 */
[C---:B------:R-:W-:Y:S01]  /*4280*/  @!P3 ISETP.GE.AND P0, PT, R182.reuse, R209, PT ;  /* 0x000000d1b600b20c */ /* 0x040fe20003f06270 */
[----:B------:R-:W-:Y:S01]  /*4290*/  MUFU.EX2 R194, R194 ;  /* 0x000000c200c27308 */ /* 0x000fe20000000800 */
[----:B------:R-:W-:Y:S01]  /*42a0*/  @!P3 ISETP.GE.AND P2, PT, R182, R193, PT ;  /* 0x000000c1b600b20c */ /* 0x000fe20003f46270 */
[----:B------:R-:W-:Y:S01]  /*42b0*/  @!P3 VIADD R182, R192, 0x18 ;  /* 0x00000018c0b6b836 */ /* 0x000fe20000000000 */
[----:B------:R-:W-:Y:S01]  /*42c0*/  @!P3 FSEL R20, R20, -INF , !P1 ;  /* 0xff8000001414b808 */ /* 0x000fe20004800000 */
[----:B------:R-:W-:Y:S01]  /*42d0*/  IMAD.WIDE.U32 R230, R198, -0x2daee0ad, RZ ;  /* 0xd2511f53c6e67825 */ /* 0x000fe200078e00ff */
[----:B------:R-:W-:Y:S02]  /*42e0*/  @!P3 FSEL R21, R21, -INF , !P5 ;  /* 0xff8000001515b808 */ /* 0x000fe40006800000 */
[----:B------:R-:W-:Y:S01]  /*42f0*/  @!P3 ISETP.GE.AND P4, PT, R184, R197, PT ;  /* 0x000000c5b800b20c */ /* 0x000fe20003f86270 */
[--C-:B------:R-:W-:Y:S01]  /*4300*/  FFMA.FTZ R196, R20, UR8, -R121.reuse ;  /* 0x0000000814c47c23 */ /* 0x100fe20008010879 */
[C---:B------:R-:W-:Y:S01]  /*4310*/  @!P3 ISETP.GE.AND P1, PT, R184.reuse, R209, PT ;  /* 0x000000d1b800b20c */ /* 0x040fe20003f26270 */
[--C-:B------:R-:W-:Y:S01]  /*4320*/  FFMA.FTZ R199, R21, UR8, -R121.reuse ;  /* 0x0000000815c77c23 */ /* 0x100fe20008010879 */
[----:B------:R-:W-:Y:S01]  /*4330*/  @!P3 ISETP.GE.AND P5, PT, R184, R193, PT ;  /* 0x000000c1b800b20c */ /* 0x000fe20003fa6270 */
[----:B------:R-:W-:Y:S01]  /*4340*/  @!P3 VIADD R184, R192, 0x19 ;  /* 0x00000019c0b8b836 */ /* 0x000fe20000000000 */
[----:B------:R-:W-:Y:S01]  /*4350*/  @!P3 FSEL R22, R22, -INF , !P6 ;  /* 0xff8000001616b808 */ /* 0x000fe20007000000 */
[----:B------:R-:W-:Y:S01]  /*4360*/  MUFU.EX2 R195, R195 ;  /* 0x000000c300c37308 */ /* 0x000fe20000000800 */
[----:B------:R-:W-:Y:S01]  /*4370*/  @!P3 ISETP.GE.AND P6, PT, R182, R209, PT ;  /* 0x000000d1b600b20c */ /* 0x000fe20003fc6270 */
[----:B------:R-:W-:Y:S01]  /*4380*/  IMAD.WIDE.U32 R218, R203, -0x2daee0ad, RZ ;  /* 0xd2511f53cbda7825 */ /* 0x000fe200078e00ff */
[----:B------:R-:W-:Y:S02]  /*4390*/  @!P3 FSEL R23, R23, -INF , !P4 ;  /* 0xff8000001717b808 */ /* 0x000fe40006000000 */
[----:B------:R-:W-:Y:S01]  /*43a0*/  @!P3 FSEL R24, R24, -INF , !P0 ;  /* 0xff8000001818b808 */ /* 0x000fe20004000000 */
[----:B------:R-:W-:Y:S01]  /*43b0*/  IMAD.WIDE.U32 R226, R206, -0x2daee0ad, RZ ;  /* 0xd2511f53cee27825 */ /* 0x000fe200078e00ff */
[----:B------:R-:W-:Y:S03]  /*43c0*/  @!P3 FSEL R25, R25, -INF , !P1 ;  /* 0xff8000001919b808 */ /* 0x000fe60004800000 */
[----:B------:R-:W-:Y:S01]  /*43d0*/  MUFU.EX2 R196, R196 ;  /* 0x000000c400c47308 */ /* 0x000fe20000000800 */
[C---:B------:R-:W-:Y:S02]  /*43e0*/  @!P3 ISETP.GE.AND P4, PT, R182.reuse, R193, PT ;  /* 0x000000c1b600b20c */ /* 0x040fe40003f86270 */
[C---:B------:R-:W-:Y:S02]  /*43f0*/  @!P3 ISETP.GE.AND P0, PT, R182.reuse, R207, PT ;  /* 0x000000cfb600b20c */ /* 0x040fe40003f06270 */
[----:B------:R-:W-:Y:S01]  /*4400*/  @!P3 ISETP.GE.AND P1, PT, R182, R197, PT ;  /* 0x000000c5b600b20c */ /* 0x000fe20003f26270 */
[----:B------:R-:W-:Y:S01]  /*4410*/  @!P3 VIADD R182, R192, 0x20 ;  /* 0x00000020c0b6b836 */ /* 0x000fe20000000000 */
[----:B------:R-:W-:Y:S03]  /*4420*/  @!P3 FSEL R27, R27, -INF , !P5 ;  /* 0xff8000001b1bb808 */ /* 0x000fe60006800000 */
[----:B------:R-:W-:Y:S01]  /*4430*/  MUFU.EX2 R199, R199 ;  /* 0x000000c700c77308 */ /* 0x000fe20000000800 */
        /* <DEDUP_REMOVED lines=86> */
[-C--:B------:R-:W-:Y:S01]  /*49a0*/  @!P3 ISETP.GE.AND P1, PT, R126, R209.reuse, PT ;  /* 0x000000d17e00b20c */ /* 0x080fe20003f26270 */
[--C-:B------:R-:W-:Y:S01]  /*49b0*/  FFMA.FTZ R55, R55, UR8, -R120.reuse ;  /* 0x0000000837377c23 */ /* 0x100fe20008010878 */
[----:B------:R-:W-:Y:S01]  /*49c0*/  @!P3 ISETP.GE.AND P6, PT, R216, R209, PT ;  /* 0x000000d1d800b20c */ /* 0x000fe20003fc6270 */
[----:B------:R-:W-:Y:S01]  /*49d0*/  FFMA.FTZ R54, R54, UR8, -R120 ;  /* 0x0000000836367c23 */ /* 0x000fe20008010878 */
[----:B------:R-:W-:Y:S02]  /*49e0*/  @!P3 FSEL R60, R60, -INF , !P1 ;  /* 0xff8000003c3cb808 */ /* 0x000fe40004800000 */
[----:B------:R-:W-:Y:S03]  /*49f0*/  @!P3 FSEL R61, R61, -INF , !P6 ;  /* 0xff8000003d3db808 */ /* 0x000fe60007000000 */
[----:B------:R-:W-:Y:S01]  /*4a00*/  MUFU.EX2 R190, R190 ;  /* 0x000000be00be7308 */ /* 0x000fe20000000800 */
[-C--:B------:R-:W-:Y:S01]  /*4a10*/  @!P3 ISETP.GE.AND P1, PT, R126, R197.reuse, PT ;  /* 0x000000c57e00b20c */ /* 0x080fe20003f26270 */
[----:B------:R-:W-:Y:S01]  /*4a20*/  FFMA.FTZ R60, R60, UR8, -R241 ;  /* 0x000000083c3c7c23 */ /* 0x000fe200080108f1 */
[C---:B------:R-:W-:Y:S02]  /*4a30*/  @!P3 ISETP.GE.AND P6, PT, R216.reuse, R197, PT ;  /* 0x000000c5d800b20c */ /* 0x040fe40003fc6270 */
[----:B------:R-:W-:Y:S02]  /*4a40*/  @!P3 FSEL R59, R59, -INF , !P4 ;  /* 0xff8000003b3bb808 */ /* 0x000fe40006000000 */
[-C--:B------:R-:W-:Y:S03]  /*4a50*/  @!P3 ISETP.GE.AND P4, PT, R216, R207.reuse, PT ;  /* 0x000000cfd800b20c */ /* 0x080fe60003f86270 */
[----:B------:R2:W3:Y:S01]  /*4a60*/  MUFU.EX2 R197, R125 ;  /* 0x0000007d00c57308 */ /* 0x0004e20000000800 */
[----:B------:R-:W-:Y:S01]  /*4a70*/  LOP3.LUT R209, R233, UR5, R200, 0x96, !PT ;  /* 0x00000005e9d17c12 */ /* 0x000fe2000f8e96c8 */
[--C-:B-1----:R-:W-:Y:S01]  /*4a80*/  FFMA.FTZ R123, R17, UR8, -R121.reuse ;  /* 0x00000008117b7c23 */ /* 0x102fe20008010879 */
[----:B------:R-:W-:Y:S01]  /*4a90*/  LOP3.LUT R216, R231, UR5, R202, 0x96, !PT ;  /* 0x00000005e7d87c12 */ /* 0x000fe2000f8e96ca */
[----:B------:R-:W-:Y:S01]  /*4aa0*/  UIADD3 UR5, UR13, 0x1715609d, URZ ;  /* 0x1715609d0d057890 */ /* 0x000fe2000fffe03f */
[----:B------:R-:W-:Y:S01]  /*4ab0*/  @!P3 FSEL R58, R58, -INF , !P5 ;  /* 0xff8000003a3ab808 */ /* 0x000fe20006800000 */
[----:B------:R-:W-:Y:S01]  /*4ac0*/  IMAD.WIDE.U32 R200, R201, -0x326172a9, RZ ;  /* 0xcd9e8d57c9c87825 */ /* 0x000fe200078e00ff */
[----:B------:R-:W-:Y:S03]  /*4ad0*/  @!P3 ISETP.GE.AND P5, PT, R126, R207, PT ;  /* 0x000000cf7e00b20c */ /* 0x000fe60003fa6270 */
[----:B------:R1:W-:Y:S01]  /*4ae0*/  MUFU.EX2 R198, R123 ;  /* 0x0000007b00c67308 */ /* 0x0003e20000000800 */
[----:B------:R-:W-:Y:S01]  /*4af0*/  LOP3.LUT R212, R219, UR7, R212, 0x96, !PT ;  /* 0x00000007dbd47c12 */ /* 0x000fe2000f8e96d4 */
[----:B------:R-:W-:Y:S01]  /*4b00*/  IMAD.WIDE.U32 R126, R205, -0x2daee0ad, RZ ;  /* 0xd2511f53cd7e7825 */ /* 0x000fe200078e00ff */
[----:B------:R-:W-:Y:S02]  /*4b10*/  LOP3.LUT R224, R201, UR5, R208, 0x96, !PT ;  /* 0x00000005c9e07c12 */ /* 0x000fe4000f8e96d0 */
[----:B------:R-:W-:Y:S01]  /*4b20*/  LOP3.LUT R213, R223, UR7, R230, 0x96, !PT ;  /* 0x00000007dfd57c12 */ /* 0x000fe2000f8e96e6 */
[----:B------:R-:W-:Y:S01]  /*4b30*/  IMAD.WIDE.U32 R208, R209, -0x326172a9, RZ ;  /* 0xcd9e8d57d1d07825 */ /* 0x000fe200078e00ff */
[----:B------:R-:W-:Y:S03]  /*4b40*/  LOP3.LUT R202, R127, UR7, R232, 0x96, !PT ;  /* 0x000000077fca7c12 */ /* 0x000fe6000f8e96e8 */
[----:B------:R-:W-:Y:S01]  /*4b50*/  MUFU.EX2 R240, R60 ;  /* 0x0000003c00f07308 */ /* 0x000fe20000000800 */
[----:B--2---:R-:W-:Y:S01]  /*4b60*/  LOP3.LUT R125, R211, UR5, R228, 0x96, !PT ;  /* 0x00000005d37d7c12 */ /* 0x004fe2000f8e96e4 */
[----:B------:R-:W-:Y:S01]  /*4b70*/  IMAD.WIDE.U32 R216, R216, -0x326172a9, RZ ;  /* 0xcd9e8d57d8d87825 */ /* 0x000fe200078e00ff */
[----:B------:R-:W-:Y:S02]  /*4b80*/  LOP3.LUT R127, R209, UR5, R214, 0x96, !PT ;  /* 0x00000005d17f7c12 */ /* 0x000fe4000f8e96d6 */
[----:B------:R-:W-:Y:S01]  /*4b90*/  LOP3.LUT R203, R227, UR7, R204, 0x96, !PT ;  /* 0x00000007e3cb7c12 */ /* 0x000fe2000f8e96cc */
[----:B------:R-:W-:Y:S01]  /*4ba0*/  FFMA.FTZ R201, R23, UR8, -R120 ;  /* 0x0000000817c97c23 */ /* 0x000fe20008010878 */
[----:B------:R-:W-:Y:S01]  /*4bb0*/  @!P3 FSEL R62, R62, -INF , !P0 ;  /* 0xff8000003e3eb808 */ /* 0x000fe20004000000 */
[----:B------:R-:W-:Y:S01]  /*4bc0*/  FFMA.FTZ R58, R58, UR8, -R122 ;  /* 0x000000083a3a7c23 */ /* 0x000fe2000801087a */
[----:B-1----:R-:W-:Y:S01]  /*4bd0*/  LOP3.LUT R123, R217, UR5, R220, 0x96, !PT ;  /* 0x00000005d97b7c12 */ /* 0x002fe2000f8e96dc */
[----:B------:R-:W-:Y:S01]  /*4be0*/  UIADD3 UR5, UR11, 0x646e171e, URZ ;  /* 0x646e171e0b057890 */ /* 0x000fe2000fffe03f */
[----:B------:R-:W-:Y:S01]  /*4bf0*/  @!P3 FSEL R63, R63, -INF , !P2 ;  /* 0xff8000003f3fb808 */ /* 0x000fe20005000000 */
[----:B------:R-:W-:Y:S01]  /*4c00*/  IMAD.WIDE.U32 R224, R224, -0x2daee0ad, RZ ;  /* 0xd2511f53e0e07825 */ /* 0x000fe200078e00ff */
[----:B------:R-:W-:Y:S01]  /*4c10*/  @!P3 FSEL R64, R64, -INF , !P5 ;  /* 0xff8000004040b808 */ /* 0x000fe20006800000 */
[----:B------:R-:W-:Y:S01]  /*4c20*/  MUFU.EX2 R201, R201 ;  /* 0x000000c900c97308 */ /* 0x000fe20000000800 */
[----:B------:R-:W-:Y:S01]  /*4c30*/  @!P3 FSEL R65, R65, -INF , !P4 ;  /* 0xff8000004141b808 */ /* 0x000fe20006000000 */
[----:B------:R-:W-:Y:S01]  /*4c40*/  IMAD.WIDE.U32 R230, R125, -0x2daee0ad, RZ ;  /* 0xd2511f537de67825 */ /* 0x000fe200078e00ff */
[----:B------:R-:W-:Y:S02]  /*4c50*/  LOP3.LUT R217, R225, UR5, R218, 0x96, !PT ;  /* 0x00000005e1d97c12 */ /* 0x000fe4000f8e96da */
[----:B------:R-:W-:Y:S01]  /*4c60*/  LOP3.LUT R223, R224, 0xffff, RZ, 0xc0, !PT ;  /* 0x0000ffffe0df7812 */ /* 0x000fe200078ec0ff */
[----:B------:R-:W-:Y:S01]  /*4c70*/  IMAD.WIDE.U32 R232, R202, -0x326172a9, RZ ;  /* 0xcd9e8d57cae87825 */ /* 0x000fe200078e00ff */
[----:B------:R-:W-:Y:S02]  /*4c80*/  LOP3.LUT R219, R231, UR5, R226, 0x96, !PT ;  /* 0x00000005e7db7c12 */ /* 0x000fe4000f8e96e2 */
[----:B------:R-:W-:Y:S01]  /*4c90*/  LOP3.LUT R220, R230, 0xffff, RZ, 0xc0, !PT ;  /* 0x0000ffffe6dc7812 */ /* 0x000fe200078ec0ff */
[----:B------:R-:W-:Y:S01]  /*4ca0*/  IMAD.WIDE.U32 R228, R212, -0x326172a9, RZ ;  /* 0xcd9e8d57d4e47825 */ /* 0x000fe200078e00ff */
[----:B------:R-:W-:Y:S02]  /*4cb0*/  LOP3.LUT R225, R232, 0xff, RZ, 0xc0, !PT ;  /* 0x000000ffe8e17812 */ /* 0x000fe400078ec0ff */
[----:B------:R-:W-:Y:S01]  /*4cc0*/  SHF.R.U32.HI R221, RZ, 0x18, R232 ;  /* 0x00000018ffdd7819 */ /* 0x000fe200000116e8 */
[----:B------:R-:W-:Y:S01]  /*4cd0*/  FFMA.FTZ R64, R64, UR8, -R121 ;  /* 0x0000000840407c23 */ /* 0x000fe20008010879 */
[----:B------:R-:W-:Y:S01]  /*4ce0*/  LOP3.LUT R204, R228, 0xff, RZ, 0xc0, !PT ;  /* 0x000000ffe4cc7812 */ /* 0x000fe200078ec0ff */
[----:B------:R-:W-:Y:S01]  /*4cf0*/  FFMA.FTZ R62, R62, UR8, -R122 ;  /* 0x000000083e3e7c23 */ /* 0x000fe2000801087a */
[----:B------:R-:W-:Y:S01]  /*4d00*/  SHF.R.U32.HI R231, RZ, 0x10, R232 ;  /* 0x00000010ffe77819 */ /* 0x000fe200000116e8 */
[--C-:B------:R-:W-:Y:S01]  /*4d10*/  FFMA.FTZ R202, R24, UR8, -R241.reuse ;  /* 0x0000000818ca7c23 */ /* 0x100fe200080108f1 */
[----:B------:R-:W-:Y:S01]  /*4d20*/  LOP3.LUT R227, R233, UR6, R208, 0x96, !PT ;  /* 0x00000006e9e37c12 */ /* 0x000fe2000f8e96d0 */
[----:B------:R-:W-:Y:S01]  /*4d30*/  MUFU.EX2 R242, R62 ;  /* 0x0000003e00f27308 */ /* 0x000fe20000000800 */
[----:B------:R-:W-:Y:S01]  /*4d40*/  LOP3.LUT R232, R232, 0xffff, RZ, 0xc0, !PT ;  /* 0x0000ffffe8e87812 */ /* 0x000fe200078ec0ff */
[--C-:B------:R-:W-:Y:S01]  /*4d50*/  FFMA.FTZ R233, R26, UR8, -R122.reuse ;  /* 0x000000081ae97c23 */ /* 0x100fe2000801087a */
[----:B------:R-:W-:Y:S01]  /*4d60*/  ISETP.LE.U32.AND P0, PT, R204, UR9, PT ;  /* 0x00000009cc007c0c */ /* 0x000fe2000bf03070 */
[----:B------:R-:W-:Y:S01]  /*4d70*/  FFMA.FTZ R208, R27, UR8, -R122 ;  /* 0x000000081bd07c23 */ /* 0x000fe2000801087a */
[----:B------:R-:W-:Y:S01]  /*4d80*/  SHF.R.U32.HI R205, RZ, 0x18, R228 ;  /* 0x00000018ffcd7819 */ /* 0x000fe200000116e4 */
[----:B------:R-:W-:Y:S01]  /*4d90*/  FFMA.FTZ R59, R59, UR8, -R122 ;  /* 0x000000083b3b7c23 */ /* 0x000fe2000801087a */
[----:B------:R-:W-:Y:S03]  /*4da0*/  LOP3.LUT R206, R229, UR6, R200, 0x96, !PT ;  /* 0x00000006e5ce7c12 */ /* 0x000fe6000f8e96c8 */
[----:B------:R1:W-:Y:S01]  /*4db0*/  MUFU.EX2 R204, R233 ;  /* 0x000000e900cc7308 */ /* 0x0003e20000000800 */
[----:B------:R-:W-:Y:S01]  /*4dc0*/  ISETP.LE.U32.AND P2, PT, R205, UR9, PT ;  /* 0x00000009cd007c0c */ /* 0x000fe2000bf43070 */
[----:B------:R-:W-:Y:S01]  /*4dd0*/  FFMA.FTZ R200, R22, UR8, -R120 ;  /* 0x0000000816c87c23 */ /* 0x000fe20008010878 */
[----:B------:R-:W-:Y:S01]  /*4de0*/  LOP3.LUT R205, R206, 0xffff, RZ, 0xc0, !PT ;  /* 0x0000ffffcecd7812 */ /* 0x000fe200078ec0ff */
[----:B------:R-:W-:Y:S01]  /*4df0*/  IMAD.WIDE.U32 R234, R203, -0x326172a9, RZ ;  /* 0xcd9e8d57cbea7825 */ /* 0x000fe200078e00ff */
[----:B------:R-:W-:Y:S02]  /*4e00*/  LOP3.LUT R207, R230, 0xff, RZ, 0xc0, !PT ;  /* 0x000000ffe6cf7812 */ /* 0x000fe400078ec0ff */
[--C-:B------:R-:W-:Y:S01]  /*4e10*/  SHF.R.U32.HI R215, RZ, 0x18, R230.reuse ;  /* 0x00000018ffd77819 */ /* 0x100fe200000116e6 */
[----:B---3--:R-:W-:Y:S01]  /*4e20*/  @!P0 FADD.FTZ R197, -R197, -RZ ;  /* 0x800000ffc5c58221 */ /* 0x008fe20000010100 */
[----:B------:R-:W-:Y:S01]  /*4e30*/  SHF.R.U32.HI R125, RZ, 0x10, R230 ;  /* 0x00000010ff7d7819 */ /* 0x000fe200000116e6 */
[----:B------:R-:W-:Y:S01]  /*4e40*/  FFMA.FTZ R203, R25, UR8, -R241 ;  /* 0x0000000819cb7c23 */ /* 0x000fe200080108f1 */
[----:B------:R-:W-:Y:S01]  /*4e50*/  SHF.R.U32.HI R230, RZ, 0x8, R205 ;  /* 0x00000008ffe67819 */ /* 0x000fe200000116cd */
[----:B------:R-:W-:Y:S01]  /*4e60*/  MUFU.EX2 R200, R200 ;  /* 0x000000c800c87308 */ /* 0x000fe20000000800 */
[----:B------:R-:W-:Y:S01]  /*4e70*/  ISETP.LE.U32.AND P5, PT, R207, UR9, PT ;  /* 0x00000009cf007c0c */ /* 0x000fe2000bfa3070 */
[----:B------:R-:W-:Y:S01]  /*4e80*/  @!P2 FADD.FTZ R195, -R195, -RZ ;  /* 0x800000ffc3c3a221 */ /* 0x000fe20000010100 */
[----:B------:R-:W-:Y:S01]  /*4e90*/  LOP3.LUT R207, R206, 0xff, RZ, 0xc0, !PT ;  /* 0x000000ffcecf7812 */ /* 0x000fe200078ec0ff */
[----:B------:R-:W-:Y:S01]  /*4ea0*/  IMAD.WIDE.U32 R238, R127, -0x2daee0ad, RZ ;  /* 0xd2511f537fee7825 */ /* 0x000fe200078e00ff */
[----:B------:R-:W-:Y:S02]  /*4eb0*/  LOP3.LUT R230, R230, 0xffff, RZ, 0xc0, !PT ;  /* 0x0000ffffe6e67812 */ /* 0x000fe400078ec0ff */
[----:B------:R-:W-:Y:S03]  /*4ec0*/  ISETP.LE.U32.AND P4, PT, R207, UR9, PT ;  /* 0x00000009cf007c0c */ /* 0x000fe6000bf83070 */
[----:B------:R2:W-:Y:S01]  /*4ed0*/  MUFU.EX2 R205, R208 ;  /* 0x000000d000cd7308 */ /* 0x0005e20000000800 */
[----:B------:R-:W-:Y:S01]  /*4ee0*/  @!P3 FSEL R66, R66, -INF , !P1 ;  /* 0xff8000004242b808 */ /* 0x000fe20004800000 */
[--C-:B-1----:R-:W-:Y:S01]  /*4ef0*/  FFMA.FTZ R233, R28, UR8, -R241.reuse ;  /* 0x000000081ce97c23 */ /* 0x102fe200080108f1 */
[----:B------:R-:W-:Y:S02]  /*4f00*/  ISETP.LE.U32.AND P1, PT, R230, UR9, PT ;  /* 0x00000009e6007c0c */ /* 0x000fe4000bf23070 */
[----:B------:R-:W-:Y:S01]  /*4f10*/  SHF.R.U32.HI R207, RZ, 0x10, R206 ;  /* 0x00000010ffcf7819 */ /* 0x000fe200000116ce */
[----:B------:R-:W-:Y:S01]  /*4f20*/  FFMA.FTZ R66, R66, UR8, -R120 ;  /* 0x0000000842427c23 */ /* 0x000fe20008010878 */
[----:B------:R-:W-:Y:S03]  /*4f30*/  SHF.R.U32.HI R230, RZ, 0x18, R206 ;  /* 0x00000018ffe67819 */ /* 0x000fe600000116ce */
[----:B------:R-:W-:Y:S01]  /*4f40*/  MUFU.EX2 R202, R202 ;  /* 0x000000ca00ca7308 */ /* 0x000fe20000000800 */
[----:B------:R-:W-:Y:S02]  /*4f50*/  LOP3.LUT R209, R235, UR6, R210, 0x96, !PT ;  /* 0x00000006ebd17c12 */ /* 0x000fe4000f8e96d2 */
[----:B------:R-:W-:Y:S01]  /*4f60*/  @!P3 FSEL R67, R67, -INF , !P6 ;  /* 0xff8000004343b808 */ /* 0x000fe20007000000 */
[----:B------:R-:W-:Y:S01]  /*4f70*/  @!P4 FADD.FTZ R183, -R183, -RZ ;  /* 0x800000ffb7b7c221 */ /* 0x000fe20000010100 */
[----:B------:R-:W-:Y:S02]  /*4f80*/  ISETP.LE.U32.AND P6, PT, R230, UR9, PT ;  /* 0x00000009e6007c0c */ /* 0x000fe4000bfc3070 */
[----:B------:R-:W-:Y:S03]  /*4f90*/  LOP3.LUT R230, R209, 0xff, RZ, 0xc0, !PT ;  /* 0x000000ffd1e67812 */ /* 0x000fe600078ec0ff */
[----:B------:R1:W3:Y:S01]  /*4fa0*/  MUFU.EX2 R206, R233 ;  /* 0x000000e900ce7308 */ /* 0x0002e20000000800 */
[----:B------:R-:W-:Y:S01]  /*4fb0*/  LOP3.LUT R207, R207, 0xff, RZ, 0xc0, !PT ;  /* 0x000000ffcfcf7812 */ /* 0x000fe200078ec0ff */
[----:B------:R-:W-:Y:S01]  /*4fc0*/  @!P1 FADD.FTZ R184, -R184, -RZ ;  /* 0x800000ffb8b89221 */ /* 0x000fe20000010100 */
[----:B--2---:R-:W-:Y:S02]  /*4fd0*/  LOP3.LUT R208, R209, 0xffff, RZ, 0xc0, !PT ;  /* 0x0000ffffd1d07812 */ /* 0x004fe400078ec0ff */
[----:B------:R-:W-:Y:S02]  /*4fe0*/  ISETP.LE.U32.AND P4, PT, R230, UR9, PT ;  /* 0x00000009e6007c0c */ /* 0x000fe4000bf83070 */
[----:B------:R-:W-:Y:S03]  /*4ff0*/  ISETP.LE.U32.AND P3, PT, R207, UR9, PT ;  /* 0x00000009cf007c0c */ /* 0x000fe6000bf63070 */
[----:B------:R-:W-:Y:S01]  /*5000*/  MUFU.EX2 R243, R66 ;  /* 0x0000004200f37308 */ /* 0x000fe20000000800 */
[----:B------:R-:W-:Y:S01]  /*5010*/  SHF.R.U32.HI R208, RZ, 0x8, R208 ;  /* 0x00000008ffd07819 */ /* 0x000fe200000116d0 */
[----:B------:R-:W-:Y:S01]  /*5020*/  @!P6 FADD.FTZ R185, -R185, -RZ ;  /* 0x800000ffb9b9e221 */ /* 0x000fe20000010100 */
[----:B------:R-:W-:Y:S01]  /*5030*/  LOP3.LUT R210, R234, 0xffff, RZ, 0xc0, !PT ;  /* 0x0000ffffead27812 */ /* 0x000fe200078ec0ff */
[----:B------:R-:W-:Y:S01]  /*5040*/  FFMA.FTZ R235, R29, UR8, -R241 ;  /* 0x000000081deb7c23 */ /* 0x000fe200080108f1 */
[----:B------:R-:W-:Y:S02]  /*5050*/  LOP3.LUT R230, R208, 0xffff, RZ, 0xc0, !PT ;  /* 0x0000ffffd0e67812 */ /* 0x000fe400078ec0ff */
[----:B------:R-:W-:Y:S03]  /*5060*/  LOP3.LUT R212, R228, 0xffff, RZ, 0xc0, !PT ;  /* 0x0000ffffe4d47812 */ /* 0x000fe600078ec0ff */
[----:B------:R2:W-:Y:S01]  /*5070*/  MUFU.EX2 R207, R235 ;  /* 0x000000eb00cf7308 */ /* 0x0005e20000000800 */
[--C-:B-1----:R-:W-:Y:S01]  /*5080*/  SHF.R.U32.HI R233, RZ, 0x10, R209.reuse ;  /* 0x00000010ffe97819 */ /* 0x102fe200000116d1 */
[----:B------:R-:W-:Y:S01]  /*5090*/  @!P4 FADD.FTZ R186, -R186, -RZ ;  /* 0x800000ffbabac221 */ /* 0x000fe20000010100 */
[----:B------:R-:W-:Y:S01]  /*50a0*/  LOP3.LUT R229, R234, 0xff, RZ, 0xc0, !PT ;  /* 0x000000ffeae57812 */ /* 0x000fe200078ec0ff */
[----:B------:R-:W-:Y:S01]  /*50b0*/  @!P3 FADD.FTZ R182, -R182, -RZ ;  /* 0x800000ffb6b6b221 */ /* 0x000fe20000010100 */
[----:B------:R-:W-:Y:S01]  /*50c0*/  LOP3.LUT R233, R233, 0xff, RZ, 0xc0, !PT ;  /* 0x000000ffe9e97812 */ /* 0x000fe200078ec0ff */
[----:B---3--:R-:W-:Y:S01]  /*50d0*/  @!P5 FADD.FTZ R206, -R206, -RZ ;  /* 0x800000ffceced221 */ /* 0x008fe20000010100 */
[----:B------:R-:W-:Y:S03]  /*50e0*/  ISETP.LE.U32.AND P1, PT, R230, UR9, PT ;  /* 0x00000009e6007c0c */ /* 0x000fe6000bf23070 */
[----:B------:R-:W-:Y:S01]  /*50f0*/  MUFU.EX2 R203, R203 ;  /* 0x000000cb00cb7308 */ /* 0x000fe20000000800 */
[----:B------:R-:W-:Y:S02]  /*5100*/  SHF.R.U32.HI R230, RZ, 0x18, R209 ;  /* 0x00000018ffe67819 */ /* 0x000fe400000116d1 */
[----:B------:R-:W-:Y:S02]  /*5110*/  ISETP.LE.U32.AND P4, PT, R229, UR9, PT ;  /* 0x00000009e5007c0c */ /* 0x000fe4000bf83070 */
[----:B------:R-:W-:Y:S01]  /*5120*/  ISETP.LE.U32.AND P3, PT, R233, UR9, PT ;  /* 0x00000009e9007c0c */ /* 0x000fe2000bf63070 */
[--C-:B------:R-:W-:Y:S01]  /*5130*/  FFMA.FTZ R233, R33, UR8, -R121.reuse ;  /* 0x0000000821e97c23 */ /* 0x100fe20008010879 */
[----:B------:R-:W-:Y:S01]  /*5140*/  ISETP.LE.U32.AND P6, PT, R230, UR9, PT ;  /* 0x00000009e6007c0c */ /* 0x000fe2000bfc3070 */
[--C-:B------:R-:W-:Y:S01]  /*5150*/  FFMA.FTZ R230, R32, UR8, -R121.reuse ;  /* 0x0000000820e67c23 */ /* 0x100fe20008010879 */
[----:B------:R-:W-:Y:S01]  /*5160*/  SHF.R.U32.HI R214, RZ, 0x10, R228 ;  /* 0x00000010ffd67819 */ /* 0x000fe200000116e4 */
[----:B--2---:R-:W-:Y:S01]  /*5170*/  FFMA.FTZ R235, R31, UR8, -R122 ;  /* 0x000000081feb7c23 */ /* 0x004fe2000801087a */
[----:B------:R-:W-:Y:S01]  /*5180*/  SHF.R.U32.HI R228, RZ, 0x10, R234 ;  /* 0x00000010ffe47819 */ /* 0x000fe200000116ea */
[----:B------:R-:W-:Y:S01]  /*5190*/  @!P1 FADD.FTZ R187, -R187, -RZ ;  /* 0x800000ffbbbb9221 */ /* 0x000fe20000010100 */
[----:B------:R-:W-:Y:S01]  /*51a0*/  SHF.R.U32.HI R210, RZ, 0x8, R210 ;  /* 0x00000008ffd27819 */ /* 0x000fe200000116d2 */
[----:B------:R1:W2:Y:S01]  /*51b0*/  MUFU.EX2 R209, R235 ;  /* 0x000000eb00d17308 */ /* 0x0002a20000000800 */
[----:B------:R-:W-:Y:S01]  /*51c0*/  LOP3.LUT R228, R228, 0xff, RZ, 0xc0, !PT ;  /* 0x000000ffe4e47812 */ /* 0x000fe200078ec0ff */
[----:B------:R-:W-:Y:S01]  /*51d0*/  @!P4 FADD.FTZ R190, -R190, -RZ ;  /* 0x800000ffbebec221 */ /* 0x000fe20000010100 */
[----:B------:R-:W-:Y:S01]  /*51e0*/  LOP3.LUT R229, R210, 0xffff, RZ, 0xc0, !PT ;  /* 0x0000ffffd2e57812 */ /* 0x000fe200078ec0ff */
[----:B------:R-:W-:Y:S01]  /*51f0*/  @!P3 FADD.FTZ R188, -R188, -RZ ;  /* 0x800000ffbcbcb221 */ /* 0x000fe20000010100 */
[----:B------:R-:W-:Y:S01]  /*5200*/  SHF.R.U32.HI R211, RZ, 0x18, R234 ;  /* 0x00000018ffd37819 */ /* 0x000fe200000116ea */
[----:B------:R-:W-:Y:S01]  /*5210*/  @!P6 FADD.FTZ R189, -R189, -RZ ;  /* 0x800000ffbdbde221 */ /* 0x000fe20000010100 */
[----:B------:R-:W-:Y:S01]  /*5220*/  SHF.R.U32.HI R212, RZ, 0x8, R212 ;  /* 0x00000008ffd47819 */ /* 0x000fe200000116d4 */
[----:B------:R-:W-:Y:S01]  /*5230*/  FFMA.FTZ R234, R30, UR8, -R122 ;  /* 0x000000081eea7c23 */ /* 0x000fe2000801087a */
[----:B------:R-:W-:Y:S01]  /*5240*/  ISETP.LE.U32.AND P4, PT, R215, UR9, PT ;  /* 0x00000009d7007c0c */ /* 0x000fe2000bf83070 */
[----:B------:R-:W-:Y:S01]  /*5250*/  FFMA.FTZ R215, R34, UR8, -R120 ;  /* 0x0000000822d77c23 */ /* 0x000fe20008010878 */
[----:B------:R-:W-:Y:S01]  /*5260*/  ISETP.LE.U32.AND P3, PT, R228, UR9, PT ;  /* 0x00000009e4007c0c */ /* 0x000fe2000bf63070 */
[----:B------:R3:W4:Y:S01]  /*5270*/  MUFU.EX2 R210, R230 ;  /* 0x000000e600d27308 */ /* 0x0007220000000800 */
[----:B------:R-:W-:Y:S02]  /*5280*/  ISETP.LE.U32.AND P1, PT, R229, UR9, PT ;  /* 0x00000009e5007c0c */ /* 0x000fe4000bf23070 */
[----:B------:R-:W-:Y:S02]  /*5290*/  ISETP.LE.U32.AND P6, PT, R211, UR9, PT ;  /* 0x00000009d3007c0c */ /* 0x000fe4000bfc3070 */
[----:B------:R-:W-:Y:S01]  /*52a0*/  LOP3.LUT R228, R212, 0xffff, RZ, 0xc0, !PT ;  /* 0x0000ffffd4e47812 */ /* 0x000fe200078ec0ff */
[--C-:B-1----:R-:W-:Y:S01]  /*52b0*/  FFMA.FTZ R235, R36, UR8, -R121.reuse ;  /* 0x0000000824eb7c23 */ /* 0x102fe20008010879 */
[----:B------:R-:W-:Y:S03]  /*52c0*/  LOP3.LUT R214, R214, 0xff, RZ, 0xc0, !PT ;  /* 0x000000ffd6d67812 */ /* 0x000fe600078ec0ff */
[----:B------:R1:W-:Y:S01]  /*52d0*/  MUFU.EX2 R211, R233 ;  /* 0x000000e900d37308 */ /* 0x0003e20000000800 */
[----:B------:R-:W-:Y:S01]  /*52e0*/  SHF.R.U32.HI R218, RZ, 0x18, R224 ;  /* 0x00000018ffda7819 */ /* 0x000fe200000116e0 */
[----:B------:R-:W-:Y:S01]  /*52f0*/  FFMA.FTZ R121, R65, UR8, -R121 ;  /* 0x0000000841797c23 */ /* 0x000fe20008010879 */
        /* <DEDUP_REMOVED lines=9> */
[--C-:B------:R-:W-:Y:S01]  /*5390*/  SHF.R.U32.HI R218, RZ, 0x10, R217.reuse ;  /* 0x00000010ffda7819 */ /* 0x100fe200000116d9 */
[----:B------:R-:W-:Y:S01]  /*53a0*/  @!P6 FADD.FTZ R193, -R193, -RZ ;  /* 0x800000ffc1c1e221 */ /* 0x000fe20000010100 */
[----:B---3--:R-:W-:Y:S01]  /*53b0*/  LOP3.LUT R230, R229, UR6, R216, 0x96, !PT ;  /* 0x00000006e5e67c12 */ /* 0x008fe2000f8e96d8 */
[----:B--2---:R-:W-:Y:S01]  /*53c0*/  @!P4 FADD.FTZ R209, -R209, -RZ ;  /* 0x800000ffd1d1c221 */ /* 0x004fe20000010100 */
[----:B------:R-:W-:Y:S01]  /*53d0*/  LOP3.LUT R216, R217, 0xff, RZ, 0xc0, !PT ;  /* 0x000000ffd9d87812 */ /* 0x000fe200078ec0ff */
[--C-:B-1----:R-:W-:Y:S01]  /*53e0*/  FFMA.FTZ R233, R35, UR8, -R120.reuse ;  /* 0x0000000823e97c23 */ /* 0x102fe20008010878 */
[----:B------:R-:W-:Y:S01]  /*53f0*/  LOP3.LUT R218, R218, 0xff, RZ, 0xc0, !PT ;  /* 0x000000ffdada7812 */ /* 0x000fe200078ec0ff */
[----:B------:R-:W-:Y:S01]  /*5400*/  @!P3 FADD.FTZ R198, -R198, -RZ ;  /* 0x800000ffc6c6b221 */ /* 0x000fe20000010100 */
[----:B------:R-:W-:Y:S01]  /*5410*/  ISETP.LE.U32.AND P3, PT, R216, UR9, PT ;  /* 0x00000009d8007c0c */ /* 0x000fe2000bf63070 */
[----:B------:R-:W-:Y:S01]  /*5420*/  @!P1 FADD.FTZ R194, -R194, -RZ ;  /* 0x800000ffc2c29221 */ /* 0x000fe20000010100 */
[----:B------:R-:W-:Y:S01]  /*5430*/  SHF.R.U32.HI R217, RZ, 0x18, R217 ;  /* 0x00000018ffd97819 */ /* 0x000fe200000116d9 */
[----:B------:R-:W-:Y:S01]  /*5440*/  FFMA.FTZ R216, R38, UR8, -R120 ;  /* 0x0000000826d87c23 */ /* 0x000fe20008010878 */
[----:B----4-:R-:W-:Y:S01]  /*5450*/  SHF.R.U32.HI R215, RZ, 0x8, R214 ;  /* 0x00000008ffd77819 */ /* 0x010fe200000116d6 */
[----:B------:R1:W-:Y:S01]  /*5460*/  MUFU.EX2 R208, R234 ;  /* 0x000000ea00d07308 */ /* 0x0003e20000000800 */
[----:B------:R-:W-:Y:S01]  /*5470*/  ISETP.LE.U32.AND P2, PT, R218, UR9, PT ;  /* 0x00000009da007c0c */ /* 0x000fe2000bf43070 */
[----:B------:R-:W-:Y:S01]  /*5480*/  FFMA.FTZ R218, R40, UR8, -R241 ;  /* 0x0000000828da7c23 */ /* 0x000fe200080108f1 */
[----:B------:R-:W-:Y:S02]  /*5490*/  LOP3.LUT R215, R215, 0xffff, RZ, 0xc0, !PT ;  /* 0x0000ffffd7d77812 */ /* 0x000fe400078ec0ff */
[----:B------:R-:W-:Y:S02]  /*54a0*/  ISETP.LE.U32.AND P6, PT, R226, UR9, PT ;  /* 0x00000009e2007c0c */ /* 0x000fe4000bfc3070 */
[----:B------:R-:W-:Y:S03]  /*54b0*/  ISETP.LE.U32.AND P1, PT, R215, UR9, PT ;  /* 0x00000009d7007c0c */ /* 0x000fe6000bf23070 */
[----:B------:R2:W3:Y:S01]  /*54c0*/  MUFU.EX2 R213, R233 ;  /* 0x000000e900d57308 */ /* 0x0004e20000000800 */
[----:B------:R-:W-:Y:S01]  /*54d0*/  LOP3.LUT R226, R228, 0xff, RZ, 0xc0, !PT ;  /* 0x000000ffe4e27812 */ /* 0x000fe200078ec0ff */
[----:B------:R-:W-:Y:S01]  /*54e0*/  @!P3 FADD.FTZ R196, -R196, -RZ ;  /* 0x800000ffc4c4b221 */ /* 0x000fe20000010100 */
[----:B------:R-:W-:Y:S02]  /*54f0*/  ISETP.LE.U32.AND P3, PT, R217, UR9, PT ;  /* 0x00000009d9007c0c */ /* 0x000fe4000bf63070 */
[----:B------:R-:W-:Y:S01]  /*5500*/  SHF.R.U32.HI R127, RZ, 0x18, R219 ;  /* 0x00000018ff7f7819 */ /* 0x000fe200000116db */
[----:B------:R-:W-:Y:S01]  /*5510*/  @!P2 FADD.FTZ R200, -R200, -RZ ;  /* 0x800000ffc8c8a221 */ /* 0x000fe20000010100 */
[----:B------:R-:W-:Y:S03]  /*5520*/  SHF.R.U32.HI R224, RZ, 0x10, R224 ;  /* 0x00000010ffe07819 */ /* 0x000fe600000116e0 */
[----:B------:R4:W4:Y:S01]  /*5530*/  MUFU.EX2 R214, R235 ;  /* 0x000000eb00d67308 */ /* 0x0009220000000800 */
[----:B-1----:R-:W-:Y:S01]  /*5540*/  LOP3.LUT R234, R228, 0xffff, RZ, 0xc0, !PT ;  /* 0x0000ffffe4ea7812 */ /* 0x002fe200078ec0ff */
[----:B------:R-:W-:Y:S01]  /*5550*/  @!P6 FADD.FTZ R210, -R210, -RZ ;  /* 0x800000ffd2d2e221 */ /* 0x000fe20000010100 */
[----:B------:R-:W-:Y:S01]  /*5560*/  LOP3.LUT R229, R219, 0xffff, RZ, 0xc0, !PT ;  /* 0x0000ffffdbe57812 */ /* 0x000fe200078ec0ff */
[----:B------:R-:W-:Y:S01]  /*5570*/  @!P1 FADD.FTZ R199, -R199, -RZ ;  /* 0x800000ffc7c79221 */ /* 0x000fe20000010100 */
[----:B------:R-:W-:Y:S02]  /*5580*/  LOP3.LUT R126, R239, UR5, R126, 0x96, !PT ;  /* 0x00000005ef7e7c12 */ /* 0x000fe4000f8e967e */
[----:B------:R-:W-:Y:S03]  /*5590*/  SHF.R.U32.HI R229, RZ, 0x8, R229 ;  /* 0x00000008ffe57819 */ /* 0x000fe600000116e5 */
[----:B------:R1:W1:Y:S01]  /*55a0*/  MUFU.EX2 R215, R236 ;  /* 0x000000ec00d77308 */ /* 0x0002620000000800 */
[----:B--2---:R-:W-:Y:S01]  /*55b0*/  SHF.R.U32.HI R233, RZ, 0x18, R228 ;  /* 0x00000018ffe97819 */ /* 0x004fe200000116e4 */
[----:B------:R-:W-:Y:S01]  /*55c0*/  @!P3 FADD.FTZ R201, -R201, -RZ ;  /* 0x800000ffc9c9b221 */ /* 0x000fe20000010100 */
[----:B------:R-:W-:Y:S01]  /*55d0*/  LOP3.LUT R229, R229, 0xffff, RZ, 0xc0, !PT ;  /* 0x0000ffffe5e57812 */ /* 0x000fe200078ec0ff */
[----:B---3--:R-:W-:Y:S01]  /*55e0*/  @!P0 FADD.FTZ R213, -R213, -RZ ;  /* 0x800000ffd5d58221 */ /* 0x008fe20000010100 */
[----:B------:R-:W-:Y:S02]  /*55f0*/  SHF.R.U32.HI R234, RZ, 0x8, R234 ;  /* 0x00000008ffea7819 */ /* 0x000fe400000116ea */
[----:B------:R-:W-:Y:S03]  /*5600*/  ISETP.LE.U32.AND P2, PT, R229, UR9, PT ;  /* 0x00000009e5007c0c */ /* 0x000fe6000bf43070 */
[----:B------:R-:W-:Y:S01]  /*5610*/  MUFU.EX2 R216, R216 ;  /* 0x000000d800d87308 */ /* 0x000fe20000000800 */
[----:B----4-:R-:W-:Y:S02]  /*5620*/  SHF.R.U32.HI R235, RZ, 0x10, R228 ;  /* 0x00000010ffeb7819 */ /* 0x010fe400000116e4 */
[----:B------:R-:W-:Y:S02]  /*5630*/  LOP3.LUT R228, R219, 0xff, RZ, 0xc0, !PT ;  /* 0x000000ffdbe47812 */ /* 0x000fe400078ec0ff */
[----:B------:R-:W-:Y:S02]  /*5640*/  LOP3.LUT R235, R235, 0xff, RZ, 0xc0, !PT ;  /* 0x000000ffebeb7812 */ /* 0x000fe400078ec0ff */
[----:B------:R-:W-:Y:S03]  /*5650*/  ISETP.LE.U32.AND P1, PT, R228, UR9, PT ;  /* 0x00000009e4007c0c */ /* 0x000fe6000bf23070 */
[----:B------:R-:W-:Y:S01]  /*5660*/  MUFU.EX2 R218, R218 ;  /* 0x000000da00da7308 */ /* 0x000fe20000000800 */
[----:B------:R-:W-:Y:S01]  /*5670*/  SHF.R.U32.HI R228, RZ, 0x10, R219 ;  /* 0x00000010ffe47819 */ /* 0x000fe200000116db */
[--C-:B-1----:R-:W-:Y:S01]  /*5680*/  FFMA.FTZ R236, R39, UR8, -R120.reuse ;  /* 0x0000000827ec7c23 */ /* 0x102fe20008010878 */
        /* <DEDUP_REMOVED lines=64> */
[----:B------:R-:W4:Y:S01]  /*5a90*/  MUFU.EX2 R225, R229 ;  /* 0x000000e500e17308 */ /* 0x000f220000000800 */
[----:B------:R-:W-:Y:S01]  /*5aa0*/  ISETP.LE.U32.AND P6, PT, R228, UR9, PT ;  /* 0x00000009e4007c0c */ /* 0x000fe2000bfc3070 */
[----:B------:R-:W-:Y:S01]  /*5ab0*/  @!P4 FADD.FTZ R214, -R214, -RZ ;  /* 0x800000ffd6d6c221 */ /* 0x000fe20000010100 */
[----:B------:R-:W-:Y:S02]  /*5ac0*/  ISETP.LE.U32.AND P0, PT, R47, UR9, PT ;  /* 0x000000092f007c0c */ /* 0x000fe4000bf03070 */
[----:B------:R-:W-:Y:S02]  /*5ad0*/  LOP3.LUT R47, R230, 0xff, RZ, 0xc0, !PT ;  /* 0x000000ffe62f7812 */ /* 0x000fe400078ec0ff */
[----:B------:R-:W-:Y:S03]  /*5ae0*/  ISETP.LE.U32.AND P1, PT, R226, UR9, PT ;  /* 0x00000009e2007c0c */ /* 0x000fe6000bf23070 */
[----:B------:R4:W-:Y:S01]  /*5af0*/  MUFU.EX2 R228, R50 ;  /* 0x0000003200e47308 */ /* 0x0009e20000000800 */
[----:B------:R-:W-:Y:S01]  /*5b00*/  ISETP.LE.U32.AND P4, PT, R47, UR9, PT ;  /* 0x000000092f007c0c */ /* 0x000fe2000bf83070 */
[----:B------:R-:W-:Y:S01]  /*5b10*/  @!P5 FADD.FTZ R215, -R215, -RZ ;  /* 0x800000ffd7d7d221 */ /* 0x000fe20000010100 */
[--C-:B------:R-:W-:Y:S02]  /*5b20*/  SHF.R.U32.HI R47, RZ, 0x10, R230.reuse ;  /* 0x00000010ff2f7819 */ /* 0x100fe400000116e6 */
[----:B-1----:R-:W-:Y:S01]  /*5b30*/  LOP3.LUT R46, R230, 0xffff, RZ, 0xc0, !PT ;  /* 0x0000ffffe62e7812 */ /* 0x002fe200078ec0ff */
[----:B--2---:R-:W-:Y:S01]  /*5b40*/  @!P6 FADD.FTZ R217, -R217, -RZ ;  /* 0x800000ffd9d9e221 */ /* 0x004fe20000010100 */
[----:B------:R-:W-:Y:S01]  /*5b50*/  SHF.R.U32.HI R230, RZ, 0x18, R230 ;  /* 0x00000018ffe67819 */ /* 0x000fe200000116e6 */
[----:B------:R-:W-:Y:S01]  /*5b60*/  @!P0 FADD.FTZ R216, -R216, -RZ ;  /* 0x800000ffd8d88221 */ /* 0x000fe20000010100 */
[----:B------:R-:W-:Y:S01]  /*5b70*/  LOP3.LUT R47, R47, 0xff, RZ, 0xc0, !PT ;  /* 0x000000ff2f2f7812 */ /* 0x000fe200078ec0ff */
[----:B------:R-:W1:Y:S01]  /*5b80*/  MUFU.EX2 R226, R48 ;  /* 0x0000003000e27308 */ /* 0x000e620000000800 */
[----:B------:R-:W-:Y:S01]  /*5b90*/  SHF.R.U32.HI R46, RZ, 0x8, R46 ;  /* 0x00000008ff2e7819 */ /* 0x000fe2000001162e */
[----:B---3--:R-:W-:Y:S01]  /*5ba0*/  @!P1 FADD.FTZ R222, -R222, -RZ ;  /* 0x800000ffdede9221 */ /* 0x008fe20000010100 */
[----:B------:R-:W-:Y:S01]  /*5bb0*/  ISETP.LE.U32.AND P6, PT, R230, UR9, PT ;  /* 0x00000009e6007c0c */ /* 0x000fe2000bfc3070 */
[----:B------:R-:W-:Y:S01]  /*5bc0*/  @!P4 FADD.FTZ R218, -R218, -RZ ;  /* 0x800000ffdadac221 */ /* 0x000fe20000010100 */
[----:B------:R-:W-:Y:S02]  /*5bd0*/  ISETP.LE.U32.AND P0, PT, R47, UR9, PT ;  /* 0x000000092f007c0c */ /* 0x000fe4000bf03070 */
[----:B------:R-:W-:Y:S03]  /*5be0*/  ISETP.LE.U32.AND P4, PT, R233, UR9, PT ;  /* 0x00000009e9007c0c */ /* 0x000fe6000bf83070 */
[----:B------:R-:W-:Y:S01]  /*5bf0*/  MUFU.EX2 R227, R49 ;  /* 0x0000003100e37308 */ /* 0x000fe20000000800 */
[----:B------:R-:W-:Y:S02]  /*5c00*/  LOP3.LUT R46, R46, 0xffff, RZ, 0xc0, !PT ;  /* 0x0000ffff2e2e7812 */ /* 0x000fe400078ec0ff */
[----:B------:R-:W-:Y:S02]  /*5c10*/  LOP3.LUT R47, R126, 0xff, RZ, 0xc0, !PT ;  /* 0x000000ff7e2f7812 */ /* 0x000fe400078ec0ff */
[----:B------:R-:W-:Y:S02]  /*5c20*/  ISETP.LE.U32.AND P5, PT, R46, UR9, PT ;  /* 0x000000092e007c0c */ /* 0x000fe4000bfa3070 */
[----:B------:R-:W-:Y:S01]  /*5c30*/  LOP3.LUT R46, R231, 0xff, RZ, 0xc0, !PT ;  /* 0x000000ffe72e7812 */ /* 0x000fe200078ec0ff */
[----:B------:R-:W-:Y:S01]  /*5c40*/  @!P6 FADD.FTZ R221, -R221, -RZ ;  /* 0x800000ffdddde221 */ /* 0x000fe20000010100 */
[----:B----4-:R-:W-:Y:S01]  /*5c50*/  F2FP.RELU.F16.F32.PACK_AB R50, R185, R182 ;  /* 0x000000b6b932723e */ /* 0x010fe200000008ff */
[----:B------:R-:W-:Y:S01]  /*5c60*/  @!P0 FADD.FTZ R220, -R220, -RZ ;  /* 0x800000ffdcdc8221 */ /* 0x000fe20000010100 */
[----:B------:R-:W-:Y:S01]  /*5c70*/  ISETP.LE.U32.AND P6, PT, R46, UR9, PT ;  /* 0x000000092e007c0c */ /* 0x000fe2000bfc3070 */
[----:B------:R-:W-:Y:S01]  /*5c80*/  @!P4 FADD.FTZ R225, -R225, -RZ ;  /* 0x800000ffe1e1c221 */ /* 0x000fe20000010100 */
[----:B------:R-:W-:Y:S01]  /*5c90*/  ISETP.LE.U32.AND P0, PT, R235, UR9, PT ;  /* 0x00000009eb007c0c */ /* 0x000fe2000bf03070 */
[----:B------:R-:W-:Y:S01]  /*5ca0*/  STS [R147+0x12400], R50 ;  /* 0x0124003293007388 */ /* 0x000fe20000000800 */
[----:B------:R-:W-:Y:S01]  /*5cb0*/  ISETP.LE.U32.AND P4, PT, R47, UR9, PT ;  /* 0x000000092f007c0c */ /* 0x000fe2000bf83070 */
[----:B------:R-:W2:Y:S01]  /*5cc0*/  MUFU.EX2 R231, R53 ;  /* 0x0000003500e77308 */ /* 0x000ea20000000800 */
[----:B------:R-:W-:Y:S01]  /*5cd0*/  LOP3.LUT R47, R126, 0xffff, RZ, 0xc0, !PT ;  /* 0x0000ffff7e2f7812 */ /* 0x000fe200078ec0ff */
[----:B------:R-:W-:Y:S01]  /*5ce0*/  @!P5 FADD.FTZ R219, -R219, -RZ ;  /* 0x800000ffdbdbd221 */ /* 0x000fe20000010100 */
[----:B------:R-:W-:Y:S01]  /*5cf0*/  SHF.R.U32.HI R46, RZ, 0x8, R232 ;  /* 0x00000008ff2e7819 */ /* 0x000fe200000116e8 */
[----:B-1----:R-:W-:Y:S01]  /*5d00*/  @!P2 FADD.FTZ R226, -R226, -RZ ;  /* 0x800000ffe2e2a221 */ /* 0x002fe20000010100 */
        /* <DEDUP_REMOVED lines=8> */
[----:B------:R-:W-:Y:S03]  /*5d90*/  ISETP.LE.U32.AND P0, PT, R46, UR9, PT ;  /* 0x000000092e007c0c */ /* 0x000fe6000bf03070 */
[----:B------:R-:W3:Y:S01]  /*5da0*/  MUFU.EX2 R229, R51 ;  /* 0x0000003300e57308 */ /* 0x000ee20000000800 */
[----:B------:R-:W-:Y:S02]  /*5db0*/  SHF.R.U32.HI R47, RZ, 0x10, R123 ;  /* 0x00000010ff2f7819 */ /* 0x000fe4000001167b */
[--C-:B------:R-:W-:Y:S01]  /*5dc0*/  SHF.R.U32.HI R46, RZ, 0x18, R126.reuse ;  /* 0x00000018ff2e7819 */ /* 0x100fe2000001167e */
[----:B------:R-:W-:Y:S01]  /*5dd0*/  @!P5 FADD.FTZ R223, -R223, -RZ ;  /* 0x800000ffdfdfd221 */ /* 0x000fe20000010100 */
[----:B------:R-:W-:Y:S02]  /*5de0*/  ISETP.LE.U32.AND P5, PT, R236, UR9, PT ;  /* 0x00000009ec007c0c */ /* 0x000fe4000bfa3070 */
[----:B------:R-:W-:Y:S03]  /*5df0*/  ISETP.LE.U32.AND P2, PT, R46, UR9, PT ;  /* 0x000000092e007c0c */ /* 0x000fe6000bf43070 */
[----:B------:R-:W4:Y:S01]  /*5e00*/  MUFU.EX2 R236, R58 ;  /* 0x0000003a00ec7308 */ /* 0x000f220000000800 */
[----:B------:R-:W-:Y:S01]  /*5e10*/  LOP3.LUT R47, R47, 0xff, RZ, 0xc0, !PT ;  /* 0x000000ff2f2f7812 */ /* 0x000fe200078ec0ff */
[----:B--2---:R-:W-:Y:S01]  /*5e20*/  @!P6 FADD.FTZ R231, -R231, -RZ ;  /* 0x800000ffe7e7e221 */ /* 0x004fe20000010100 */
[----:B------:R-:W-:Y:S01]  /*5e30*/  LOP3.LUT R46, R123, 0xff, RZ, 0xc0, !PT ;  /* 0x000000ff7b2e7812 */ /* 0x000fe200078ec0ff */
[----:B------:R-:W-:Y:S01]  /*5e40*/  @!P0 FADD.FTZ R227, -R227, -RZ ;  /* 0x800000ffe3e38221 */ /* 0x000fe20000010100 */
[----:B------:R-:W-:Y:S01]  /*5e50*/  SHF.R.U32.HI R126, RZ, 0x10, R126 ;  /* 0x00000010ff7e7819 */ /* 0x000fe2000001167e */
[----:B-1----:R-:W-:Y:S01]  /*5e60*/  @!P4 FADD.FTZ R230, -R230, -RZ ;  /* 0x800000ffe6e6c221 */ /* 0x002fe20000010100 */
[----:B------:R-:W-:Y:S03]  /*5e70*/  ISETP.LE.U32.AND P6, PT, R47, UR9, PT ;  /* 0x000000092f007c0c */ /* 0x000fe6000bfc3070 */
[----:B------:R-:W1:Y:S01]  /*5e80*/  MUFU.EX2 R232, R54 ;  /* 0x0000003600e87308 */ /* 0x000e620000000800 */
[----:B------:R-:W-:Y:S01]  /*5e90*/  F2FP.RELU.F16.F32.PACK_AB R52, R184, R183 ;  /* 0x000000b7b834723e */ /* 0x000fe200000008ff */
[----:B---3--:R-:W-:Y:S01]  /*5ea0*/  @!P3 FADD.FTZ R229, -R229, -RZ ;  /* 0x800000ffe5e5b221 */ /* 0x008fe20000010100 */
[----:B------:R-:W-:Y:S01]  /*5eb0*/  ISETP.LE.U32.AND P0, PT, R46, UR9, PT ;  /* 0x000000092e007c0c */ /* 0x000fe2000bf03070 */
[----:B------:R-:W-:Y:S01]  /*5ec0*/  @!P5 FADD.FTZ R244, -R244, -RZ ;  /* 0x800000fff4f4d221 */ /* 0x000fe20000010100 */
[----:B------:R-:W-:Y:S01]  /*5ed0*/  LOP3.LUT R126, R126, 0xff, RZ, 0xc0, !PT ;  /* 0x000000ff7e7e7812 */ /* 0x000fe200078ec0ff */
[----:B------:R2:W-:Y:S01]  /*5ee0*/  STS [R147+0x12000], R52 ;  /* 0x0120003493007388 */ /* 0x0005e20000000800 */
[----:B------:R-:W-:Y:S03]  /*5ef0*/  LOP3.LUT R46, R123, 0xffff, RZ, 0xc0, !PT ;  /* 0x0000ffff7b2e7812 */ /* 0x000fe600078ec0ff */
[----:B------:R-:W3:Y:S01]  /*5f00*/  MUFU.EX2 R233, R55 ;  /* 0x0000003700e97308 */ /* 0x000ee20000000800 */
[----:B------:R-:W-:Y:S02]  /*5f10*/  ISETP.LE.U32.AND P3, PT, R126, UR9, PT ;  /* 0x000000097e007c0c */ /* 0x000fe4000bf63070 */
[----:B------:R-:W-:Y:S01]  /*5f20*/  SHF.R.U32.HI R46, RZ, 0x8, R46 ;  /* 0x00000008ff2e7819 */ /* 0x000fe2000001162e */
[----:B----4-:R-:W-:Y:S01]  /*5f30*/  @!P6 FADD.FTZ R236, -R236, -RZ ;  /* 0x800000ffecece221 */ /* 0x010fe20000010100 */
[----:B------:R-:W-:Y:S02]  /*5f40*/  ISETP.LE.U32.AND P6, PT, R44, UR9, PT ;  /* 0x000000092c007c0c */ /* 0x000fe4000bfc3070 */
[----:B------:R-:W-:Y:S03]  /*5f50*/  LOP3.LUT R46, R46, 0xffff, RZ, 0xc0, !PT ;  /* 0x0000ffff2e2e7812 */ /* 0x000fe600078ec0ff */
[----:B------:R-:W4:Y:S01]  /*5f60*/  MUFU.EX2 R234, R56 ;  /* 0x0000003800ea7308 */ /* 0x000f220000000800 */
[----:B------:R-:W-:Y:S02]  /*5f70*/  F2FP.RELU.F16.F32.PACK_AB R44, R195, R194 ;  /* 0x000000c2c32c723e */ /* 0x000fe400000008ff */
[----:B------:R-:W-:Y:S02]  /*5f80*/  ISETP.LE.U32.AND P4, PT, R46, UR9, PT ;  /* 0x000000092e007c0c */ /* 0x000fe4000bf83070 */
[----:B------:R-:W-:Y:S01]  /*5f90*/  F2FP.RELU.F16.F32.PACK_AB R46, R198, R197 ;  /* 0x000000c5c62e723e */ /* 0x000fe200000008ff */
[----:B------:R2:W-:Y:S01]  /*5fa0*/  STS [R153+0x12400], R44 ;  /* 0x0124002c99007388 */ /* 0x0005e20000000800 */
[----:B-1----:R-:W-:Y:S01]  /*5fb0*/  @!P3 FADD.FTZ R232, -R232, -RZ ;  /* 0x800000ffe8e8b221 */ /* 0x002fe20000010100 */
[----:B------:R-:W-:Y:S01]  /*5fc0*/  F2FP.RELU.F16.F32.PACK_AB R48, R187, R186 ;  /* 0x000000babb30723e */ /* 0x000fe200000008ff */
[----:B---3--:R-:W-:Y:S01]  /*5fd0*/  @!P2 FADD.FTZ R233, -R233, -RZ ;  /* 0x800000ffe9e9a221 */ /* 0x008fe20000010100 */
[----:B------:R1:W-:Y:S01]  /*5fe0*/  STS [R153+0x12000], R46 ;  /* 0x0120002e99007388 */ /* 0x0003e20000000800 */
[----:B------:R-:W-:Y:S01]  /*5ff0*/  ISETP.LE.U32.AND P3, PT, R238, UR9, PT ;  /* 0x00000009ee007c0c */ /* 0x000fe2000bf63070 */
[----:B------:R-:W-:Y:S01]  /*6000*/  @!P6 FADD.FTZ R243, -R243, -RZ ;  /* 0x800000fff3f3e221 */ /* 0x000fe20000010100 */
[----:B------:R-:W3:Y:S01]  /*6010*/  MUFU.EX2 R238, R121 ;  /* 0x0000007900ee7308 */ /* 0x000ee20000000800 */
[----:B------:R1:W-:Y:S01]  /*6020*/  STS [R147+0x14000], R48 ;  /* 0x0140003093007388 */ /* 0x0003e20000000800 */
[----:B------:R-:W-:Y:S02]  /*6030*/  ISETP.LE.U32.AND P2, PT, R125, UR9, PT ;  /* 0x000000097d007c0c */ /* 0x000fe4000bf43070 */
[----:B------:R-:W-:Y:S01]  /*6040*/  F2FP.RELU.F16.F32.PACK_AB R54, R189, R188 ;  /* 0x000000bcbd36723e */ /* 0x000fe200000008ff */
[----:B----4-:R-:W-:Y:S01]  /*6050*/  @!P0 FADD.FTZ R234, -R234, -RZ ;  /* 0x800000ffeaea8221 */ /* 0x010fe20000010100 */
[----:B------:R-:W-:Y:S02]  /*6060*/  F2FP.RELU.F16.F32.PACK_AB R56, R191, R190 ;  /* 0x000000bebf38723e */ /* 0x000fe400000008ff */
[----:B--2---:R-:W-:Y:S01]  /*6070*/  F2FP.RELU.F16.F32.PACK_AB R52, R193, R192 ;  /* 0x000000c0c134723e */ /* 0x004fe200000008ff */
[----:B------:R-:W-:Y:S01]  /*6080*/  STS [R147+0x14400], R54 ;  /* 0x0144003693007388 */ /* 0x000fe20000000800 */
[----:B------:R-:W-:Y:S01]  /*6090*/  SHF.R.U32.HI R45, RZ, 0x8, R45 ;  /* 0x00000008ff2d7819 */ /* 0x000fe2000001162d */
[----:B------:R-:W-:Y:S01]  /*60a0*/  @!P3 FADD.FTZ R240, -R240, -RZ ;  /* 0x800000fff0f0b221 */ /* 0x000fe20000010100 */
[----:B------:R-:W-:Y:S01]  /*60b0*/  F2FP.RELU.F16.F32.PACK_AB R49, R201, R200 ;  /* 0x000000c8c931723e */ /* 0x000fe200000008ff */
[----:B------:R2:W-:Y:S01]  /*60c0*/  STS [R153+0x14000], R56 ;  /* 0x0140003899007388 */ /* 0x0005e20000000800 */
[----:B------:R-:W-:Y:S01]  /*60d0*/  F2FP.RELU.F16.F32.PACK_AB R47, R203, R202 ;  /* 0x000000cacb2f723e */ /* 0x000fe200000008ff */
[----:B------:R-:W4:Y:S01]  /*60e0*/  MUFU.EX2 R235, R57 ;  /* 0x0000003900eb7308 */ /* 0x000f220000000800 */
[----:B------:R-:W-:Y:S01]  /*60f0*/  F2FP.RELU.F16.F32.PACK_AB R51, R205, R204 ;  /* 0x000000cccd33723e */ /* 0x000fe200000008ff */
[----:B------:R2:W-:Y:S01]  /*6100*/  STS [R153+0x14400], R52 ;  /* 0x0144003499007388 */ /* 0x0005e20000000800 */
[----:B------:R-:W-:Y:S01]  /*6110*/  LOP3.LUT R45, R45, 0xffff, RZ, 0xc0, !PT ;  /* 0x0000ffff2d2d7812 */ /* 0x000fe200078ec0ff */
[----:B---3--:R-:W-:Y:S01]  /*6120*/  @!P2 FADD.FTZ R238, -R238, -RZ ;  /* 0x800000ffeeeea221 */ /* 0x008fe20000010100 */
[----:B------:R-:W-:Y:S01]  /*6130*/  F2FP.RELU.F16.F32.PACK_AB R44, R213, R212 ;  /* 0x000000d4d52c723e */ /* 0x000fe200000008ff */
[----:B------:R3:W-:Y:S01]  /*6140*/  STS [R152+0x12400], R49 ;  /* 0x0124003198007388 */ /* 0x0007e20000000800 */
[----:B------:R-:W-:Y:S03]  /*6150*/  ISETP.LE.U32.AND P2, PT, R45, UR9, PT ;  /* 0x000000092d007c0c */ /* 0x000fe6000bf43070 */
[----:B------:R-:W3:Y:S01]  /*6160*/  MUFU.EX2 R241, R241 ;  /* 0x000000f100f17308 */ /* 0x000ee20000000800 */
[----:B------:R-:W-:Y:S02]  /*6170*/  F2FP.RELU.F16.F32.PACK_AB R45, R199, R196 ;  /* 0x000000c4c72d723e */ /* 0x000fe400000008ff */
[----:B-1----:R-:W-:Y:S02]  /*6180*/  F2FP.RELU.F16.F32.PACK_AB R46, R211, R210 ;  /* 0x000000d2d32e723e */ /* 0x002fe400000008ff */
[----:B------:R-:W-:Y:S01]  /*6190*/  F2FP.RELU.F16.F32.PACK_AB R50, R207, R206 ;  /* 0x000000cecf32723e */ /* 0x000fe200000008ff */
[----:B------:R-:W-:Y:S01]  /*61a0*/  STS [R152+0x12000], R45 ;  /* 0x0120002d98007388 */ /* 0x000fe20000000800 */
[----:B------:R-:W-:Y:S03]  /*61b0*/  ISETP.LE.U32.AND P1, PT, R237, UR9, PT ;  /* 0x00000009ed007c0c */ /* 0x000fe6000bf23070 */
[----:B------:R-:W1:Y:S01]  /*61c0*/  MUFU.EX2 R237, R64 ;  /* 0x0000004000ed7308 */ /* 0x000e620000000800 */
[----:B------:R1:W-:Y:S01]  /*61d0*/  STS [R159+0x12000], R46 ;  /* 0x0120002e9f007388 */ /* 0x0003e20000000800 */
[----:B------:R-:W-:Y:S01]  /*61e0*/  F2FP.RELU.F16.F32.PACK_AB R48, R209, R208 ;  /* 0x000000d0d130723e */ /* 0x000fe200000008ff */
[----:B----4-:R-:W-:Y:S01]  /*61f0*/  @!P4 FADD.FTZ R235, -R235, -RZ ;  /* 0x800000ffebebc221 */ /* 0x010fe20000010100 */
[----:B------:R-:W-:Y:S01]  /*6200*/  F2FP.RELU.F16.F32.PACK_AB R53, R229, R228 ;  /* 0x000000e4e535723e */ /* 0x000fe200000008ff */
[----:B------:R4:W-:Y:S01]  /*6210*/  STS [R159+0x12400], R44 ;  /* 0x0124002c9f007388 */ /* 0x0009e20000000800 */
[----:B--2---:R-:W-:Y:S01]  /*6220*/  F2FP.RELU.F16.F32.PACK_AB R56, R217, R216 ;  /* 0x000000d8d938723e */ /* 0x004fe200000008ff */
[----:B------:R-:W-:Y:S01]  /*6230*/  IMAD.U32 R57, RZ, RZ, UR4 ;  /* 0x00000004ff397e24 */ /* 0x000fe2000f8e00ff */
[----:B------:R-:W-:Y:S01]  /*6240*/  SHF.R.U32.HI R123, RZ, 0x18, R123 ;  /* 0x00000018ff7b7819 */ /* 0x000fe2000001167b */
[----:B------:R2:W-:Y:S01]  /*6250*/  STS [R152+0x14000], R47 ;  /* 0x0140002f98007388 */ /* 0x0005e20000000800 */
[----:B------:R-:W-:Y:S01]  /*6260*/  F2FP.RELU.F16.F32.PACK_AB R52, R215, R214 ;  /* 0x000000d6d734723e */ /* 0x000fe200000008ff */
[----:B---3--:R-:W-:Y:S01]  /*6270*/  @!P2 FADD.FTZ R241, -R241, -RZ ;  /* 0x800000fff1f1a221 */ /* 0x008fe20000010100 */
[----:B------:R-:W-:Y:S01]  /*6280*/  F2FP.RELU.F16.F32.PACK_AB R55, R227, R226 ;  /* 0x000000e2e337723e */ /* 0x000fe200000008ff */
[----:B------:R-:W-:Y:S01]  /*6290*/  STS [R152+0x14400], R51 ;  /* 0x0144003398007388 */ /* 0x000fe20000000800 */
[----:B------:R-:W-:Y:S02]  /*62a0*/  ISETP.LE.U32.AND P4, PT, R123, UR9, PT ;  /* 0x000000097b007c0c */ /* 0x000fe4000bf83070 */
[----:B------:R-:W-:Y:S01]  /*62b0*/  F2FP.RELU.F16.F32.PACK_AB R54, R219, R218 ;  /* 0x000000dadb36723e */ /* 0x000fe200000008ff */
[----:B------:R3:W-:Y:S01]  /*62c0*/  STS [R159+0x14000], R50 ;  /* 0x014000329f007388 */ /* 0x0007e20000000800 */
[----:B-1----:R-:W-:Y:S01]  /*62d0*/  @!P1 FADD.FTZ R237, -R237, -RZ ;  /* 0x800000ffeded9221 */ /* 0x002fe20000010100 */
[----:B------:R-:W-:Y:S02]  /*62e0*/  ISETP.LE.U32.AND P1, PT, R239, UR9, PT ;  /* 0x00000009ef007c0c */ /* 0x000fe4000bf23070 */
[----:B------:R-:W-:Y:S01]  /*62f0*/  STS [R159+0x14400], R48 ;  /* 0x014400309f007388 */ /* 0x000fe20000000800 */
[----:B------:R-:W1:Y:S01]  /*6300*/  MUFU.EX2 R239, R59 ;  /* 0x0000003b00ef7308 */ /* 0x000e620000000800 */
[----:B------:R-:W-:Y:S02]  /*6310*/  ISETP.LE.U32.AND P0, PT, R127, UR9, PT ;  /* 0x000000097f007c0c */ /* 0x000fe4000bf03070 */
[----:B------:R-:W-:Y:S01]  /*6320*/  STS [R151+0x12000], R52 ;  /* 0x0120003497007388 */ /* 0x000fe20000000800 */
[----:B------:R-:W-:Y:S02]  /*6330*/  F2FP.RELU.F16.F32.PACK_AB R49, R223, R222 ;  /* 0x000000dedf31723e */ /* 0x000fe400000008ff */
[----:B------:R-:W-:Y:S01]  /*6340*/  F2FP.RELU.F16.F32.PACK_AB R46, R231, R230 ;  /* 0x000000e6e72e723e */ /* 0x000fe200000008ff */
[----:B------:R3:W-:Y:S01]  /*6350*/  STS [R151+0x12400], R56 ;  /* 0x0124003897007388 */ /* 0x0007e20000000800 */
[----:B----4-:R-:W-:Y:S02]  /*6360*/  F2FP.RELU.F16.F32.PACK_AB R44, R233, R232 ;  /* 0x000000e8e92c723e */ /* 0x010fe400000008ff */
[----:B------:R-:W-:Y:S01]  /*6370*/  F2FP.RELU.F16.F32.PACK_AB R45, R238, R237 ;  /* 0x000000edee2d723e */ /* 0x000fe200000008ff */
[----:B------:R4:W-:Y:S01]  /*6380*/  STS [R156+0x12400], R53 ;  /* 0x012400359c007388 */ /* 0x0009e20000000800 */
[----:B--2---:R-:W-:Y:S01]  /*6390*/  F2FP.RELU.F16.F32.PACK_AB R47, R225, R224 ;  /* 0x000000e0e12f723e */ /* 0x004fe200000008ff */
[----:B------:R-:W-:Y:S01]  /*63a0*/  @!P1 FADD.FTZ R242, -R242, -RZ ;  /* 0x800000fff2f29221 */ /* 0x000fe20000010100 */
[----:B------:R-:W-:Y:S01]  /*63b0*/  @!P0 FADD.FTZ R245, -R245, -RZ ;  /* 0x800000fff5f58221 */ /* 0x000fe20000010100 */
[----:B------:R-:W-:Y:S01]  /*63c0*/  STS [R156+0x12000], R55 ;  /* 0x012000379c007388 */ /* 0x000fe20000000800 */
[----:B------:R-:W-:Y:S01]  /*63d0*/  F2FP.RELU.F16.F32.PACK_AB R121, R241, R240 ;  /* 0x000000f0f179723e */ /* 0x000fe200000008ff */
[----:B-1----:R-:W-:Y:S01]  /*63e0*/  @!P4 FADD.FTZ R239, -R239, -RZ ;  /* 0x800000ffefefc221 */ /* 0x002fe20000010100 */
[----:B------:R-:W-:Y:S01]  /*63f0*/  IADD3 R57, R0, 0x4000, R57 ;  /* 0x0000400000397810 */ /* 0x000fe20007ffe039 */
[----:B------:R-:W-:Y:S01]  /*6400*/  STS [R151+0x14000], R54 ;  /* 0x0140003697007388 */ /* 0x000fe20000000800 */
[----:B---3--:R-:W-:Y:S02]  /*6410*/  F2FP.RELU.F16.F32.PACK_AB R50, R221, R220 ;  /* 0x000000dcdd32723e */ /* 0x008fe400000008ff */
[----:B------:R-:W-:Y:S02]  /*6420*/  F2FP.RELU.F16.F32.PACK_AB R58, R239, R236 ;  /* 0x000000ecef3a723e */ /* 0x000fe400000008ff */
[----:B------:R-:W-:Y:S01]  /*6430*/  F2FP.RELU.F16.F32.PACK_AB R59, R245, R242 ;  /* 0x000000f2f53b723e */ /* 0x000fe200000008ff */
[----:B------:R-:W-:Y:S01]  /*6440*/  STS [R151+0x14400], R50 ;  /* 0x0144003297007388 */ /* 0x000fe20000000800 */
[----:B------:R-:W-:Y:S02]  /*6450*/  FSETP.GE.FTZ.AND P4, PT, R184, RZ, PT ;  /* 0x000000ffb800720b */ /* 0x000fe40003f96000 */
[----:B------:R-:W-:Y:S01]  /*6460*/  FSETP.GE.FTZ.AND P0, PT, R183, RZ, PT ;  /* 0x000000ffb700720b */ /* 0x000fe20003f16000 */
[----:B------:R-:W-:Y:S01]  /*6470*/  STS [R156+0x14000], R49 ;  /* 0x014000319c007388 */ /* 0x000fe20000000800 */
[----:B------:R-:W-:Y:S02]  /*6480*/  FSETP.GE.FTZ.AND P1, PT, R196, RZ, PT ;  /* 0x000000ffc400720b */ /* 0x000fe40003f36000 */
[----:B------:R-:W-:Y:S01]  /*6490*/  F2FP.RELU.F16.F32.PACK_AB R56, R235, R234 ;  /* 0x000000eaeb38723e */ /* 0x000fe200000008ff */
[----:B------:R-:W-:Y:S01]  /*64a0*/  STS [R156+0x14400], R47 ;  /* 0x0144002f9c007388 */ /* 0x000fe20000000800 */
[----:B------:R-:W-:Y:S02]  /*64b0*/  FSETP.GE.FTZ.AND P3, PT, R197, RZ, PT ;  /* 0x000000ffc500720b */ /* 0x000fe40003f76000 */
[----:B----4-:R-:W-:Y:S01]  /*64c0*/  F2FP.RELU.F16.F32.PACK_AB R53, R244, R243 ;  /* 0x000000f3f435723e */ /* 0x010fe200000008ff */
[----:B------:R-:W-:Y:S01]  /*64d0*/  STS [R155+0x12000], R46 ;  /* 0x0120002e9b007388 */ /* 0x000fe20000000800 */
[----:B------:R-:W-:Y:S03]  /*64e0*/  FSETP.GE.FTZ.AND P2, PT, R198, RZ, PT ;  /* 0x000000ffc600720b */ /* 0x000fe60003f56000 */
[----:B------:R-:W-:Y:S04]  /*64f0*/  STS [R155+0x12400], R44 ;  /* 0x0124002c9b007388 */ /* 0x000fe80000000800 */
[----:B------:R-:W-:Y:S04]  /*6500*/  STS [R154+0x12000], R45 ;  /* 0x0120002d9a007388 */ /* 0x000fe80000000800 */
[----:B------:R-:W-:Y:S04]  /*6510*/  STS [R154+0x12400], R53 ;  /* 0x012400359a007388 */ /* 0x000fe80000000800 */
[----:B------:R1:W-:Y:S04]  /*6520*/  STS [R155+0x14000], R56 ;  /* 0x014000389b007388 */ /* 0x0003e80000000800 */
[----:B------:R-:W-:Y:S04]  /*6530*/  STS [R155+0x14400], R58 ;  /* 0x0144003a9b007388 */ /* 0x000fe80000000800 */
[----:B------:R-:W-:Y:S04]  /*6540*/  STS [R154+0x14000], R121 ;  /* 0x014000799a007388 */ /* 0x000fe80000000800 */
[----:B------:R-:W-:Y:S04]  /*6550*/  STS [R154+0x14400], R59 ;  /* 0x0144003b9a007388 */ /* 0x000fe80000000800 */
[----:B------:R-:W-:Y:S08]  /*6560*/  LDSM.16.M88.4 R64, [R0+UR4+0x4000] ;  /* 0x004000040040783b */ /* 0x000ff00008000200 */
[----:B------:R-:W2:Y:S01]  /*6570*/  LDSM.16.M88.4 R44, [R138+UR4+0x8000] ;  /* 0x008000048a2c783b */ /* 0x000ea20008000200 */
[----:B-1----:R-:W-:Y:S07]  /*6580*/  IMAD.IADD R56, R57, 0x1, R136 ;  /* 0x0000000139387824 */ /* 0x002fee00078e0288 */
[----:B------:R-:W1:Y:S08]  /*6590*/  LDSM.16.M88.4 R60, [R0+UR4+0x5000] ;  /* 0x00500004003c783b */ /* 0x000e700008000200 */
[----:B------:R-:W3:Y:S08]  /*65a0*/  LDSM.16.M88.4 R48, [R138+UR4+0x8400] ;  /* 0x008400048a30783b */ /* 0x000ef00008000200 */
[----:B------:R-:W4:Y:S08]  /*65b0*/  LDSM.16.M88.4 R52, [R138+UR4+0x8800] ;  /* 0x008800048a34783b */ /* 0x000f300008000200 */
[----:B------:R-:W4:Y:S01]  /*65c0*/  LDSM.16.M88.4 R100, [R138+UR4+0x8c00] ;  /* 0x008c00048a64783b */ /* 0x000f220008000200 */
[-C--:B--2---:R-:W-:Y:S07]  /*65d0*/  HMMA.16816.F32 R4, R64, R44.reuse, RZ ;  /* 0x0000002c4004723c */ /* 0x084fee00000018ff */
[----:B------:R-:W-:Y:S01]  /*65e0*/  LDSM.16.M88.4 R104, [R56] ;  /* 0x000000003868783b */ /* 0x000fe20000000200 */
[C---:B-1----:R-:W-:Y:S07]  /*65f0*/  HMMA.16816.F32 R8, R60.reuse, R44, RZ ;  /* 0x0000002c3c08723c */ /* 0x042fee00000018ff */
        /* <DEDUP_REMOVED lines=29> */
[-C--:B------:R-:W-:Y:S01]  /*67d0*/  FSEL R248, R248, R181.reuse, P3 ;  /* 0x000000b5f8f87208 */ /* 0x080fe20001800000 */
[C---:B------:R-:W-:Y:S04]  /*67e0*/  HMMA.16816.F32 R40, R112.reuse, R120, R40 ;  /* 0x000000787028723c */ /* 0x040fe80000001828 */
[----:B------:R-:W-:Y:S01]  /*67f0*/  FSETP.GE.FTZ.AND P3, PT, R210, RZ, PT ;  /* 0x000000ffd200720b */ /* 0x000fe20003f76000 */
[C---:B------:R-:W-:Y:S01]  /*6800*/  FADD.FTZ R246, -R181.reuse, R20 ;  /* 0x00000014b5f67221 */ /* 0x040fe20000010100 */
[-C--:B------:R-:W-:Y:S05]  /*6810*/  HMMA.16816.F32 R44, R112, R122.reuse, R44 ;  /* 0x0000007a702c723c */ /* 0x080fea000000182c */
[----:B------:R-:W-:Y:S01]  /*6820*/  FADD.FTZ R120, -R181, R4 ;  /* 0x00000004b5787221 */ /* 0x000fe20000010100 */
[C---:B------:R-:W-:Y:S05]  /*6830*/  HMMA.16816.F32 R48, R104.reuse, R122, R48 ;  /* 0x0000007a6830723c */ /* 0x040fea0000001830 */
[-C--:B------:R-:W-:Y:S01]  /*6840*/  FSEL R120, R120, R181.reuse, P0 ;  /* 0x000000b578787208 */ /* 0x080fe20000000000 */
[-C--:B------:R-:W-:Y:S03]  /*6850*/  HMMA.16816.F32 R52, R104, R124.reuse, R52 ;  /* 0x0000007c6834723c */ /* 0x080fe60000001834 */
[----:B------:R-:W-:Y:S02]  /*6860*/  FSETP.GE.FTZ.AND P0, PT, R199, RZ, PT ;  /* 0x000000ffc700720b */ /* 0x000fe40003f16000 */
[-C--:B------:R-:W-:Y:S01]  /*6870*/  FSEL R123, R246, R181.reuse, P1 ;  /* 0x000000b5f67b7208 */ /* 0x080fe20000800000 */
[C---:B------:R-:W-:Y:S04]  /*6880*/  HMMA.16816.F32 R56, R112.reuse, R124, R56 ;  /* 0x0000007c7038723c */ /* 0x040fe80000001838 */
[----:B------:R-:W-:Y:S01]  /*6890*/  FSETP.GE.FTZ.AND P1, PT, R214, RZ, PT ;  /* 0x000000ffd600720b */ /* 0x000fe20003f36000 */
[C---:B------:R-:W-:Y:S01]  /*68a0*/  FADD.FTZ R122, -R181.reuse, R5 ;  /* 0x00000005b57a7221 */ /* 0x040fe20000010100 */
[-C--:B------:R-:W-:Y:S05]  /*68b0*/  HMMA.16816.F32 R60, R112, R126.reuse, R60 ;  /* 0x0000007e703c723c */ /* 0x080fea000000183c */
[-C--:B------:R-:W-:Y:S01]  /*68c0*/  FSEL R121, R122, R181.reuse, P4 ;  /* 0x000000b57a797208 */ /* 0x080fe20002000000 */
[----:B------:R-:W-:Y:S04]  /*68d0*/  HMMA.16816.F32 R64, R104, R126, R64 ;  /* 0x0000007e6840723c */ /* 0x000fe80000001840 */
[----:B------:R-:W-:Y:S01]  /*68e0*/  FSETP.GE.FTZ.AND P4, PT, R226, RZ, PT ;  /* 0x000000ffe200720b */ /* 0x000fe20003f96000 */
[C---:B------:R-:W-:Y:S01]  /*68f0*/  FADD.FTZ R122, -R181.reuse, R21 ;  /* 0x00000015b57a7221 */ /* 0x040fe20000010100 */
[C---:B------:R-:W-:Y:S01]  /*6900*/  FADD.FTZ R250, -R181.reuse, R17 ;  /* 0x00000011b5fa7221 */ /* 0x040fe20000010100 */
[----:B------:R-:W-:Y:S01]  /*6910*/  FADD.FTZ R246, -R181, R37 ;  /* 0x00000025b5f67221 */ /* 0x000fe20000010100 */
[----:B------:R-:W-:Y:S03]  /*6920*/  FMUL.FTZ R120, R183, R120 ;  /* 0x00000078b7787220 */ /* 0x000fe60000410000 */
[----:B------:R-:W-:Y:S01]  /*6930*/  FSEL R122, R122, R181, P0 ;  /* 0x000000b57a7a7208 */ /* 0x000fe20000000000 */
[----:B------:R-:W-:Y:S01]  /*6940*/  FMUL.FTZ R121, R184, R121 ;  /* 0x00000079b8797220 */ /* 0x000fe20000410000 */
[----:B------:R-:W-:Y:S01]  /*6950*/  FSETP.GE.FTZ.AND P0, PT, R215, RZ, PT ;  /* 0x000000ffd700720b */ /* 0x000fe20003f16000 */
[----:B------:R-:W-:Y:S01]  /*6960*/  FMUL.FTZ R123, R196, R123 ;  /* 0x0000007bc47b7220 */ /* 0x000fe20000410000 */
[-C--:B------:R-:W-:Y:S01]  /*6970*/  FSEL R125, R250, R181.reuse, P2 ;  /* 0x000000b5fa7d7208 */ /* 0x080fe20001000000 */
[C---:B------:R-:W-:Y:S01]  /*6980*/  FADD.FTZ R126, -R181.reuse, R32 ;  /* 0x00000020b57e7221 */ /* 0x040fe20000010100 */
[----:B------:R-:W-:Y:S01]  /*6990*/  FSEL R246, R246, R181, P0 ;  /* 0x000000b5f6f67208 */ /* 0x000fe20000000000 */
[----:B------:R-:W-:Y:S01]  /*69a0*/  FADD.FTZ R196, -R181, R36 ;  /* 0x00000024b5c47221 */ /* 0x000fe20000010100 */
[----:B------:R-:W-:Y:S01]  /*69b0*/  F2FP.F16.F32.PACK_AB R120, R121, R120 ;  /* 0x000000787978723e */ /* 0x000fe200000000ff */
[----:B------:R-:W-:Y:S01]  /*69c0*/  FMUL.FTZ R198, R198, R125 ;  /* 0x0000007dc6c67220 */ /* 0x000fe20000410000 */
[----:B------:R-:W-:Y:S01]  /*69d0*/  FSETP.GE.FTZ.AND P0, PT, R238, RZ, PT ;  /* 0x000000ffee00720b */ /* 0x000fe20003f16000 */
[----:B------:R-:W-:Y:S01]  /*69e0*/  FMUL.FTZ R122, R199, R122 ;  /* 0x0000007ac77a7220 */ /* 0x000fe20000410000 */
[-C--:B------:R-:W-:Y:S01]  /*69f0*/  FSEL R121, R126, R181.reuse, P3 ;  /* 0x000000b57e797208 */ /* 0x080fe20001800000 */
[C---:B------:R-:W-:Y:S01]  /*6a00*/  FADD.FTZ R184, -R181.reuse, R33 ;  /* 0x00000021b5b87221 */ /* 0x040fe20000010100 */
[----:B------:R-:W-:Y:S01]  /*6a10*/  FSEL R125, R196, R181, P1 ;  /* 0x000000b5c47d7208 */ /* 0x000fe20000800000 */
[----:B------:R-:W-:Y:S01]  /*6a20*/  FADD.FTZ R126, -R181, R53 ;  /* 0x00000035b57e7221 */ /* 0x000fe20000010100 */
[----:B------:R-:W-:Y:S01]  /*6a30*/  FSETP.GE.FTZ.AND P2, PT, R211, RZ, PT ;  /* 0x000000ffd300720b */ /* 0x000fe20003f56000 */
[----:B------:R-:W-:Y:S01]  /*6a40*/  FADD.FTZ R48, -R181, R48 ;  /* 0x00000030b5307221 */ /* 0x000fe20000010100 */
[----:B------:R-:W-:Y:S01]  /*6a50*/  FSETP.GE.FTZ.AND P1, PT, R231, RZ, PT ;  /* 0x000000ffe700720b */ /* 0x000fe20003f36000 */
[C---:B------:R-:W-:Y:S01]  /*6a60*/  FADD.FTZ R52, -R181.reuse, R52 ;  /* 0x00000034b5347221 */ /* 0x040fe20000010100 */
[----:B------:R-:W-:Y:S01]  /*6a70*/  F2FP.F16.F32.PACK_AB R123, R122, R123 ;  /* 0x0000007b7a7b723e */ /* 0x000fe200000000ff */
        /* <DEDUP_REMOVED lines=37> */
[----:B------:R-:W-:Y:S01]  /*6cd0*/  ULOP3.LUT UR5, UR10, 0x1, URZ, 0xc0, !UPT ;  /* 0x000000010a057892 */ /* 0x000fe2000f8ec03f */
[----:B------:R-:W-:Y:S03]  /*6ce0*/  UMOV UR6, 0xffffe000 ;  /* 0xffffe00000067882 */ /* 0x000fe60000000000 */
        /* <DEDUP_REMOVED lines=16> */
.L_x_545:
[----:B------:R-:W-:Y:S01]  /*6df0*/  STS [R147+0xa000], R120 ;  /* 0x00a0007893007388 */ /* 0x000fe20000000800 */
[C---:B------:R-:W-:Y:S01]  /*6e00*/  FADD.FTZ R7, -R180.reuse, R22 ;  /* 0x00000016b4077221 */ /* 0x040fe20000010100 */
[----:B-1----:R-:W-:Y:S01]  /*6e10*/  FADD.FTZ R5, -R180, R18 ;  /* 0x00000012b4057221 */ /* 0x002fe20000010100 */
[----:B------:R-:W-:Y:S01]  /*6e20*/  FSETP.GE.FTZ.AND P3, PT, R194, RZ, PT ;  /* 0x000000ffc200720b */ /* 0x000fe20003f76000 */
[----:B------:R-:W-:Y:S01]  /*6e30*/  FADD.FTZ R19, -R180, R19 ;  /* 0x00000013b4137221 */ /* 0x000fe20000010100 */
[----:B------:R-:W-:Y:S01]  /*6e40*/  FSETP.GE.FTZ.AND P1, PT, R200, RZ, PT ;  /* 0x000000ffc800720b */ /* 0x000fe20003f36000 */
        /* <DEDUP_REMOVED lines=22> */
[----:B-----5:R-:W-:Y:S01]  /*6fb0*/  FADD.FTZ R27, -R178, R27 ;  /* 0x0000001bb21b7221 */ /* 0x020fe20000010100 */
[-C--:B------:R-:W-:Y:S01]  /*6fc0*/  FSEL R18, R39, R180.reuse, P1 ;  /* 0x000000b427127208 */ /* 0x080fe20000800000 */
[----:B------:R-:W-:Y:S01]  /*6fd0*/  FMUL.FTZ R7, R200, R7 ;  /* 0x00000007c8077220 */ /* 0x000fe20000410000 */
[----:B------:R-:W-:Y:S01]  /*6fe0*/  FSEL R6, R23, R180, P2 ;  /* 0x000000b417067208 */ /* 0x000fe20001000000 */
[----:B------:R-:W-:Y:S01]  /*6ff0*/  STS [R147+0xa400], R48 ;  /* 0x00a4003093007388 */ /* 0x000fe20000000800 */
[----:B------:R-:W-:Y:S01]  /*7000*/  FSETP.GE.FTZ.AND P1, PT, R244, RZ, PT ;  /* 0x000000fff400720b */ /* 0x000fe20003f36000 */
[----:B------:R-:W-:Y:S01]  /*7010*/  FADD.FTZ R55, -R180, R55 ;  /* 0x00000037b4377221 */ /* 0x000fe20000010100 */
[----:B------:R-:W-:Y:S01]  /*7020*/  F2FP.F16.F32.PACK_AB R4, R4, R5 ;  /* 0x000000050404723e */ /* 0x000fe200000000ff */
[----:B------:R-:W-:Y:S01]  /*7030*/  STS [R153+0xa000], R198 ;  /* 0x00a000c699007388 */ /* 0x000fe20000000800 */
[----:B------:R-:W-:Y:S01]  /*7040*/  F2FP.F16.F32.PACK_AB R16, R16, R17 ;  /* 0x000000111010723e */ /* 0x000fe200000000ff */
[----:B------:R-:W-:Y:S01]  /*7050*/  FADD.FTZ R17, -R180, R54 ;  /* 0x00000036b4117221 */ /* 0x000fe20000010100 */
[----:B------:R-:W-:Y:S01]  /*7060*/  FSETP.GE.FTZ.AND P2, PT, R216, RZ, PT ;  /* 0x000000ffd800720b */ /* 0x000fe20003f56000 */
[----:B------:R1:W-:Y:S01]  /*7070*/  STS [R153+0xa400], R4 ;  /* 0x00a4000499007388 */ /* 0x0003e20000000800 */
[----:B------:R-:W-:Y:S01]  /*7080*/  FSETP.GE.FTZ.AND P4, PT, R232, RZ, PT ;  /* 0x000000ffe800720b */ /* 0x000fe20003f96000 */
[----:B------:R-:W-:Y:S01]  /*7090*/  FMUL.FTZ R6, R201, R6 ;  /* 0x00000006c9067220 */ /* 0x000fe20000410000 */
[----:B------:R-:W-:Y:S01]  /*70a0*/  FSETP.GE.FTZ.AND P3, PT, R233, RZ, PT ;  /* 0x000000ffe900720b */ /* 0x000fe20003f76000 */
[C---:B------:R-:W-:Y:S01]  /*70b0*/  FADD.FTZ R5, -R180.reuse, R50 ;  /* 0x00000032b4057221 */ /* 0x040fe20000010100 */
[C---:B------:R-:W-:Y:S01]  /*70c0*/  FADD.FTZ R51, -R180.reuse, R51 ;  /* 0x00000033b4337221 */ /* 0x040fe20000010100 */
[----:B------:R-:W-:Y:S01]  /*70d0*/  FADD.FTZ R21, -R180, R66 ;  /* 0x00000042b4157221 */ /* 0x000fe20000010100 */
        /* <DEDUP_REMOVED lines=20> */
[----:B------:R-:W-:Y:S01]  /*7220*/  FSETP.GE.FTZ.AND P1, PT, R186, RZ, PT ;  /* 0x000000ffba00720b */ /* 0x000fe20003f36000 */
[----:B------:R-:W-:Y:S01]  /*7230*/  FMUL.FTZ R5, R228, R5 ;  /* 0x00000005e4057220 */ /* 0x000fe20000410000 */
[----:B------:R-:W-:Y:S01]  /*7240*/  FMUL.FTZ R6, R229, R6 ;  /* 0x00000006e5067220 */ /* 0x000fe20000410000 */
[----:B------:R-:W-:Y:S01]  /*7250*/  F2FP.F16.F32.PACK_AB R20, R20, R17 ;  /* 0x000000111414723e */ /* 0x000fe200000000ff */
[----:B------:R-:W-:Y:S01]  /*7260*/  FMUL.FTZ R22, R243, R22 ;  /* 0x00000016f3167220 */ /* 0x000fe20000410000 */
[----:B------:R-:W-:Y:S01]  /*7270*/  FSEL R17, R8, R179, P1 ;  /* 0x000000b308117208 */ /* 0x000fe20000800000 */
[C---:B------:R-:W-:Y:S01]  /*7280*/  FADD.FTZ R8, -R179.reuse, R13 ;  /* 0x0000000db3087221 */ /* 0x040fe20000010100 */
[----:B------:R-:W-:Y:S01]  /*7290*/  FSETP.GE.FTZ.AND P2, PT, R190, RZ, PT ;  /* 0x000000ffbe00720b */ /* 0x000fe20003f56000 */
[----:B-1----:R-:W-:Y:S01]  /*72a0*/  FADD.FTZ R4, -R179, R29 ;  /* 0x0000001db3047221 */ /* 0x002fe20000010100 */
[----:B------:R-:W-:Y:S01]  /*72b0*/  FSETP.GE.FTZ.AND P1, PT, R191, RZ, PT ;  /* 0x000000ffbf00720b */ /* 0x000fe20003f36000 */
[----:B------:R-:W-:Y:S01]  /*72c0*/  FMUL.FTZ R17, R186, R17 ;  /* 0x00000011ba117220 */ /* 0x000fe20000410000 */
[----:B------:R-:W-:Y:S01]  /*72d0*/  F2FP.F16.F32.PACK_AB R5, R6, R5 ;  /* 0x000000050605723e */ /* 0x000fe200000000ff */
[C---:B------:R-:W-:Y:S01]  /*72e0*/  FADD.FTZ R6, -R179.reuse, R9 ;  /* 0x00000009b3067221 */ /* 0x040fe20000010100 */
[-C--:B------:R-:W-:Y:S01]  /*72f0*/  FSEL R9, R12, R179.reuse, P2 ;  /* 0x000000b30c097208 */ /* 0x080fe20001000000 */
[----:B------:R-:W-:Y:S01]  /*7300*/  FADD.FTZ R12, -R179, R25 ;  /* 0x00000019b30c7221 */ /* 0x000fe20000010100 */
[----:B------:R-:W-:Y:S01]  /*7310*/  FSETP.GE.FTZ.AND P3, PT, R187, RZ, PT ;  /* 0x000000ffbb00720b */ /* 0x000fe20003f76000 */
[----:B------:R-:W-:Y:S01]  /*7320*/  FADD.FTZ R44, -R179, R44 ;  /* 0x0000002cb32c7221 */ /* 0x000fe20000010100 */
[----:B------:R-:W-:Y:S01]  /*7330*/  FSEL R8, R8, R179, P1 ;  /* 0x000000b308087208 */ /* 0x000fe20000800000 */
[----:B------:R-:W-:Y:S01]  /*7340*/  FMUL.FTZ R9, R190, R9 ;  /* 0x00000009be097220 */ /* 0x000fe20000410000 */
[----:B------:R-:W-:Y:S01]  /*7350*/  F2FP.F16.F32.PACK_AB R18, R18, R19 ;  /* 0x000000131212723e */ /* 0x000fe200000000ff */
[----:B------:R-:W-:Y:S01]  /*7360*/  FMUL.FTZ R19, R244, R180 ;  /* 0x000000b4f4137220 */ /* 0x000fe20000410000 */
[----:B------:R-:W-:Y:S01]  /*7370*/  FSETP.GE.FTZ.AND P1, PT, R202, RZ, PT ;  /* 0x000000ffca00720b */ /* 0x000fe20003f36000 */
[----:B------:R-:W-:Y:S01]  /*7380*/  FMUL.FTZ R8, R191, R8 ;  /* 0x00000008bf087220 */ /* 0x000fe20000410000 */
        /* <DEDUP_REMOVED lines=8> */
[----:B------:R-:W-:Y:S01]  /*7410*/  F2FP.F16.F32.PACK_AB R21, R19, R22 ;  /* 0x000000161315723e */ /* 0x000fe200000000ff */
        /* <DEDUP_REMOVED lines=10> */
[----:B------:R-:W-:Y:S01]  /*74c0*/  FADD.FTZ R31, -R178, R31 ;  /* 0x0000001fb21f7221 */ /* 0x000fe20000010100 */
[----:B------:R-:W-:Y:S01]  /*74d0*/  FSEL R4, R4, R179, P3 ;  /* 0x000000b304047208 */ /* 0x000fe20001800000 */
[----:B------:R-:W-:Y:S01]  /*74e0*/  FADD.FTZ R43, -R178, R43 ;  /* 0x0000002bb22b7221 */ /* 0x000fe20000010100 */
[----:B------:R-:W-:Y:S01]  /*74f0*/  FSETP.GE.FTZ.AND P2, PT, R218, RZ, PT ;  /* 0x000000ffda00720b */ /* 0x000fe20003f56000 */
[----:B------:R-:W-:Y:S01]  /*7500*/  FMUL.FTZ R9, R206, R9 ;  /* 0x00000009ce097220 */ /* 0x000fe20000410000 */
[----:B------:R-:W-:Y:S01]  /*7510*/  F2FP.F16.F32.PACK_AB R6, R6, R17 ;  /* 0x000000110606723e */ /* 0x000fe200000000ff */
[----:B------:R-:W-:Y:S01]  /*7520*/  FMUL.FTZ R4, R207, R4 ;  /* 0x00000004cf047220 */ /* 0x000fe20000410000 */
[----:B------:R-:W-:Y:S01]  /*7530*/  FSEL R22, R22, R179, P1 ;  /* 0x000000b316167208 */ /* 0x000fe20000800000 */
[----:B------:R-:W-:Y:S01]  /*7540*/  FADD.FTZ R47, -R178, R47 ;  /* 0x0000002fb22f7221 */ /* 0x000fe20000010100 */
[----:B------:R-:W-:Y:S01]  /*7550*/  FSETP.GE.FTZ.AND P1, PT, R241, RZ, PT ;  /* 0x000000fff100720b */ /* 0x000fe20003f36000 */
[----:B------:R1:W-:Y:S01]  /*7560*/  STS [R147+0xc000], R6 ;  /* 0x00c0000693007388 */ /* 0x0003e20000000800 */
[----:B------:R-:W-:Y:S01]  /*7570*/  F2FP.F16.F32.PACK_AB R13, R12, R13 ;  /* 0x0000000d0c0d723e */ /* 0x000fe200000000ff */
[----:B------:R-:W-:Y:S01]  /*7580*/  FADD.FTZ R12, -R179, R45 ;  /* 0x0000002db30c7221 */ /* 0x000fe20000010100 */
[----:B------:R-:W-:Y:S01]  /*7590*/  FSEL R17, R40, R179, P2 ;  /* 0x000000b328117208 */ /* 0x000fe20001000000 */
[----:B------:R-:W-:Y:S01]  /*75a0*/  FMUL.FTZ R22, R219, R22 ;  /* 0x00000016db167220 */ /* 0x000fe20000410000 */
[----:B------:R-:W-:Y:S01]  /*75b0*/  FSETP.GE.FTZ.AND P6, PT, R222, RZ, PT ;  /* 0x000000ffde00720b */ /* 0x000fe20003fd6000 */
[----:B------:R-:W-:Y:S01]  /*75c0*/  FADD.FTZ R59, -R178, R59 ;  /* 0x0000003bb23b7221 */ /* 0x000fe20000010100 */
[----:B------:R-:W-:Y:S01]  /*75d0*/  FSETP.GE.FTZ.AND P5, PT, R223, RZ, PT ;  /* 0x000000ffdf00720b */ /* 0x000fe20003fb6000 */
[----:B------:R-:W-:Y:S01]  /*75e0*/  FMUL.FTZ R17, R218, R17 ;  /* 0x00000011da117220 */ /* 0x000fe20000410000 */
[----:B------:R-:W-:Y:S02]  /*75f0*/  FSETP.GE.FTZ.AND P4, PT, R234, RZ, PT ;  /* 0x000000ffea00720b */ /* 0x000fe40003f96000 */
[----:B------:R-:W-:Y:S02]  /*7600*/  FSETP.GE.FTZ.AND P3, PT, R235, RZ, PT ;  /* 0x000000ffeb00720b */ /* 0x000fe40003f76000 */
[-C--:B------:R-:W-:Y:S02]  /*7610*/  FSEL R19, R44, R179.reuse, P6 ;  /* 0x000000b32c137208 */ /* 0x080fe40003000000 */
[----:B------:R-:W-:Y:S02]  /*7620*/  FSEL R12, R12, R179, P5 ;  /* 0x000000b30c0c7208 */ /* 0x000fe40002800000 */
[----:B------:R-:W-:Y:S01]  /*7630*/  F2FP.F16.F32.PACK_AB R4, R4, R9 ;  /* 0x000000090404723e */ /* 0x000fe200000000ff */
[----:B------:R-:W-:Y:S01]  /*7640*/  FADD.FTZ R9, -R178, R10 ;  /* 0x0000000ab2097221 */ /* 0x000fe20000010100 */
[----:B------:R-:W-:Y:S01]  /*7650*/  FSETP.GE.FTZ.AND P2, PT, R240, RZ, PT ;  /* 0x000000fff000720b */ /* 0x000fe20003f56000 */
[----:B------:R-:W-:Y:S01]  /*7660*/  FMUL.FTZ R19, R222, R19 ;  /* 0x00000013de137220 */ /* 0x000fe20000410000 */
[-C--:B------:R-:W-:Y:S01]  /*7670*/  FSEL R23, R56, R179.reuse, P4 ;  /* 0x000000b338177208 */ /* 0x080fe20002000000 */
[----:B------:R-:W-:Y:S01]  /*7680*/  FMUL.FTZ R12, R223, R12 ;  /* 0x0000000cdf0c7220 */ /* 0x000fe20000410000 */
[----:B------:R-:W-:Y:S02]  /*7690*/  FSEL R24, R24, R179, P3 ;  /* 0x000000b318187208 */ /* 0x000fe40001800000 */
[----:B------:R-:W-:Y:S01]  /*76a0*/  FSETP.GE.FTZ.AND P4, PT, R188, RZ, PT ;  /* 0x000000ffbc00720b */ /* 0x000fe20003f96000 */
[----:B------:R-:W-:Y:S01]  /*76b0*/  FMUL.FTZ R23, R234, R23 ;  /* 0x00000017ea177220 */ /* 0x000fe20000410000 */
[----:B------:R-:W-:Y:S01]  /*76c0*/  FSETP.GE.FTZ.AND P3, PT, R189, RZ, PT ;  /* 0x000000ffbd00720b */ /* 0x000fe20003f76000 */
[----:B------:R-:W-:Y:S01]  /*76d0*/  FMUL.FTZ R24, R235, R24 ;  /* 0x00000018eb187220 */ /* 0x000fe20000410000 */
[----:B------:R-:W-:Y:S01]  /*76e0*/  F2FP.F16.F32.PACK_AB R22, R22, R17 ;  /* 0x000000111616723e */ /* 0x000fe200000000ff */
[----:B------:R-:W-:Y:S01]  /*76f0*/  FADD.FTZ R17, -R178, R14 ;  /* 0x0000000eb2117221 */ /* 0x000fe20000010100 */
[----:B------:R-:W-:Y:S01]  /*7700*/  FSEL R25, R60, R179, P2 ;  /* 0x000000b33c197208 */ /* 0x000fe20001000000 */
[----:B------:R-:W-:Y:S01]  /*7710*/  @P1 FADD.FTZ R179, -R179, R61 ;  /* 0x0000003db3b31221 */ /* 0x000fe20000010100 */
[----:B------:R-:W-:Y:S02]  /*7720*/  FSETP.GE.FTZ.AND P1, PT, R193, RZ, PT ;  /* 0x000000ffc100720b */ /* 0x000fe40003f36000 */
[-C--:B------:R-:W-:Y:S01]  /*7730*/  FSEL R9, R9, R178.reuse, P4 ;  /* 0x000000b209097208 */ /* 0x080fe20002000000 */
[----:B------:R-:W-:Y:S01]  /*7740*/  FMUL.FTZ R25, R240, R25 ;  /* 0x00000019f0197220 */ /* 0x000fe20000410000 */
[----:B------:R-:W-:Y:S01]  /*7750*/  FSEL R10, R11, R178, P3 ;  /* 0x000000b20b0a7208 */ /* 0x000fe20001800000 */
[----:B------:R-:W-:Y:S01]  /*7760*/  FADD.FTZ R11, -R178, R26 ;  /* 0x0000001ab20b7221 */ /* 0x000fe20000010100 */
[----:B------:R-:W-:Y:S01]  /*7770*/  FSETP.GE.FTZ.AND P2, PT, R192, RZ, PT ;  /* 0x000000ffc000720b */ /* 0x000fe20003f56000 */
[----:B------:R-:W-:Y:S01]  /*7780*/  FMUL.FTZ R9, R188, R9 ;  /* 0x00000009bc097220 */ /* 0x000fe20000410000 */
[----:B------:R-:W-:Y:S01]  /*7790*/  F2FP.F16.F32.PACK_AB R19, R12, R19 ;  /* 0x000000130c13723e */ /* 0x000fe200000000ff */
        /* <DEDUP_REMOVED lines=11> */
[-C--:B-1----:R-:W-:Y:S01]  /*7850*/  FSEL R6, R27, R178.reuse, P1 ;  /* 0x000000b21b067208 */ /* 0x082fe20000800000 */
[----:B------:R-:W-:Y:S01]  /*7860*/  FADD.FTZ R9, -R178, R30 ;  /* 0x0000001eb2097221 */ /* 0x000fe20000010100 */
        /* <DEDUP_REMOVED lines=48> */
[----:B------:R-:W-:Y:S01]  /*7b70*/  FSETP.GE.FTZ.AND P2, PT, R242, RZ, PT ;  /* 0x000000fff200720b */ /* 0x000fe20003f56000 */
[----:B------:R-:W-:Y:S01]  /*7b80*/  STS [R156+0xa400], R5 ;  /* 0x00a400059c007388 */ /* 0x000fe20000000800 */
[-C--:B------:R-:W-:Y:S01]  /*7b90*/  FSEL R28, R59, R178.reuse, P3 ;  /* 0x000000b23b1c7208 */ /* 0x080fe20001800000 */
[----:B------:R-:W-:Y:S01]  /*7ba0*/  FMUL.FTZ R23, R236, R23 ;  /* 0x00000017ec177220 */ /* 0x000fe20000410000 */
[----:B------:R-:W-:Y:S01]  /*7bb0*/  FSEL R25, R25, R178, P2 ;  /* 0x000000b219197208 */ /* 0x000fe20001000000 */
[----:B------:R-:W-:Y:S01]  /*7bc0*/  STS [R151+0xc000], R22 ;  /* 0x00c0001697007388 */ /* 0x000fe20000000800 */
[----:B------:R-:W-:Y:S01]  /*7bd0*/  @P1 FADD.FTZ R178, -R178, R63 ;  /* 0x0000003fb2b21221 */ /* 0x000fe20000010100 */
[----:B------:R-:W-:Y:S01]  /*7be0*/  FMUL.FTZ R28, R239, R28 ;  /* 0x0000001cef1c7220 */ /* 0x000fe20000410000 */
[----:B------:R-:W-:Y:S01]  /*7bf0*/  F2FP.F16.F32.PACK_AB R181, R181, R64 ;  /* 0x00000040b5b5723e */ /* 0x000fe200000000ff */
[----:B------:R-:W-:Y:S01]  /*7c00*/  STS [R151+0xc400], R26 ;  /* 0x00c4001a97007388 */ /* 0x000fe20000000800 */
[----:B------:R-:W-:Y:S01]  /*7c10*/  FMUL.FTZ R25, R242, R25 ;  /* 0x00000019f2197220 */ /* 0x000fe20000410000 */
[----:B------:R-:W-:Y:S01]  /*7c20*/  FMUL.FTZ R178, R245, R178 ;  /* 0x000000b2f5b27220 */ /* 0x000fe20000410000 */
[----:B------:R-:W-:Y:S01]  /*7c30*/  F2FP.F16.F32.PACK_AB R28, R28, R23 ;  /* 0x000000171c1c723e */ /* 0x000fe200000000ff */
[----:B------:R-:W-:Y:S01]  /*7c40*/  STS [R156+0xc000], R19 ;  /* 0x00c000139c007388 */ /* 0x000fe20000000800 */
[----:B------:R-:W-:Y:S02]  /*7c50*/  LEA R52, R139, UR4, 0x1 ;  /* 0x000000048b347c11 */ /* 0x000fe4000f8e08ff */
        /* <DEDUP_REMOVED lines=76> */
[----:B------:R-:W-:Y:S02]  /*8120*/  LEA.HI.X.SX32 R173, R9, R173, 0x1, P1 ;  /* 0x000000ad09ad7211 */ /* 0x000fe400008f0eff */
[C---:B------:R-:W-:Y:S03]  /*8130*/  LEA R10, P1, R7.reuse, R172, 0x7 ;  /* 0x000000ac070a7211 */ /* 0x040fe600078238ff */
[----:B------:R-:W-:Y:S01]  /*8140*/  @!PT LDS RZ, [RZ] ;  /* 0x00000000fffff984 */ /* 0x000fe20000000800 */
[----:B------:R-:W-:Y:S01]  /*8150*/  @!PT LDS RZ, [RZ] ;  /* 0x00000000fffff984 */ /* 0x000fe20000000800 */
[----:B------:R-:W-:Y:S01]  /*8160*/  @!PT LDS RZ, [RZ] ;  /* 0x00000000fffff984 */ /* 0x000fe20000000800 */
[----:B------:R1:W-:Y:S01]  /*8170*/  LDGSTS.E.BYPASS.LTC128B.128 [R53+0x4000], desc[UR14][R172.64] ;  /* 0x04000000ac357fae */ /* 0x0003e2000b901d4e */
[----:B--2---:R-:W-:Y:S05]  /*8180*/  LEA.HI.X R11, R7, R173, R5, 0x7, P1 ;  /* 0x000000ad070b7211 */ /* 0x004fea00008f3c05 */
[----:B------:R1:W-:Y:S04]  /*8190*/  LDGSTS.E.BYPASS.LTC128B.128 [R53+0x5000], desc[UR14][R10.64] ;  /* 0x050000000a357fae */ /* 0x0003e8000b901d4e */
[----:B------:R-:W0:Y:S02]  /*81a0*/  LDGDEPBAR ;  /* 0x00000000000079af */ /* 0x000e240000000000 */
.L_x_546:
        /* <DEDUP_REMOVED lines=78> */
[----:B------:R-:W-:Y:S01]  /*8690*/  MOV R37, UR29 ;  /* 0x0000001d00257c02 */ /* 0x000fe20008000f00 */
[----:B------:R-:W-:Y:S01]  /*86a0*/  @UP3 UMOV UR17, UR5 ;  /* 0x0000000500113c82 */ /* 0x000fe20008000000 */
        /* <DEDUP_REMOVED lines=11> */
[----:B------:R-:W-:Y:S02]  /*8760*/  IMAD.U32 R39, RZ, RZ, UR29 ;  /* 0x0000001dff277e24 */ /* 0x000fe4000f8e00ff */
        /* <DEDUP_REMOVED lines=25> */
[-C--:B------:R-:W-:Y:S01]  /*8900*/  LEA R44, P5, R47, R176.reuse, 0x2 ;  /* 0x000000b02f2c7211 */ /* 0x080fe200078a10ff */
[----:B------:R-:W-:Y:S01]  /*8910*/  IMAD.U32 R25, RZ, RZ, UR25 ;  /* 0x00000019ff197e24 */ /* 0x000fe2000f8e00ff */
        /* <DEDUP_REMOVED lines=128> */
[----:B------:R-:W1:Y:S01]  /*9120*/  S2R R0, SR_TID.X ;  /* 0x0000000000007919 */ /* 0x000e620000002100 */
        /* <DEDUP_REMOVED lines=36> */
[----:B------:R2:W-:Y:S01]  /*9370*/  STS [R157+0x1000], R92 ;  /* 0x0010005c9d007388 */ /* 0x0005e20000000800 */
[----:B-1----:R-:W-:-:S03]  /*9380*/  SHF.R.S32.HI R5, RZ, 0x1f, R0 ;  /* 0x0000001fff057819 */ /* 0x002fc60000011400 */
        /* <DEDUP_REMOVED lines=23> */
.L_x_548:
        /* <DEDUP_REMOVED lines=21> */
.L_x_549:
[----:B------:R-:W-:Y:S01]  /*9650*/  BAR.SYNC.DEFER_BLOCKING 0x0 ;  /* 0x0000000000007b1d */ /* 0x000fe20000010000 */
[----:B------:R-:W-:Y:S01]  /*9660*/  IMAD.SHL.U32 R20, R0, 0x8, RZ ;  /* 0x0000000800147824 */ /* 0x000fe200078e00ff */
[----:B------:R-:W-:Y:S01]  /*9670*/  USHF.R.S32.HI UR5, URZ, 0x1f, UR19 ;  /* 0x0000001f3f057899 */ /* 0x000fe20008011413 */
[----:B------:R-:W-:Y:S01]  /*9680*/  IMAD.U32 R5, RZ, RZ, UR6 ;  /* 0x00000006ff057e24 */ /* 0x000fe2000f8e00ff */
[----:B------:R-:W-:Y:S01]  /*9690*/  UIMAD UR12, UR20, -0x80, UR12 ;  /* 0xffffff80140c78a4 */ /* 0x000fe2000f8e020c */
[----:B------:R-:W-:Y:S01]  /*96a0*/  SHF.R.S32.HI R16, RZ, 0x2, R16 ;  /* 0x00000002ff107819 */ /* 0x000fe20000011410 */
[----:B------:R-:W-:Y:S01]  /*96b0*/  UIMAD UR11, UR5, UR6, URZ ;  /* 0x00000006050b72a4 */ /* 0x000fe2000f8e023f */
[--C-:B------:R-:W-:Y:S01]  /*96c0*/  SHF.R.S32.HI R21, RZ, 0x1f, R20.reuse ;  /* 0x0000001fff157819 */ /* 0x100fe20000011414 */
[----:B------:R-:W-:Y:S01]  /*96d0*/  USHF.R.S32.HI UR22, URZ, 0x1f, UR59 ;  /* 0x0000001f3f167899 */ /* 0x000fe2000801143b */
[C---:B------:R-:W-:Y:S01]  /*96e0*/  IADD3 R0, R16.reuse, 0x40, RZ ;  /* 0x0000004010007810 */ /* 0x040fe20007ffe0ff */
[----:B------:R-:W-:Y:S01]  /*96f0*/  UIMAD UR11, UR19, UR7, UR11 ;  /* 0x00000007130b72a4 */ /* 0x000fe2000f8e020b */
[----:B------:R-:W-:Y:S01]  /*9700*/  ISETP.GE.AND P2, PT, R16, UR12, PT ;  /* 0x0000000c10007c0c */ /* 0x000fe2000bf46270 */
[----:B------:R-:W-:Y:S01]  /*9710*/  IMAD.WIDE.U32 R6, R5, UR19, R20 ;  /* 0x0000001305067c25 */ /* 0x000fe2000f8e0014 */
[----:B------:R-:W-:Y:S01]  /*9720*/  ULDC.64 UR16, c[0x0][0x468] ;  /* 0x00011a0000107ab9 */ /* 0x000fe20000000a00 */
[----:B------:R-:W-:Y:S01]  /*9730*/  BSSY B0, `(.L_x_550) ;  /* 0x0000018000007945 */ /* 0x000fe20003800000 */
[----:B------:R-:W-:Y:S01]  /*9740*/  ISETP.GE.AND P1, PT, R0, UR12, PT ;  /* 0x0000000c00007c0c */ /* 0x000fe2000bf26270 */
[----:B------:R-:W-:Y:S01]  /*9750*/  IMAD.U32 R4, RZ, RZ, UR11 ;  /* 0x0000000bff047e24 */ /* 0x000fe2000f8e00ff */
[----:B------:R-:W-:Y:S01]  /*9760*/  IADD3 R6, P0, R6, UR13, RZ ;  /* 0x0000000d06067c10 */ /* 0x000fe2000ff1e0ff */
[----:B------:R-:W-:Y:S01]  /*9770*/  UIMAD UR11, UR22, UR16, URZ ;  /* 0x00000010160b72a4 */ /* 0x000fe2000f8e023f */
[----:B------:R-:W-:Y:S01]  /*9780*/  IMAD.U32 R22, RZ, RZ, UR16 ;  /* 0x00000010ff167e24 */ /* 0x000fe2000f8e00ff */
[----:B------:R-:W-:-:S02]  /*9790*/  SHF.R.S32.HI R0, RZ, 0x1f, R16 ;  /* 0x0000001fff007819 */ /* 0x000fc40000011410 */
[----:B------:R-:W-:Y:S01]  /*97a0*/  IADD3.X R7, R7, UR21, R4, P0, !PT ;  /* 0x0000001507077c10 */ /* 0x000fe200087fe404 */
[----:B------:R-:W-:Y:S01]  /*97b0*/  UIMAD UR17, UR59, UR17, UR11 ;  /* 0x000000113b1172a4 */ /* 0x000fe2000f8e020b */
[----:B------:R1:W3:Y:S01]  /*97c0*/  LDS.128 R12, [R53+0x7000] ;  /* 0x00700000350c7984 */ /* 0x0002e20000000c00 */
[----:B------:R-:W-:-:S03]  /*97d0*/  IMAD.WIDE.U32 R22, R22, UR59, R6 ;  /* 0x0000003b16167c25 */ /* 0x000fc6000f8e0006 */
[----:B------:R1:W4:Y:S02]  /*97e0*/  LDS.128 R8, [R53+0x9000] ;  /* 0x0090000035087984 */ /* 0x0003240000000c00 */
[----:B------:R-:W-:Y:S01]  /*97f0*/  IADD3 R19, R23, UR17, RZ ;  /* 0x0000001117137c10 */ /* 0x000fe2000fffe0ff */
[----:B------:R-:W-:Y:S06]  /*9800*/  @P2 BRA `(.L_x_551) ;  /* 0x0000000000282947 */ /* 0x000fec0003800000 */
[----:B------:R-:W2:Y:S01]  /*9810*/  LDS.128 R4, [R53+0x6000] ;  /* 0x0060000035047984 */ /* 0x000ea20000000c00 */
        /* <DEDUP_REMOVED lines=8> */
[----:B--2---:R2:W-:Y:S02]  /*98a0*/  STG.E.128 desc[UR14][R26.64], R4 ;  /* 0x000000041a007986 */ /* 0x0045e4000c101d0e */
.L_x_551:
[----:B------:R-:W-:Y:S05]  /*98b0*/  BSYNC B0 ;  /* 0x0000000000007941 */ /* 0x000fea0003800000 */
.L_x_550:
[----:B------:R-:W-:Y:S04]  /*98c0*/  BSSY B0, `(.L_x_552) ;  /* 0x000000d000007945 */ /* 0x000fe80003800000 */
[----:B------:R-:W-:Y:S05]  /*98d0*/  @P1 BRA `(.L_x_553) ;  /* 0x00000000002c1947 */ /* 0x000fea0003800000 */
[----:B--2---:R-:W-:Y:S01]  /*98e0*/  IADD3 R5, P0, R16, 0x40, RZ ;  /* 0x0000004010057810 */ /* 0x004fe20007f1e0ff */
        /* <DEDUP_REMOVED lines=10> */
.L_x_553:
[----:B------:R-:W-:Y:S05]  /*9990*/  BSYNC B0 ;  /* 0x0000000000007941 */ /* 0x000fea0003800000 */
.L_x_552:
[----:B--2---:R2:W1:Y:S01]  /*99a0*/  LDS.128 R4, [R53+0x8000] ;  /* 0x0080000035047984 */ /* 0x0044620000000c00 */
        /* <DEDUP_REMOVED lines=10> */
[----:B------:R-:W-:-:S03]  /*9a50*/  MOV R18, UR6 ;  /* 0x0000000600127c02 */ /* 0x000fc60008000f00 */
[----:B------:R-:W-:Y:S01]  /*9a60*/  IADD3.X R15, R13, UR18, R12, P0, !PT ;  /* 0x000000120d0f7c10 */ /* 0x000fe200087fe40c */
[----:B------:R-:W-:Y:S02]  /*9a70*/  UIMAD UR7, UR59, UR7, UR5 ;  /* 0x000000073b0772a4 */ /* 0x000fe4000f8e0205 */
[----:B------:R-:W-:-:S05]  /*9a80*/  IMAD.WIDE.U32 R18, R18, UR59, R14 ;  /* 0x0000003b12127c25 */ /* 0x000fca000f8e000e */
[----:B------:R-:W-:Y:S01]  /*9a90*/  IADD3 R13, R19, UR7, RZ ;  /* 0x00000007130d7c10 */ /* 0x000fe2000fffe0ff */
[----:B--2---:R-:W-:Y:S06]  /*9aa0*/  @P2 BRA `(.L_x_555) ;  /* 0x0000000000242947 */ /* 0x004fec0003800000 */
        /* <DEDUP_REMOVED lines=9> */
.L_x_555:
[----:B------:R-:W-:Y:S05]  /*9b40*/  BSYNC B0 ;  /* 0x0000000000007941 */ /* 0x000fea0003800000 */
.L_x_554:
[----:B------:R-:W-:Y:S05]  /*9b50*/  @P1 BRA `(.L_x_544) ;  /* 0x00000000002c1947 */ /* 0x000fea0003800000 */
[----:B------:R-:W-:Y:S01]  /*9b60*/  IADD3 R16, P0, R16, 0x40, RZ ;  /* 0x0000004010107810 */ /* 0x000fe20007f1e0ff */
[----:B------:R-:W-:Y:S01]  /*9b70*/  ULDC.64 UR6, c[0x0][0x3f8] ;  /* 0x0000fe0000067ab9 */ /* 0x000fe20000000a00 */
[----:B------:R-:W-:Y:S02]  /*9b80*/  MOV R12, R18 ;  /* 0x00000012000c7202 */ /* 0x000fe40000000f00 */
[----:B-12---:R-:W-:-:S03]  /*9b90*/  IADD3.X R5, RZ, R0, RZ, P0, !PT ;  /* 0x00000000ff057210 */ /* 0x006fc600007fe4ff */
[----:B------:R-:W-:-:S04]  /*9ba0*/  IMAD.WIDE.U32 R6, R16, UR8, R12 ;  /* 0x0000000810067c25 */ /* 0x000fc8000f8e000c */
[----:B------:R-:W-:Y:S01]  /*9bb0*/  IMAD R5, R5, UR8, RZ ;  /* 0x0000000805057c24 */ /* 0x000fe2000f8e02ff */
[----:B------:R-:W-:-:S03]  /*9bc0*/  LEA R4, P0, R6, UR6, 0x1 ;  /* 0x0000000606047c11 */ /* 0x000fc6000f8008ff */
[----:B------:R-:W-:-:S05]  /*9bd0*/  IMAD R5, R16, UR9, R5 ;  /* 0x0000000910057c24 */ /* 0x000fca000f8e0205 */
[----:B------:R-:W-:-:S04]  /*9be0*/  IADD3 R5, R5, R7, RZ ;  /* 0x0000000705057210 */ /* 0x000fc80007ffe0ff */
[----:B------:R-:W-:-:S05]  /*9bf0*/  LEA.HI.X R5, R6, UR7, R5, 0x1, P0 ;  /* 0x0000000706057c11 */ /* 0x000fca00080f0c05 */
[----:B----4-:R3:W-:Y:S02]  /*9c00*/  STG.E.128 desc[UR14][R4.64], R8 ;  /* 0x0000000804007986 */ /* 0x0107e4000c101d0e */
.L_x_544:
[----:B------:R-:W-:Y:S05]  /*9c10*/  BSYNC B1 ;  /* 0x0000000000017941 */ /* 0x000fea0003800000 */
.L_x_530:
[----:B------:R-:W-:Y:S01]  /*9c20*/  R2UR UR6, R146 ;  /* 0x00000000920672ca */ /* 0x000fe200000e0000 */
[----:B------:R-:W-:Y:S02]  /*9c30*/  ULDC UR5, c[0x0][0xc] ;  /* 0x0000030000057ab9 */ /* 0x000fe40000000800 */
[----:B------:R-:W-:-:S10]  /*9c40*/  UIADD3 UR20, UR5, UR20, URZ ;  /* 0x0000001405147290 */ /* 0x000fd4000fffe03f */
[----:B------:R-:W-:-:S06]  /*9c50*/  UISETP.GE.AND UP0, UPT, UR20, UR6, UPT ;  /* 0x000000061400728c */ /* 0x000fcc000bf06270 */
[----:B------:R-:W-:-:S13]  /*9c60*/  PLOP3.LUT P0, PT, PT, PT, UP0, 0x80, 0x0 ;  /* 0x000000000000781c */ /* 0x000fda0003f0f008 */
[----:B------:R-:W-:Y:S05]  /*9c70*/  @P0 BRA `(.L_x_556) ;  /* 0x0000000000040947 */ /* 0x000fea0003800000 */
[----:B------:R-:W-:Y:S05]  /*9c80*/  BRA `(.L_x_557) ;  /* 0xffffff6c00bc7947 */ /* 0x000fea000383ffff */
.L_x_556:
[----:B------:R-:W-:Y:S05]  /*9c90*/  EXIT ;  /* 0x000000000000794d */ /* 0x000fea0003800000 */
.L_x_558:
        /* <DEDUP_REMOVED lines=14> */
.L_x_708:


//--------------------- .text._ZN5flash44flash_bwd_dq_dk_dv_loop_seqk_parallel_kernelI23Flash_bwd_kernel_traitsILi32ELi128ELi128ELi8ELi4ELi4ELi4ELb0ELb0EN7cutlass6half_tE19Flash_kernel_traitsILi32ELi128ELi128ELi8ES3_EELb0ELb1ELb0ELb0ELb0ELb1ELb1EEEvNS_16Flash_bwd_paramsE --------------------------
	.section	.text._ZN5flash44flash_bwd_dq_dk_dv_loop_seqk_parallel_kernelI23Flash_bwd_kernel_traitsILi32ELi128ELi128ELi8ELi4ELi4ELi4ELb0ELb0EN7cutlass6half_tE19Flash_kernel_traitsILi32ELi128ELi128ELi8ES3_EELb0ELb1ELb0ELb0ELb0ELb1ELb1EEEvNS_16Flash_bwd_paramsE,"ax",@progbits
	.align	128
        .global         _ZN5flash44flash_bwd_dq_dk_dv_loop_seqk_parallel_kernelI23Flash_bwd_kernel_traitsILi32ELi128ELi128ELi8ELi4ELi4ELi4ELb0ELb0EN7cutlass6half_tE19Flash_kernel_traitsILi32ELi128ELi128ELi8ES3_EELb0ELb1ELb0ELb0ELb0ELb1ELb1EEEvNS_16Flash_bwd_paramsE
        .type           _ZN5flash44flash_bwd_dq_dk_dv_loop_seqk_parallel_kernelI23Flash_bwd_kernel_traitsILi32ELi128ELi128ELi8ELi4ELi4ELi4ELb0ELb0EN7cutlass6half_tE19Flash_kernel_traitsILi32ELi128ELi128ELi8ES3_EELb0ELb1ELb0ELb0ELb0ELb1ELb1EEEvNS_16Flash_bwd_paramsE,@function
        .size           _ZN5flash44flash_bwd_dq_dk_dv_loop_seqk_parallel_kernelI23Flash_bwd_kernel_traitsILi32ELi128ELi128ELi8ELi4ELi4ELi4ELb0ELb0EN7cutlass6half_tE19Flash_kernel_traitsILi32ELi128ELi128ELi8ES3_EELb0ELb1ELb0ELb0ELb0ELb1ELb1EEEvNS_16Flash_bwd_paramsE,(.L_x_709 - _ZN5flash44flash_bwd_dq_dk_dv_loop_seqk_parallel_kernelI23Flash_bwd_kernel_traitsILi32ELi128ELi128ELi8ELi4ELi4ELi4ELb0ELb0EN7cutlass6half_tE19Flash_kernel_traitsILi32ELi128ELi128ELi8ES3_EELb0ELb1ELb0ELb0ELb0ELb1ELb1EEEvNS_16Flash_bwd_paramsE)
        .other          _ZN5flash44flash_bwd_dq_dk_dv_loop_seqk_parallel_kernelI23Flash_bwd_kernel_traitsILi32ELi128ELi128ELi8ELi4ELi4ELi4ELb0ELb0EN7cutlass6half_tE19Flash_kernel_traitsILi32ELi128ELi128ELi8ES3_EELb0ELb1ELb0ELb0ELb0ELb1ELb1EEEvNS_16Flash_bwd_paramsE,@"STO_CUDA_ENTRY STV_DEFAULT"
_ZN5flash44flash_bwd_dq_dk_dv_loop_seqk_parallel_kernelI23Flash_bwd_kernel_traitsILi32ELi128ELi128ELi8ELi4ELi4ELi4ELb0ELb0EN7cutlass6half_tE19Flash_kernel_traitsILi32ELi128ELi128ELi8ES3_EELb0ELb1ELb0ELb0ELb0ELb1ELb1EEEvNS_16Flash_bwd_paramsE:
.text._ZN5flash44flash_bwd_dq_dk_dv_loop_seqk_parallel_kernelI23Flash_bwd_kernel_traitsILi32ELi128ELi128ELi8ELi4ELi4ELi4ELb0ELb0EN7cutlass6half_tE19Flash_kernel_traitsILi32ELi128ELi128ELi8ES3_EELb0ELb1ELb0ELb0ELb0ELb1ELb1EEEvNS_16Flash_bwd_paramsE:
        /* <DEDUP_REMOVED lines=14> */
[----:B------:R-:W3:Y:S01]  /*00e0*/  S2UR UR59, SR_CTAID.Z ;  /* 0x00000000003b79c3 */ /* 0x000ee20000002700 */
[----:B------:R-:W-:Y:S01]  /*00f0*/  UMOV UR5, 0x400 ;  /* 0x0000040000057882 */ /* 0x000fe20000000000 */
[----:B------:R-:W-:Y:S01]  /*0100*/  IMAD.MOV.U32 R210, RZ, RZ, -0x10 ;  /* 0xfffffff0ffd27424 */ /* 0x000fe200078e00ff */
[----:B------:R-:W-:Y:S01]  /*0110*/  ULDC.64 UR8, c[0x0][0x208] ;  /* 0x0000820000087ab9 */ /* 0x000fe20000000a00 */
[----:B------:R-:W-:Y:S02]  /*0120*/  IMAD.MOV.U32 R123, RZ, RZ, 0x20 ;  /* 0x00000020ff7b7424 */ /* 0x000fe400078e00ff */
[----:B------:R-:W-:Y:S02]  /*0130*/  IMAD.MOV.U32 R120, RZ, RZ, 0x40 ;  /* 0x00000040ff787424 */ /* 0x000fe400078e00ff */
[----:B------:R-:W-:Y:S08]  /*0140*/  S2UR UR51, SR_CTAID.Y ;  /* 0x00000000003379c3 */ /* 0x000ff00000002600 */
[----:B------:R-:W4:Y:S01]  /*0150*/  S2UR UR4, SR_CgaCtaId ;  /* 0x00000000000479c3 */ /* 0x000f220000008800 */
[----:B---3--:R-:W-:Y:S01]  /*0160*/  USHF.R.S32.HI UR6, URZ, 0x1f, UR59 ;  /* 0x0000001f3f067899 */ /* 0x008fe2000801143b */
[----:B--2---:R-:W-:-:S04]  /*0170*/  SHF.R.S32.HI R11, RZ, 0x1f, R21 ;  /* 0x0000001fff0b7819 */ /* 0x004fc80000011415 */
[CC--:B------:R-:W-:Y:S02]  /*0180*/  LEA.HI R3, R11.reuse, R21.reuse, RZ, 0x2 ;  /* 0x000000150b037211 */ /* 0x0c0fe400078f10ff */
[----:B------:R-:W-:Y:S02]  /*0190*/  LEA.HI R10, R11, R21, RZ, 0x5 ;  /* 0x000000150b0a7211 */ /* 0x000fe400078f28ff */
[--C-:B------:R-:W-:Y:S01]  /*01a0*/  SHF.R.S32.HI R4, RZ, 0x2, R3.reuse ;  /* 0x00000002ff047819 */ /* 0x100fe20000011403 */
[----:B----4-:R-:W-:Y:S01]  /*01b0*/  ULEA UR4, UR4, UR5, 0x18 ;  /* 0x0000000504047291 */ /* 0x010fe2000f8ec03f */
[----:B-1----:R-:W-:Y:S01]  /*01c0*/  SHF.R.S32.HI R0, RZ, 0x1f, R3 ;  /* 0x0000001fff007819 */ /* 0x002fe20000011403 */
[----:B------:R-:W-:Y:S01]  /*01d0*/  USHF.L.U32 UR5, UR51, 0x7, URZ ;  /* 0x0000000733057899 */ /* 0x000fe2000800063f */
        /* <DEDUP_REMOVED lines=121> */
[C---:B------:R-:W-:Y:S01]  /*0970*/  SEL R211, R123.reuse, 0xffffffe0, !P5 ;  /* 0xffffffe07bd37807 */ /* 0x040fe20006800000 */
[----:B------:R-:W-:Y:S01]  /*0980*/  @P4 VIADD R209, R214, 0xffffffc0 ;  /* 0xffffffc0d6d14836 */ /* 0x000fe20000000000 */
[----:B------:R-:W-:Y:S01]  /*0990*/  SEL R120, R120, 0xffffffc0, !P2 ;  /* 0xffffffc078787807 */ /* 0x000fe20005000000 */
[----:B------:R-:W-:Y:S01]  /*09a0*/  IMAD.IADD R8, R8, 0x1, R10 ;  /* 0x0000000108087824 */ /* 0x000fe200078e020a */
[----:B------:R-:W-:Y:S01]  /*09b0*/  SEL R117, R123, 0xffffffe0, !P0 ;  /* 0xffffffe07b757807 */ /* 0x000fe20004000000 */
[----:B------:R-:W-:Y:S01]  /*09c0*/  IMAD R129, R129, 0x200, R0 ;  /* 0x0000020081817824 */ /* 0x000fe200078e0200 */
        /* <DEDUP_REMOVED lines=12> */
[----:B------:R-:W-:Y:S01]  /*0a90*/  LOP3.LUT R6, R5, R2, R6, 0x1e, !PT ;  /* 0x0000000205067212 */ /* 0x000fe200078e1e06 */
[----:B------:R-:W-:Y:S01]  /*0aa0*/  IMAD.IADD R211, R211, 0x1, R210 ;  /* 0x00000001d3d37824 */ /* 0x000fe200078e02d2 */
        /* <DEDUP_REMOVED lines=23> */
.L_x_587:
        /* <DEDUP_REMOVED lines=16> */
[----:B-12---:R-:W-:Y:S01]  /*0d20*/  IMAD.U32 R4, RZ, RZ, UR10 ;  /* 0x0000000aff047e24 */ /* 0x006fe2000f8e00ff */
        /* <DEDUP_REMOVED lines=12> */
[----:B---3--:R-:W2:Y:S02]  /*0df0*/  @P1 LDG.E R8, desc[UR8][R6.64] ;  /* 0x0000000806081981 */ /* 0x008ea4000c1e1900 */
        /* <DEDUP_REMOVED lines=37> */
.L_x_559:
        /* <DEDUP_REMOVED lines=62> */
[----:B------:R-:W-:-:S02]  /*1430*/  USEL UR58, UR16, UR12, !UP1 ;  /* 0x0000000c103a7287 */ /* 0x000fc4000c800000 */
[----:B------:R-:W-:Y:S01]  /*1440*/  UIADD3 UR16, UR15, -0x80, URZ ;  /* 0xffffff800f107890 */ /* 0x000fe2000fffe03f */
[----:B------:R-:W-:Y:S01]  /*1450*/  IMAD.HI.U32 R4, R5, R0, R4 ;  /* 0x0000000005047227 */ /* 0x000fe200078e0004 */
[----:B------:R-:W-:Y:S01]  /*1460*/  MOV R0, R3 ;  /* 0x0000000300007202 */ /* 0x000fe20000000f00 */
[----:B------:R-:W-:Y:S02]  /*1470*/  USEL UR19, UR19, URZ, UP2 ;  /* 0x0000003f13137287 */ /* 0x000fe40009000000 */
[----:B------:R-:W-:Y:S02]  /*1480*/  UIADD3 UR49, UR17, UR11, URZ ;  /* 0x0000000b11317290 */ /* 0x000fe4000fffe03f */
        /* <DEDUP_REMOVED lines=64> */
.L_x_561:
        /* <DEDUP_REMOVED lines=13> */
.L_x_562:
        /* <DEDUP_REMOVED lines=12> */
.L_x_563:
[----:B------:R-:W-:Y:S01]  /*1a20*/  ULDC UR5, c[0x0][0x270] ;  /* 0x00009c0000057ab9 */ /* 0x000fe20000000800 */
[----:B------:R-:W-:Y:S01]  /*1a30*/  ULDC UR6, c[0x0][0x2d4] ;  /* 0x0000b50000067ab9 */ /* 0x000fe20000000800 */
[----:B------:R-:W-:-:S04]  /*1a40*/  UIMAD UR5, UR51, UR5, UR59 ;  /* 0x00000005330572a4 */ /* 0x000fc8000f8e023b */
[----:B------:R-:W-:-:S12]  /*1a50*/  UIMAD UR5, UR5, UR6, URZ ;  /* 0x00000006050572a4 */ /* 0x000fd8000f8e023f */
.L_x_564:
        /* <DEDUP_REMOVED lines=16> */
[----:B------:R-:W-:Y:S02]  /*1b60*/  USHF.R.S32.HI UR17, URZ, 0x1f, UR5 ;  /* 0x0000001f3f117899 */ /* 0x000fe40008011405 */
[----:B------:R-:W-:-:S02]  /*1b70*/  UIADD3.X UR6, UR55, UR6, UR49, UP2, UP1 ;  /* 0x0000000637067290 */ /* 0x000fc400097e2431 */
[----:B------:R-:W-:Y:S02]  /*1b80*/  USHF.R.S32.HI UR34, URZ, 0x1f, UR59 ;  /* 0x0000001f3f227899 */ /* 0x000fe4000801143b */
[----:B------:R-:W-:Y:S01]  /*1b90*/  ULEA.HI UR17, UR17, UR5, URZ, 0x7 ;  /* 0x0000000511117291 */ /* 0x000fe2000f8f383f */
[----:B-1----:R-:W-:Y:S01]  /*1ba0*/  SHF.R.S32.HI R0, RZ, 0x1f, R7 ;  /* 0x0000001fff007819 */ /* 0x002fe20000011407 */
[----:B------:R-:W-:Y:S01]  /*1bb0*/  ULDC.64 UR14, c[0x0][0x428] ;  /* 0x00010a00000e7ab9 */ /* 0x000fe20000000a00 */
[----:B------:R-:W-:Y:S01]  /*1bc0*/  ULDC.64 UR22, c[0x0][0x258] ;  /* 0x0000960000167ab9 */ /* 0x000fe20000000a00 */
[----:B------:R-:W-:Y:S01]  /*1bd0*/  UIMAD UR13, UR34, UR14, URZ ;  /* 0x0000000e220d72a4 */ /* 0x000fe2000f8e023f */
[CC--:B------:R-:W-:Y:S01]  /*1be0*/  LEA.HI R4, R0.reuse, R7.reuse, RZ, 0x5 ;  /* 0x0000000700047211 */ /* 0x0c0fe200078f28ff */
[----:B------:R-:W-:Y:S01]  /*1bf0*/  USHF.R.S32.HI UR17, URZ, 0x7, UR17 ;  /* 0x000000073f117899 */ /* 0x000fe20008011411 */
[----:B------:R-:W-:Y:S01]  /*1c00*/  LEA.HI R0, R0, R7, RZ, 0x2 ;  /* 0x0000000700007211 */ /* 0x000fe200078f10ff */
[----:B------:R-:W-:Y:S01]  /*1c10*/  UIMAD UR7, UR59, UR15, UR13 ;  /* 0x0000000f3b0772a4 */ /* 0x000fe2000f8e020d */
[----:B------:R-:W-:Y:S01]  /*1c20*/  LOP3.LUT R3, R4, 0xffffffe0, RZ, 0xc0, !PT ;  /* 0xffffffe004037812 */ /* 0x000fe200078ec0ff */
[----:B------:R-:W-:Y:S01]  /*1c30*/  UISETP.LT.AND UP1, UPT, URZ, UR17, UPT ;  /* 0x000000113f00728c */ /* 0x000fe2000bf21270 */
[----:B------:R-:W-:Y:S01]  /*1c40*/  LOP3.LUT R5, R0, 0xfffffffc, RZ, 0xc0, !PT ;  /* 0xfffffffc00057812 */ /* 0x000fe200078ec0ff */
[----:B------:R-:W-:Y:S01]  /*1c50*/  ULDC.64 UR32, c[0x0][0x2b0] ;  /* 0x0000ac0000207ab9 */ /* 0x000fe20000000a00 */
[----:B------:R-:W-:Y:S01]  /*1c60*/  SHF.R.S32.HI R4, RZ, 0x5, R4 ;  /* 0x00000005ff047819 */ /* 0x000fe20000011404 */
[C---:B------:R-:W-:Y:S01]  /*1c70*/  IMAD.IADD R3, R7.reuse, 0x1, -R3 ;  /* 0x0000000107037824 */ /* 0x040fe200078e0a03 */
[----:B------:R-:W-:Y:S01]  /*1c80*/  SHF.R.S32.HI R0, RZ, 0x2, R0 ;  /* 0x00000002ff007819 */ /* 0x000fe20000011400 */
[----:B------:R-:W-:Y:S01]  /*1c90*/  IMAD.IADD R5, R7, 0x1, -R5 ;  /* 0x0000000107057824 */ /* 0x000fe200078e0a05 */
[----:B------:R-:W-:Y:S01]  /*1ca0*/  USEL UR17, URZ, UR17, !UP1 ;  /* 0x000000113f117287 */ /* 0x000fe2000c800000 */
[----:B------:R-:W-:Y:S01]  /*1cb0*/  IMAD R3, R4, UR20, R3 ;  /* 0x0000001404037c24 */ /* 0x000fe2000f8e0203 */
[----:B------:R-:W-:Y:S01]  /*1cc0*/  SHF.R.S32.HI R18, RZ, 0x1f, R0 ;  /* 0x0000001fff127819 */ /* 0x000fe20000011400 */
[----:B------:R-:W-:Y:S01]  /*1cd0*/  IMAD.SHL.U32 R4, R5, 0x8, RZ ;  /* 0x0000000805047824 */ /* 0x000fe200078e00ff */
[----:B------:R-:W-:Y:S01]  /*1ce0*/  IADD3 R10, P0, R0, UR16, RZ ;  /* 0x00000010000a7c10 */ /* 0x000fe2000ff1e0ff */
[----:B--2---:R-:W-:Y:S01]  /*1cf0*/  IMAD R7, R12, UR31, RZ ;  /* 0x0000001f0c077c24 */ /* 0x004fe2000f8e02ff */
[----:B------:R-:W-:-:S02]  /*1d00*/  UISETP.GT.AND UP1, UPT, UR44, UR17, UPT ;  /* 0x000000112c00728c */ /* 0x000fc4000bf24270 */
[----:B------:R-:W-:Y:S01]  /*1d10*/  IADD3.X R9, R18, UR31, RZ, P0, !PT ;  /* 0x0000001f12097c10 */ /* 0x000fe200087fe4ff */
[----:B------:R-:W-:Y:S01]  /*1d20*/  IMAD R14, R13, UR16, R7 ;  /* 0x000000100d0e7c24 */ /* 0x000fe2000f8e0207 */
[----:B------:R-:W-:Y:S02]  /*1d30*/  SHF.R.S32.HI R5, RZ, 0x1f, R4 ;  /* 0x0000001fff057819 */ /* 0x000fe40000011404 */
[----:B------:R-:W-:Y:S01]  /*1d40*/  IADD3 R8, P0, R4, UR11, RZ ;  /* 0x0000000b04087c10 */ /* 0x000fe2000ff1e0ff */
[----:B------:R-:W-:-:S03]  /*1d50*/  IMAD R11, R9, UR42, RZ ;  /* 0x0000002a090b7c24 */ /* 0x000fc6000f8e02ff */
[----:B------:R-:W-:Y:S01]  /*1d60*/  IADD3.X R9, R5, UR54, RZ, P0, !PT ;  /* 0x0000003605097c10 */ /* 0x000fe200087fe4ff */
[C---:B------:R-:W-:Y:S01]  /*1d70*/  IMAD R15, R10.reuse, UR43, R11 ;  /* 0x0000002b0a0f7c24 */ /* 0x040fe2000f8e020b */
[C---:B------:R-:W-:Y:S01]  /*1d80*/  IADD3 R7, P0, R3.reuse, UR12, RZ ;  /* 0x0000000c03077c10 */ /* 0x040fe2000ff1e0ff */
[----:B------:R-:W-:Y:S01]  /*1d90*/  IMAD.WIDE.U32 R10, R10, UR42, R4 ;  /* 0x0000002a0a0a7c25 */ /* 0x000fe2000f8e0004 */
[----:B------:R-:W-:Y:S02]  /*1da0*/  ULDC.64 UR12, c[0x0][0x3e0] ;  /* 0x0000f800000c7ab9 */ /* 0x000fe40000000a00 */
        /* <DEDUP_REMOVED lines=11> */
[----:B------:R1:W-:Y:S01]  /*1e60*/  STL [R1], R3 ;  /* 0x0000000301007387 */ /* 0x0003e20000100800 */
        /* <DEDUP_REMOVED lines=15> */
[----:B------:R-:W-:Y:S01]  /*1f60*/  PLOP3.LUT P0, PT, PT, PT, UP1, 0x80, 0x0 ;  /* 0x000000000000781c */ /* 0x000fe20003f0f018 */
[----:B------:R-:W-:Y:S01]  /*1f70*/  UIADD3 UR7, UR44, -0x1, URZ ;  /* 0xffffffff2c077890 */ /* 0x000fe2000fffe03f */
[----:B------:R-:W-:Y:S01]  /*1f80*/  LEA R228, P2, R8, UR12, 0x1 ;  /* 0x0000000c08e47c11 */ /* 0x000fe2000f8408ff */
[----:B------:R-:W-:Y:S01]  /*1f90*/  IMAD.IADD R3, R9, 0x1, R3 ;  /* 0x0000000109037824 */ /* 0x000fe200078e0203 */
[----:B------:R-:W-:Y:S01]  /*1fa0*/  UMOV UR12, UR15 ;  /* 0x0000000f000c7c82 */ /* 0x000fe20008000000 */
[----:B------:R-:W-:-:S03]  /*1fb0*/  UMOV UR15, UR22 ;  /* 0x00000016000f7c82 */ /* 0x000fc60008000000 */
[----:B------:R-:W-:Y:S01]  /*1fc0*/  LEA.HI.X R229, R8, UR13, R3, 0x1, P2 ;  /* 0x0000000d08e57c11 */ /* 0x000fe200090f0c03 */
[----:B------:R-:W-:Y:S01]  /*1fd0*/  UMOV UR13, UR14 ;  /* 0x0000000e000d7c82 */ /* 0x000fe20008000000 */
[----:B------:R-:W-:-:S03]  /*1fe0*/  UMOV UR14, UR23 ;  /* 0x00000017000e7c82 */ /* 0x000fc60008000000 */
        /* <DEDUP_REMOVED lines=20> */
.L_x_566:
        /* <DEDUP_REMOVED lines=19> */
.L_x_567:
        /* <DEDUP_REMOVED lines=30> */
.L_x_569:
[----:B------:R-:W-:Y:S05]  /*2440*/  BSYNC B0 ;  /* 0x0000000000007941 */ /* 0x000fea0003800000 */
.L_x_568:
        /* <DEDUP_REMOVED lines=14> */
.L_x_571:
[----:B------:R-:W-:Y:S05]  /*2530*/  BSYNC B0 ;  /* 0x0000000000007941 */ /* 0x000fea0003800000 */
.L_x_570:
        /* <DEDUP_REMOVED lines=26> */
.L_x_573:
[----:B------:R-:W-:Y:S05]  /*26e0*/  BSYNC B0 ;  /* 0x0000000000007941 */ /* 0x000fea0003800000 */
.L_x_572:
        /* <DEDUP_REMOVED lines=14> */
.L_x_565:
[----:B------:R-:W2:Y:S04]  /*27d0*/  LDL R28, [R1+0x34] ;  /* 0x00003400011c7983 */ /* 0x000ea80000100800 */
[----:B------:R-:W3:Y:S01]  /*27e0*/  LDL R19, [R1+0x2c] ;  /* 0x00002c0001137983 */ /* 0x000ee20000100800 */
[----:B------:R-:W-:Y:S01]  /*27f0*/  UIMAD UR5, UR7, -0x80, UR38 ;  /* 0xffffff80070578a4 */ /* 0x000fe2000f8e0226 */
[----:B------:R-:W-:Y:S01]  /*2800*/  VIADD R9, R0, 0x40 ;  /* 0x0000004000097836 */ /* 0x000fe20000000000 */
[----:B------:R-:W-:Y:S02]  /*2810*/  UIMAD UR6, UR18, -0x80, UR10 ;  /* 0xffffff80120678a4 */ /* 0x000fe4000f8e020a */
[----:B------:R-:W-:Y:S01]  /*2820*/  UIMAD UR11, UR45, UR26, URZ ;  /* 0x0000001a2d0b72a4 */ /* 0x000fe2000f8e023f */
[----:B------:R-:W-:Y:S01]  /*2830*/  IMAD.U32 R8, RZ, RZ, UR26 ;  /* 0x0000001aff087e24 */ /* 0x000fe2000f8e00ff */
[C---:B------:R-:W-:Y:S01]  /*2840*/  ISETP.GE.AND P3, PT, R9.reuse, UR5, PT ;  /* 0x0000000509007c0c */ /* 0x040fe2000bf66270 */
[----:B------:R-:W-:Y:S01]  /*2850*/  IMAD.WIDE.U32 R10, R12, 0x80, RZ ;  /* 0x000000800c0a7825 */ /* 0x000fe200078e00ff */
[----:B------:R-:W-:Y:S01]  /*2860*/  UIMAD UR16, UR30, UR27, UR11 ;  /* 0x0000001b1e1072a4 */ /* 0x000fe2000f8e020b */
[----:B------:R-:W-:Y:S01]  /*2870*/  ISETP.GE.AND P1, PT, R9, UR6, PT ;  /* 0x0000000609007c0c */ /* 0x000fe2000bf26270 */
[----:B------:R-:W-:Y:S01]  /*2880*/  ULDC.64 UR24, c[0x0][0x260] ;  /* 0x0000980000187ab9 */ /* 0x000fe20000000a00 */
[----:B------:R-:W-:Y:S01]  /*2890*/  IMAD.WIDE.U32 R8, R8, UR30, R4 ;  /* 0x0000001e08087c25 */ /* 0x000fe2000f8e0004 */
[----:B------:R-:W-:-:S02]  /*28a0*/  ULDC.64 UR22, c[0x0][0x268] ;  /* 0x00009a0000167ab9 */ /* 0x000fc40000000a00 */
[----:B------:R-:W-:Y:S01]  /*28b0*/  IADD3 R8, P0, R8, UR46, RZ ;  /* 0x0000002e08087c10 */ /* 0x000fe2000ff1e0ff */
[----:B------:R-:W-:Y:S01]  /*28c0*/  UIMAD UR11, UR45, UR28, URZ ;  /* 0x0000001c2d0b72a4 */ /* 0x000fe2000f8e023f */
[----:B------:R-:W-:-:S03]  /*28d0*/  IMAD.SHL.U32 R13, R13, 0x80, RZ ;  /* 0x000000800d0d7824 */ /* 0x000fc600078e00ff */
[----:B------:R-:W-:Y:S01]  /*28e0*/  @!P3 IADD3 R10, P2, R228, R10, RZ ;  /* 0x0000000ae40ab210 */ /* 0x000fe20007f5e0ff */
[----:B------:R-:W-:Y:S01]  /*28f0*/  UIMAD UR11, UR30, UR29, UR11 ;  /* 0x0000001d1e0b72a4 */ /* 0x000fe2000f8e020b */
[----:B------:R-:W-:Y:S01]  /*2900*/  ISETP.GE.AND P4, PT, R0, UR5, PT ;  /* 0x0000000500007c0c */ /* 0x000fe2000bf86270 */
[----:B------:R-:W1:Y:S01]  /*2910*/  @!P1 LDC.64 R24, c[0x0][0x218] ;  /* 0x00008600ff189b82 */ /* 0x000e620000000a00 */
[----:B------:R-:W-:Y:S01]  /*2920*/  @!P3 IADD3.X R11, R229, R11, R13, P2, !PT ;  /* 0x0000000be50bb210 */ /* 0x000fe200017fe40d */
[----:B------:R-:W-:Y:S02]  /*2930*/  IMAD.MOV.U32 R32, RZ, RZ, 0x7f800000 ;  /* 0x7f800000ff207424 */ /* 0x000fe400078e00ff */
[----:B------:R-:W-:Y:S02]  /*2940*/  IMAD.MOV.U32 R31, RZ, RZ, 0x7f800000 ;  /* 0x7f800000ff1f7424 */ /* 0x000fe400078e00ff */
[----:B------:R-:W-:Y:S02]  /*2950*/  IMAD.MOV.U32 R30, RZ, RZ, 0x7f800000 ;  /* 0x7f800000ff1e7424 */ /* 0x000fe400078e00ff */
[----:B------:R-:W-:-:S02]  /*2960*/  IMAD.MOV.U32 R29, RZ, RZ, 0x7f800000 ;  /* 0x7f800000ff1d7424 */ /* 0x000fc400078e00ff */
[----:B--2---:R-:W-:-:S05]  /*2970*/  VIADD R7, R28, 0x8 ;  /* 0x000000081c077836 */ /* 0x004fca0000000000 */
[----:B------:R-:W-:Y:S01]  /*2980*/  ISETP.GE.AND P6, PT, R7, UR5, PT ;  /* 0x0000000507007c0c */ /* 0x000fe2000bfc6270 */
[----:B------:R-:W-:-:S05]  /*2990*/  IMAD.U32 R7, RZ, RZ, UR16 ;  /* 0x00000010ff077e24 */ /* 0x000fca000f8e00ff */
[----:B------:R-:W-:Y:S02]  /*29a0*/  IADD3.X R9, R9, UR48, R7, P0, !PT ;  /* 0x0000003009097c10 */ /* 0x000fe400087fe407 */
[----:B------:R-:W-:Y:S01]  /*29b0*/  PLOP3.LUT P0, PT, PT, PT, UP5, 0x80, 0x0 ;  /* 0x000000000000781c */ /* 0x000fe20003f0f058 */
[----:B------:R-:W-:-:S05]  /*29c0*/  VIADD R3, R28, 0x40 ;  /* 0x000000401c037836 */ /* 0x000fca0000000000 */
[----:B------:R-:W-:Y:S01]  /*29d0*/  ISETP.GE.AND P5, PT, R3, UR5, PT ;  /* 0x0000000503007c0c */ /* 0x000fe2000bfa6270 */
[----:B------:R-:W-:-:S06]  /*29e0*/  IMAD.U32 R3, RZ, RZ, UR28 ;  /* 0x0000001cff037e24 */ /* 0x000fcc000f8e00ff */
[----:B------:R-:W-:Y:S01]  /*29f0*/  @P0 BAR.SYNC.DEFER_BLOCKING 0x0 ;  /* 0x0000000000000b1d */ /* 0x000fe20000010000 */
[----:B------:R-:W-:-:S04]  /*2a00*/  IMAD.WIDE.U32 R4, R3, UR30, R4 ;  /* 0x0000001e03047c25 */ /* 0x000fc8000f8e0004 */
[----:B------:R-:W-:Y:S01]  /*2a10*/  IMAD.U32 R7, RZ, RZ, UR11 ;  /* 0x0000000bff077e24 */ /* 0x000fe2000f8e00ff */
[----:B------:R-:W-:Y:S01]  /*2a20*/  IADD3 R4, P2, R4, UR47, RZ ;  /* 0x0000002f04047c10 */ /* 0x000fe2000ff5e0ff */
[----:B------:R-:W-:-:S03]  /*2a30*/  IMAD R3, R16, UR24, RZ ;  /* 0x0000001810037c24 */ /* 0x000fc6000f8e02ff */
[----:B------:R-:W-:Y:S02]  /*2a40*/  IADD3.X R5, R5, UR50, R7, P2, !PT ;  /* 0x0000003205057c10 */ /* 0x000fe400097fe407 */
[----:B------:R-:W-:Y:S01]  /*2a50*/  ISETP.GE.AND P2, PT, R0, UR6, PT ;  /* 0x0000000600007c0c */ /* 0x000fe2000bf46270 */
[----:B------:R-:W-:Y:S01]  /*2a60*/  IMAD R14, R6, UR25, R3 ;  /* 0x00000019060e7c24 */ /* 0x000fe2000f8e0203 */
[----:B---3--:R-:W-:Y:S01]  /*2a70*/  LEA R3, R19, UR4, 0x1 ;  /* 0x0000000413037c11 */ /* 0x008fe2000f8e08ff */
[----:B------:R-:W-:Y:S01]  /*2a80*/  IMAD R7, R16, UR22, RZ ;  /* 0x0000001610077c24 */ /* 0x000fe2000f8e02ff */
[----:B------:R-:W-:Y:S01]  /*2a90*/  @!P1 IADD3 R12, P0, R0, 0x40, RZ ;  /* 0x00000040000c9810 */ /* 0x000fe20007f1e0ff */
[C---:B------:R-:W-:Y:S01]  /*2aa0*/  IMAD.WIDE.U32 R8, R6.reuse, UR24, R8 ;  /* 0x0000001806087c25 */ /* 0x040fe2000f8e0008 */
[----:B------:R-:W-:Y:S02]  /*2ab0*/  USHF.L.U32 UR11, UR43, 0x7, URZ ;  /* 0x000000072b0b7899 */ /* 0x000fe4000800063f */
[----:B------:R-:W-:Y:S01]  /*2ac0*/  ULEA.HI UR6, UR7, UR7, URZ, 0x1 ;  /* 0x0000000707067291 */ /* 0x000fe2000f8f083f */
[----:B------:R-:W-:-:S02]  /*2ad0*/  IMAD R13, R6, UR23, R7 ;  /* 0x00000017060d7c24 */ /* 0x000fc4000f8e0207 */
[----:B------:R-:W-:Y:S01]  /*2ae0*/  IMAD.WIDE.U32 R4, R6, UR22, R4 ;  /* 0x0000001606047c25 */ /* 0x000fe2000f8e0004 */
[----:B------:R-:W-:Y:S01]  /*2af0*/  @P4 STS [R3+0x4000], RZ ;  /* 0x004000ff03004388 */ /* 0x000fe20000000800 */
[----:B------:R-:W-:Y:S01]  /*2b00*/  UIMAD.WIDE.U32 UR22, UR42, 0x80, URZ ;  /* 0x000000802a1678a5 */ /* 0x000fe2000f8e003f */
[----:B------:R-:W2:Y:S01]  /*2b10*/  @!P2 LDC.64 R20, c[0x0][0x218] ;  /* 0x00008600ff14ab82 */ /* 0x000ea20000000a00 */
[----:B------:R-:W-:Y:S01]  /*2b20*/  IMAD.IADD R7, R9, 0x1, R14 ;  /* 0x0000000109077824 */ /* 0x000fe200078e020e */
[----:B------:R-:W-:Y:S01]  /*2b30*/  @P4 STS [R3+0x4004], RZ ;  /* 0x004004ff03004388 */ /* 0x000fe20000000800 */
[----:B------:R-:W-:-:S03]  /*2b40*/  @!P1 IMAD.X R9, RZ, RZ, R18, P0 ;  /* 0x000000ffff099224 */ /* 0x000fc600000e0612 */
[----:B------:R-:W-:Y:S01]  /*2b50*/  @P4 STS.64 [R3+0x4008], RZ ;  /* 0x004008ff03004388 */ /* 0x000fe20000000a00 */
[----:B------:R-:W-:Y:S01]  /*2b60*/  @!P2 IMAD.MOV.U32 R6, RZ, RZ, R8 ;  /* 0x000000ffff06a224 */ /* 0x000fe200078e0008 */
[----:B------:R-:W3:Y:S02]  /*2b70*/  @!P2 LDC.64 R26, c[0x0][0x220] ;  /* 0x00008800ff1aab82 */ /* 0x000ee40000000a00 */
[----:B------:R-:W-:Y:S01]  /*2b80*/  @!PT LDS RZ, [RZ] ;  /* 0x00000000fffff984 */ /* 0x000fe20000000800 */
[----:B------:R-:W-:Y:S01]  /*2b90*/  @!PT LDS RZ, [RZ] ;  /* 0x00000000fffff984 */ /* 0x000fe20000000800 */
[----:B------:R-:W-:Y:S01]  /*2ba0*/  @!PT LDS RZ, [RZ] ;  /* 0x00000000fffff984 */ /* 0x000fe20000000800 */
[----:B------:R-:W-:Y:S01]  /*2bb0*/  @!P4 LDGSTS.E.BYPASS.LTC128B.128 [R3+0x4000], desc[UR8][R228.64] ;  /* 0x04000000e403cfae */ /* 0x000fe2000b901d48 */
[----:B------:R-:W-:-:S03]  /*2bc0*/  ULOP3.LUT UR6, UR6, 0xfffffffe, URZ, 0xc0, !UPT ;  /* 0xfffffffe06067892 */ /* 0x000fc6000f8ec03f */
[----:B------:R-:W-:Y:S04]  /*2bd0*/  @P3 STS.128 [R3+0x5000], RZ ;  /* 0x005000ff03003388 */ /* 0x000fe80000000c00 */
[----:B------:R-:W-:Y:S01]  /*2be0*/  @!PT LDS RZ, [RZ] ;  /* 0x00000000fffff984 */ /* 0x000fe20000000800 */
[----:B------:R-:W-:Y:S01]  /*2bf0*/  @!PT LDS RZ, [RZ] ;  /* 0x00000000fffff984 */ /* 0x000fe20000000800 */
[----:B------:R-:W-:Y:S01]  /*2c00*/  @!PT LDS RZ, [RZ] ;  /* 0x00000000fffff984 */ /* 0x000fe20000000800 */
[----:B------:R4:W-:Y:S01]  /*2c10*/  @!P3 LDGSTS.E.BYPASS.LTC128B.128 [R3+0x5000], desc[UR8][R10.64] ;  /* 0x050000000a03bfae */ /* 0x0009e2000b901d48 */
[----:B------:R-:W-:Y:S01]  /*2c20*/  @!P3 IADD3 R14, P0, R230, UR22, RZ ;  /* 0x00000016e60ebc10 */ /* 0x000fe2000ff1e0ff */
[----:B------:R-:W-:-:S04]  /*2c30*/  UIADD3 UR6, UR7, -UR6, URZ ;  /* 0x8000000607067290 */ /* 0x000fc8000fffe03f */
[----:B------:R-:W-:Y:S01]  /*2c40*/  UISETP.NE.AND UP0, UPT, UR6, 0x1, UPT ;  /* 0x000000010600788c */ /* 0x000fe2000bf05270 */
[----:B------:R-:W-:Y:S02]  /*2c50*/  IMAD.IADD R5, R5, 0x1, R13 ;  /* 0x0000000105057824 */ /* 0x000fe400078e020d */
[----:B------:R-:W-:Y:S02]  /*2c60*/  @!P1 IMAD.MOV.U32 R16, RZ, RZ, R4 ;  /* 0x000000ffff109224 */ /* 0x000fe400078e0004 */
[----:B----4-:R-:W-:Y:S02]  /*2c70*/  @!P1 IMAD.MOV.U32 R10, RZ, RZ, R8 ;  /* 0x000000ffff0a9224 */ /* 0x010fe400078e0008 */
[----:B------:R-:W-:Y:S02]  /*2c80*/  @!P1 IMAD.MOV.U32 R11, RZ, RZ, R7 ;  /* 0x000000ffff0b9224 */ /* 0x000fe400078e0007 */
[----:B------:R-:W-:Y:S01]  /*2c90*/  VIADD R118, R129, 0x1000 ;  /* 0x0000100081767836 */ /* 0x000fe20000000000 */
[----:B------:R-:W-:Y:S01]  /*2ca0*/  UIADD3 UR35, UR38, 0x80, UR30 ;  /* 0x0000008026237890 */ /* 0x000fe2000fffe01e */
[----:B------:R-:W-:Y:S01]  /*2cb0*/  @!P1 IMAD R8, R9, UR26, RZ ;  /* 0x0000001a09089c24 */ /* 0x000fe2000f8e02ff */
[----:B------:R-:W-:Y:S01]  /*2cc0*/  CS2R R94, SRZ ;  /* 0x00000000005e7805 */ /* 0x000fe2000001ff00 */
[----:B------:R-:W-:Y:S01]  /*2cd0*/  IMAD.U32 R9, RZ, RZ, UR11 ;  /* 0x0000000bff097e24 */ /* 0x000fe2000f8e00ff */
[----:B------:R-:W-:Y:S01]  /*2ce0*/  CS2R R92, SRZ ;  /* 0x00000000005c7805 */ /* 0x000fe2000001ff00 */
[C---:B------:R-:W-:Y:S01]  /*2cf0*/  @!P1 IMAD R23, R12.reuse, UR27, R8 ;  /* 0x0000001b0c179c24 */ /* 0x040fe2000f8e0208 */
[----:B------:R-:W-:Y:S01]  /*2d00*/  CS2R R98, SRZ ;  /* 0x0000000000627805 */ /* 0x000fe2000001ff00 */
[----:B------:R-:W-:Y:S01]  /*2d10*/  @!P1 IMAD.WIDE.U32 R10, R12, UR26, R10 ;  /* 0x0000001a0c0a9c25 */ /* 0x000fe2000f8e000a */
[----:B------:R-:W-:-:S02]  /*2d20*/  @!P3 IADD3.X R15, R231, UR23, R9, P0, !PT ;  /* 0x00000017e70fbc10 */ /* 0x000fc400087fe409 */
[----:B------:R-:W-:Y:S02]  /*2d30*/  CS2R R96, SRZ ;  /* 0x0000000000607805 */ /* 0x000fe4000001ff00 */
[----:B------:R-:W-:Y:S01]  /*2d40*/  @!P1 IADD3 R12, P0, R0, 0x40, RZ ;  /* 0x00000040000c9810 */ /* 0x000fe20007f1e0ff */
[----:B------:R-:W-:Y:S01]  /*2d50*/  @!P2 IMAD R8, R18, UR26, RZ ;  /* 0x0000001a1208ac24 */ /* 0x000fe2000f8e02ff */
[----:B------:R-:W-:Y:S01]  /*2d60*/  CS2R R90, SRZ ;  /* 0x00000000005a7805 */ /* 0x000fe2000001ff00 */
[----:B------:R-:W-:Y:S01]  /*2d70*/  IMAD.SHL.U32 R122, R129, 0x2, RZ ;  /* 0x00000002817a7824 */ /* 0x000fe200078e00ff */
[----:B------:R-:W-:Y:S01]  /*2d80*/  CS2R R88, SRZ ;  /* 0x0000000000587805 */ /* 0x000fe2000001ff00 */
[C---:B------:R-:W-:Y:S01]  /*2d90*/  @!P2 IMAD R22, R0.reuse, UR27, R8 ;  /* 0x0000001b0016ac24 */ /* 0x040fe2000f8e0208 */
[----:B------:R-:W-:Y:S01]  /*2da0*/  CS2R R86, SRZ ;  /* 0x0000000000567805 */ /* 0x000fe2000001ff00 */
[----:B------:R-:W-:Y:S01]  /*2db0*/  @!P2 IMAD.WIDE.U32 R8, R0, UR26, R6 ;  /* 0x0000001a0008ac25 */ /* 0x000fe2000f8e0006 */
[----:B------:R-:W-:-:S02]  /*2dc0*/  CS2R R84, SRZ ;  /* 0x0000000000547805 */ /* 0x000fc4000001ff00 */
[----:B------:R-:W-:Y:S02]  /*2dd0*/  CS2R R78, SRZ ;  /* 0x00000000004e7805 */ /* 0x000fe4000001ff00 */
[----:B------:R-:W-:Y:S01]  /*2de0*/  CS2R R76, SRZ ;  /* 0x00000000004c7805 */ /* 0x000fe2000001ff00 */
[----:B------:R-:W-:Y:S01]  /*2df0*/  VIADD R6, R19, 0x1000 ;  /* 0x0000100013067836 */ /* 0x000fe20000000000 */
[----:B------:R-:W-:Y:S01]  /*2e00*/  CS2R R82, SRZ ;  /* 0x0000000000527805 */ /* 0x000fe2000001ff00 */
[----:B------:R-:W-:Y:S01]  /*2e10*/  @!P1 IMAD.X R7, RZ, RZ, R18, P0 ;  /* 0x000000ffff079224 */ /* 0x000fe200000e0612 */
[----:B------:R-:W-:Y:S01]  /*2e20*/  PLOP3.LUT P0, PT, PT, PT, UP0, 0x80, 0x0 ;  /* 0x000000000000781c */ /* 0x000fe20003f0f008 */
[----:B------:R-:W-:Y:S01]  /*2e30*/  @!P1 IMAD.MOV.U32 R17, RZ, RZ, R5 ;  /* 0x000000ffff119224 */ /* 0x000fe200078e0005 */
[----:B------:R-:W-:Y:S01]  /*2e40*/  CS2R R80, SRZ ;  /* 0x0000000000507805 */ /* 0x000fe2000001ff00 */
[----:B------:R-:W-:Y:S01]  /*2e50*/  @!P1 IMAD R7, R7, UR28, RZ ;  /* 0x0000001c07079c24 */ /* 0x000fe2000f8e02ff */
[----:B------:R-:W-:-:S02]  /*2e60*/  SEL R6, R6, R19, !P0 ;  /* 0x0000001306067207 */ /* 0x000fc40004000000 */
[----:B------:R-:W-:Y:S02]  /*2e70*/  CS2R R74, SRZ ;  /* 0x00000000004a7805 */ /* 0x000fe4000001ff00 */
[----:B------:R-:W-:Y:S01]  /*2e80*/  CS2R R72, SRZ ;  /* 0x0000000000487805 */ /* 0x000fe2000001ff00 */
[----:B------:R-:W-:Y:S01]  /*2e90*/  @!P1 IMAD R19, R12, UR29, R7 ;  /* 0x0000001d0c139c24 */ /* 0x000fe2000f8e0207 */
[----:B------:R-:W-:Y:S01]  /*2ea0*/  LEA R251, R6, UR4, 0x1 ;  /* 0x0000000406fb7c11 */ /* 0x000fe2000f8e08ff */
[----:B------:R-:W-:Y:S01]  /*2eb0*/  @!P1 IMAD.WIDE.U32 R6, R12, UR28, R16 ;  /* 0x0000001c0c069c25 */ /* 0x000fe2000f8e0010 */
[----:B------:R-:W-:Y:S01]  /*2ec0*/  CS2R R70, SRZ ;  /* 0x0000000000467805 */ /* 0x000fe2000001ff00 */
[----:B------:R-:W4:Y:S01]  /*2ed0*/  @!P1 LDC.64 R16, c[0x0][0x220] ;  /* 0x00008800ff109b82 */ /* 0x000f220000000a00 */
[----:B------:R-:W-:Y:S01]  /*2ee0*/  CS2R R68, SRZ ;  /* 0x0000000000447805 */ /* 0x000fe2000001ff00 */
[----:B------:R-:W-:Y:S01]  /*2ef0*/  @!P2 IMAD R13, R18, UR28, RZ ;  /* 0x0000001c120dac24 */ /* 0x000fe2000f8e02ff */
[----:B------:R-:W-:Y:S01]  /*2f00*/  @P4 STS [R251], RZ ;  /* 0x000000fffb004388 */ /* 0x000fe20000000800 */
[----:B------:R-:W-:Y:S01]  /*2f10*/  @!P2 IMAD.WIDE.U32 R4, R0, UR28, R4 ;  /* 0x0000001c0004ac25 */ /* 0x000fe2000f8e0004 */
[----:B------:R-:W-:-:S02]  /*2f20*/  USHF.L.U32 UR34, UR20, 0x3, URZ ;  /* 0x0000000314227899 */ /* 0x000fc4000800063f */
[----:B------:R-:W-:Y:S01]  /*2f30*/  @P4 STS [R251+0x4], RZ ;  /* 0x000004fffb004388 */ /* 0x000fe20000000800 */
[----:B------:R-:W-:Y:S01]  /*2f40*/  @!P2 IMAD R18, R0, UR29, R13 ;  /* 0x0000001d0012ac24 */ /* 0x000fe2000f8e020d */
[----:B------:R-:W-:Y:S01]  /*2f50*/  USHF.L.U32 UR33, UR20, 0x4, URZ ;  /* 0x0000000414217899 */ /* 0x000fe2000800063f */
[----:B------:R-:W-:Y:S01]  /*2f60*/  @!P2 IMAD.IADD R0, R9, 0x1, R22 ;  /* 0x000000010900a824 */ /* 0x000fe200078e0216 */
[----:B------:R-:W-:Y:S01]  /*2f70*/  @P4 STS [R251+0x8], RZ ;  /* 0x000008fffb004388 */ /* 0x000fe20000000800 */
[----:B------:R-:W-:Y:S02]  /*2f80*/  UIMAD UR32, UR20, 0x18, URZ ;  /* 0x00000018142078a4 */ /* 0x000fe4000f8e023f */
[----:B------:R-:W-:Y:S01]  /*2f90*/  USHF.L.U32 UR31, UR20, 0x5, URZ ;  /* 0x00000005141f7899 */ /* 0x000fe2000800063f */
[----:B------:R-:W-:Y:S01]  /*2fa0*/  @P4 STS [R251+0xc], RZ ;  /* 0x00000cfffb004388 */ /* 0x000fe20000000800 */
[----:B------:R-:W-:Y:S02]  /*2fb0*/  UIMAD UR25, UR20, 0x50, URZ ;  /* 0x00000050141978a4 */ /* 0x000fe4000f8e023f */
[----:B------:R-:W-:Y:S01]  /*2fc0*/  UIMAD UR24, UR20, 0x58, URZ ;  /* 0x00000058141878a4 */ /* 0x000fe2000f8e023f */
[----:B------:R-:W-:Y:S01]  /*2fd0*/  @!PT LDS RZ, [RZ] ;  /* 0x00000000fffff984 */ /* 0x000fe20000000800 */
[----:B------:R-:W-:Y:S01]  /*2fe0*/  @!PT LDS RZ, [RZ] ;  /* 0x00000000fffff984 */ /* 0x000fe20000000800 */
[----:B------:R-:W-:Y:S01]  /*2ff0*/  @!PT LDS RZ, [RZ] ;  /* 0x00000000fffff984 */ /* 0x000fe20000000800 */
[----:B------:R-:W-:Y:S01]  /*3000*/  @!P4 LDGSTS.E.BYPASS.LTC128B.128 [R251], desc[UR8][R230.64] ;  /* 0x00000000e6fbcfae */ /* 0x000fe2000b901d48 */
[C---:B--2---:R-:W-:Y:S01]  /*3010*/  @!P2 LEA R12, P4, R8.reuse, R20, 0x1 ;  /* 0x00000014080ca211 */ /* 0x044fe200078808ff */
[----:B------:R-:W-:Y:S01]  /*3020*/  @!P2 IMAD.IADD R5, R5, 0x1, R18 ;  /* 0x000000010505a824 */ /* 0x000fe200078e0212 */
[----:B------:R-:W-:Y:S01]  /*3030*/  UIMAD UR22, UR20, 0x68, URZ ;  /* 0x00000068141678a4 */ /* 0x000fe2000f8e023f */
[----:B------:R-:W-:Y:S01]  /*3040*/  @P3 STS [R251+0x1000], RZ ;  /* 0x001000fffb003388 */ /* 0x000fe20000000800 */
[----:B------:R-:W-:Y:S01]  /*3050*/  @!P2 LEA.HI.X R13, R8, R21, R0, 0x1, P4 ;  /* 0x00000015080da211 */ /* 0x000fe200020f0c00 */
[----:B------:R-:W-:Y:S01]  /*3060*/  @!P1 IMAD.IADD R0, R11, 0x1, R23 ;  /* 0x000000010b009824 */ /* 0x000fe200078e0217 */
[----:B------:R-:W-:Y:S01]  /*3070*/  UIMAD UR21, UR20, 0x70, URZ ;  /* 0x00000070141578a4 */ /* 0x000fe2000f8e023f */
[----:B------:R-:W-:Y:S01]  /*3080*/  @P3 STS [R251+0x1004], RZ ;  /* 0x001004fffb003388 */ /* 0x000fe20000000800 */
[----:B------:R-:W-:Y:S01]  /*3090*/  UIADD3 UR19, -UR19, URZ, URZ ;  /* 0x0000003f13137290 */ /* 0x000fe2000fffe13f */
[----:B------:R-:W-:-:S02]  /*30a0*/  ULDC UR6, c[0x0][0x2ec] ;  /* 0x0000bb0000067ab9 */ /* 0x000fc40000000800 */
[----:B------:R-:W-:Y:S04]  /*30b0*/  @P3 STS [R251+0x1008], RZ ;  /* 0x001008fffb003388 */ /* 0x000fe80000000800 */
[----:B------:R-:W-:Y:S04]  /*30c0*/  @P3 STS [R251+0x100c], RZ ;  /* 0x00100cfffb003388 */ /* 0x000fe80000000800 */
[----:B------:R-:W-:Y:S01]  /*30d0*/  @!PT LDS RZ, [RZ] ;  /* 0x00000000fffff984 */ /* 0x000fe20000000800 */
[----:B------:R-:W-:Y:S01]  /*30e0*/  @!PT LDS RZ, [RZ] ;  /* 0x00000000fffff984 */ /* 0x000fe20000000800 */
[----:B------:R-:W-:Y:S01]  /*30f0*/  @!PT LDS RZ, [RZ] ;  /* 0x00000000fffff984 */ /* 0x000fe20000000800 */
[----:B------:R1:W-:Y:S01]  /*3100*/  @!P3 LDGSTS.E.BYPASS.LTC128B.128 [R251+0x1000], desc[UR8][R14.64] ;  /* 0x010000000efbbfae */ /* 0x0003e2000b901d48 */
[----:B---3--:R-:W-:-:S04]  /*3110*/  @!P2 LEA R8, P3, R4, R26, 0x1 ;  /* 0x0000001a0408a211 */ /* 0x008fc800078608ff */
[----:B------:R-:W-:Y:S01]  /*3120*/  @!P2 LEA.HI.X R9, R4, R27, R5, 0x1, P3 ;  /* 0x0000001b0409a211 */ /* 0x000fe200018f0c05 */
[----:B------:R-:W-:Y:S01]  /*3130*/  @!P1 IMAD.IADD R5, R7, 0x1, R19 ;  /* 0x0000000107059824 */ /* 0x000fe200078e0213 */
[C---:B----4-:R-:W-:Y:S01]  /*3140*/  @!P1 LEA R4, P3, R6.reuse, R16, 0x1 ;  /* 0x0000001006049211 */ /* 0x050fe200078608ff */
[----:B------:R-:W-:Y:S03]  /*3150*/  @P2 STS [R3+0x6000], RZ ;  /* 0x006000ff03002388 */ /* 0x000fe60000000800 */
[----:B------:R-:W-:Y:S01]  /*3160*/  @!P1 LEA.HI.X R5, R6, R17, R5, 0x1, P3 ;  /* 0x0000001106059211 */ /* 0x000fe200018f0c05 */
[----:B------:R-:W-:Y:S04]  /*3170*/  @P2 STS [R3+0x6004], RZ ;  /* 0x006004ff03002388 */ /* 0x000fe80000000800 */
[----:B------:R-:W-:Y:S04]  /*3180*/  @P2 STS.64 [R3+0x6008], RZ ;  /* 0x006008ff03002388 */ /* 0x000fe80000000a00 */
[----:B------:R-:W-:Y:S01]  /*3190*/  @!PT LDS RZ, [RZ] ;  /* 0x00000000fffff984 */ /* 0x000fe20000000800 */
[----:B------:R-:W-:Y:S01]  /*31a0*/  @!PT LDS RZ, [RZ] ;  /* 0x00000000fffff984 */ /* 0x000fe20000000800 */
[----:B------:R-:W-:Y:S01]  /*31b0*/  @!PT LDS RZ, [RZ] ;  /* 0x00000000fffff984 */ /* 0x000fe20000000800 */
[----:B------:R-:W-:Y:S01]  /*31c0*/  @!P2 LDGSTS.E.BYPASS.LTC128B.128 [R3+0x6000], desc[UR8][R12.64] ;  /* 0x060000000c03afae */ /* 0x000fe2000b901d48 */
[----:B-1----:R-:W-:-:S04]  /*31d0*/  @!P1 LEA R14, P4, R10, R24, 0x1 ;  /* 0x000000180a0e9211 */ /* 0x002fc800078808ff */
[----:B------:R-:W-:Y:S01]  /*31e0*/  @!P1 LEA.HI.X R15, R10, R25, R0, 0x1, P4 ;  /* 0x000000190a0f9211 */ /* 0x000fe200020f0c00 */
[----:B------:R-:W-:Y:S01]  /*31f0*/  VIADD R0, R28, 0x48 ;  /* 0x000000481c007836 */ /* 0x000fe20000000000 */
[----:B------:R-:W-:Y:S04]  /*3200*/  @P1 STS.128 [R3+0x7000], RZ ;  /* 0x007000ff03001388 */ /* 0x000fe80000000c00 */
[----:B------:R-:W-:Y:S01]  /*3210*/  ISETP.GE.AND P3, PT, R0, UR5, PT ;  /* 0x0000000500007c0c */ /* 0x000fe2000bf66270 */
[----:B------:R-:W-:Y:S01]  /*3220*/  @!PT LDS RZ, [RZ] ;  /* 0x00000000fffff984 */ /* 0x000fe20000000800 */
[----:B------:R-:W-:Y:S01]  /*3230*/  @!PT LDS RZ, [RZ] ;  /* 0x00000000fffff984 */ /* 0x000fe20000000800 */
[----:B------:R-:W-:Y:S01]  /*3240*/  @!PT LDS RZ, [RZ] ;  /* 0x00000000fffff984 */ /* 0x000fe20000000800 */
[----:B------:R-:W-:Y:S01]  /*3250*/  @!P1 LDGSTS.E.BYPASS.LTC128B.128 [R3+0x7000], desc[UR8][R14.64] ;  /* 0x070000000e039fae */ /* 0x000fe2000b901d48 */
[C---:B------:R-:W-:Y:S01]  /*3260*/  IMAD.SHL.U32 R6, R28.reuse, 0x4, RZ ;  /* 0x000000041c067824 */ /* 0x040fe200078e00ff */
[----:B------:R-:W-:Y:S02]  /*3270*/  ISETP.GE.AND P4, PT, R28, UR5, PT ;  /* 0x000000051c007c0c */ /* 0x000fe4000bf86270 */
[----:B------:R-:W-:Y:S01]  /*3280*/  SEL R118, R118, R129, !P0 ;  /* 0x0000008176767207 */ /* 0x000fe20004000000 */
[----:B------:R-:W-:Y:S01]  /*3290*/  @P2 STS [R3+0x8000], RZ ;  /* 0x008000ff03002388 */ /* 0x000fe20000000800 */
[----:B------:R-:W-:-:S03]  /*32a0*/  UIMAD UR30, UR20, 0x28, URZ ;  /* 0x00000028141e78a4 */ /* 0x000fc6000f8e023f */
[----:B------:R-:W-:Y:S04]  /*32b0*/  @P2 STS [R3+0x8004], RZ ;  /* 0x008004ff03002388 */ /* 0x000fe80000000800 */
[----:B------:R-:W-:Y:S01]  /*32c0*/  @P2 STS.64 [R3+0x8008], RZ ;  /* 0x008008ff03002388 */ /* 0x000fe20000000a00 */
[----:B------:R-:W-:Y:S02]  /*32d0*/  UIMAD UR29, UR20, 0x30, URZ ;  /* 0x00000030141d78a4 */ /* 0x000fe4000f8e023f */
[----:B------:R-:W-:Y:S01]  /*32e0*/  UIMAD UR28, UR20, 0x38, URZ ;  /* 0x00000038141c78a4 */ /* 0x000fe2000f8e023f */
[----:B------:R-:W-:Y:S01]  /*32f0*/  @!PT LDS RZ, [RZ] ;  /* 0x00000000fffff984 */ /* 0x000fe20000000800 */
[----:B------:R-:W-:Y:S01]  /*3300*/  @!PT LDS RZ, [RZ] ;  /* 0x00000000fffff984 */ /* 0x000fe20000000800 */
[----:B------:R-:W-:Y:S01]  /*3310*/  @!PT LDS RZ, [RZ] ;  /* 0x00000000fffff984 */ /* 0x000fe20000000800 */
[----:B------:R1:W-:Y:S01]  /*3320*/  @!P2 LDGSTS.E.BYPASS.LTC128B.128 [R3+0x8000], desc[UR8][R8.64] ;  /* 0x080000000803afae */ /* 0x0003e2000b901d48 */
[----:B------:R-:W-:Y:S02]  /*3330*/  USHF.L.U32 UR27, UR20, 0x6, URZ ;  /* 0x00000006141b7899 */ /* 0x000fe4000800063f */
[----:B------:R-:W-:Y:S01]  /*3340*/  UIMAD UR26, UR20, 0x48, URZ ;  /* 0x00000048141a78a4 */ /* 0x000fe2000f8e023f */
[----:B------:R2:W-:Y:S01]  /*3350*/  @P1 STS.128 [R3+0x9000], RZ ;  /* 0x009000ff03001388 */ /* 0x0005e20000000c00 */
[----:B------:R-:W-:-:S02]  /*3360*/  UIMAD UR23, UR20, 0x60, URZ ;  /* 0x00000060141778a4 */ /* 0x000fc4000f8e023f */
[----:B------:R-:W-:Y:S01]  /*3370*/  UIADD3 UR35, UR35, -UR10, URZ ;  /* 0x8000000a23237290 */ /* 0x000fe2000fffe03f */
[----:B------:R-:W-:Y:S01]  /*3380*/  @!PT LDS RZ, [RZ] ;  /* 0x00000000fffff984 */ /* 0x000fe20000000800 */
[----:B------:R-:W-:Y:S01]  /*3390*/  @!PT LDS RZ, [RZ] ;  /* 0x00000000fffff984 */ /* 0x000fe20000000800 */
[----:B------:R-:W-:Y:S01]  /*33a0*/  @!PT LDS RZ, [RZ] ;  /* 0x00000000fffff984 */ /* 0x000fe20000000800 */
[----:B------:R3:W-:Y:S01]  /*33b0*/  @!P1 LDGSTS.E.BYPASS.LTC128B.128 [R3+0x9000], desc[UR8][R4.64] ;  /* 0x0900000004039fae */ /* 0x0007e2000b901d48 */
[----:B------:R-:W-:-:S03]  /*33c0*/  ULDC UR5, c[0x0][0x39c] ;  /* 0x0000e70000057ab9 */ /* 0x000fc60000000800 */
[----:B------:R-:W0:Y:S01]  /*33d0*/  LDGDEPBAR ;  /* 0x00000000000079af */ /* 0x000e220000000000 */
[----:B-1----:R-:W-:Y:S02]  /*33e0*/  SHF.R.S32.HI R8, RZ, 0x1f, R28 ;  /* 0x0000001fff087819 */ /* 0x002fe4000001141c */
[----:B---3--:R-:W-:Y:S02]  /*33f0*/  IADD3 R4, P2, R6, UR13, RZ ;  /* 0x0000000d06047c10 */ /* 0x008fe4000ff5e0ff */
[----:B------:R-:W-:Y:S02]  /*3400*/  SHF.L.U64.HI R5, R28, 0x2, R8 ;  /* 0x000000021c057819 */ /* 0x000fe40000010208 */
[----:B--2---:R-:W-:Y:S02]  /*3410*/  SHF.R.S32.HI R3, RZ, 0x1f, R0 ;  /* 0x0000001fff037819 */ /* 0x004fe40000011400 */
[----:B------:R-:W-:Y:S02]  /*3420*/  @!P3 LEA R6, P1, R0, UR13, 0x2 ;  /* 0x0000000d0006bc11 */ /* 0x000fe4000f8210ff */
[----:B------:R-:W-:-:S02]  /*3430*/  IADD3.X R5, R5, UR12, RZ, P2, !PT ;  /* 0x0000000c05057c10 */ /* 0x000fc400097fe4ff */
[----:B------:R-:W-:-:S03]  /*3440*/  @!P3 LEA.HI.X R7, R0, UR12, R3, 0x2, P1 ;  /* 0x0000000c0007bc11 */ /* 0x000fc600088f1403 */
[----:B------:R-:W2:Y:S04]  /*3450*/  @!P4 LDG.E R32, desc[UR8][R4.64] ;  /* 0x000000080420c981 */ /* 0x000ea8000c1e1900 */
[----:B------:R-:W3:Y:S04]  /*3460*/  @!P6 LDG.E R31, desc[UR8][R4.64+0x20] ;  /* 0x00002008041fe981 */ /* 0x000ee8000c1e1900 */
[----:B------:R-:W4:Y:S04]  /*3470*/  @!P5 LDG.E R30, desc[UR8][R4.64+0x100] ;  /* 0x00010008041ed981 */ /* 0x000f28000c1e1900 */
[----:B------:R1:W5:Y:S01]  /*3480*/  @!P3 LDG.E R29, desc[UR8][R6.64] ;  /* 0x00000008061db981 */ /* 0x000362000c1e1900 */
[----:B------:R-:W-:-:S02]  /*3490*/  VIADD R3, R28, 0x1 ;  /* 0x000000011c037836 */ /* 0x000fc40000000000 */
[----:B------:R-:W-:-:S05]  /*34a0*/  IMAD.U32 R0, RZ, RZ, UR38 ;  /* 0x00000026ff007e24 */ /* 0x000fca000f8e00ff */
[----:B------:R-:W-:Y:S01]  /*34b0*/  IADD3 R0, R3, UR10, -R0 ;  /* 0x0000000a03007c10 */ /* 0x000fe2000fffe800 */
[----:B------:R-:W-:-:S04]  /*34c0*/  IMAD.SHL.U32 R3, R28, 0x4, RZ ;  /* 0x000000041c037824 */ /* 0x000fc800078e00ff */
[----:B------:R1:W-:Y:S04]  /*34d0*/  STL [R1+0x28], R0 ;  /* 0x0000280001007387 */ /* 0x0003e80000100800 */
[----:B------:R1:W-:Y:S02]  /*34e0*/  STL [R1+0x24], R3 ;  /* 0x0000240301007387 */ /* 0x0003e40000100800 */
[C---:B-1----:R-:W-:Y:S01]  /*34f0*/  SHF.L.U64.HI R6, R28.reuse, 0x2, R8 ;  /* 0x000000021c067819 */ /* 0x042fe20000010208 */
[----:B------:R-:W-:-:S05]  /*3500*/  VIADD R0, R28, 0xffffff80 ;  /* 0xffffff801c007836 */ /* 0x000fca0000000000 */
[----:B------:R-:W-:-:S04]  /*3510*/  SHF.R.S32.HI R3, RZ, 0x1f, R0 ;  /* 0x0000001fff037819 */ /* 0x000fc80000011400 */
        /* <DEDUP_REMOVED lines=10> */
[----:B-----5:R1:W-:Y:S04]  /*35c0*/  STL [R1+0xc], R29 ;  /* 0x00000c1d01007387 */ /* 0x0203e80000100800 */
[----:B------:R1:W-:Y:S04]  /*35d0*/  STL [R1+0x20], R6 ;  /* 0x0000200601007387 */ /* 0x0003e80000100800 */
[----:B------:R1:W-:Y:S04]  /*35e0*/  STL [R1+0x1c], R5 ;  /* 0x00001c0501007387 */ /* 0x0003e80000100800 */
[----:B------:R1:W-:Y:S02]  /*35f0*/  STL [R1+0x18], R0 ;  /* 0x0000180001007387 */ /* 0x0003e40000100800 */
.L_x_577:
[----:B------:R-:W0:Y:S01]  /*3600*/  LDGDEPBAR ;  /* 0x00000000000079af */ /* 0x000e220000000000 */
[----:B------:R-:W-:Y:S01]  /*3610*/  IADD3 R112, R123, R118, RZ ;  /* 0x000000767b707210 */ /* 0x000fe20007ffe0ff */
[----:B------:R-:W-:Y:S01]  /*3620*/  USHF.L.U32 UR11, UR7, 0x7, URZ ;  /* 0x00000007070b7899 */ /* 0x000fe2000800063f */
[----:B-1----:R-:W-:Y:S05]  /*3630*/  MOV R0, UR18 ;  /* 0x0000001200007c02 */ /* 0x002fea0008000f00 */
        /* <DEDUP_REMOVED lines=184> */
[-C--:B------:R-:W-:Y:S01]  /*41c0*/  @!P0 ISETP.GE.AND P3, PT, R0, R10.reuse, PT ;  /* 0x0000000a0000820c */ /* 0x080fe20003f66270 */
        /* <DEDUP_REMOVED lines=32> */
[-C--:B------:R-:W-:Y:S01]  /*43d0*/  @!P0 ISETP.GE.AND P1, PT, R17, R15.reuse, PT ;  /* 0x0000000f1100820c */ /* 0x080fe20003f26270 */
        /* <DEDUP_REMOVED lines=60> */
[C---:B------:R-:W-:Y:S05]  /*47a0*/  @!P0 ISETP.GE.AND P1, PT, R17.reuse, R11, PT ;  /* 0x0000000b1100820c */ /* 0x040fea0003f26270 */
[----:B------:R3:W-:Y:S10]  /*47b0*/  MUFU.EX2 R75, R4 ;  /* 0x00000004004b7308 */ /* 0x0007f40000000800 */
[----:B------:R-:W-:Y:S01]  /*47c0*/  MUFU.TANH R143, R39 ;  /* 0x00000027008f7308 */ /* 0x000fe20000002400 */
[----:B-1----:R-:W-:Y:S02]  /*47d0*/  MOV R5, R152 ;  /* 0x0000009800057202 */ /* 0x002fe40000000f00 */
[----:B------:R-:W-:Y:S02]  /*47e0*/  @!P0 FSEL R5, R152, -INF , !P2 ;  /* 0xff80000098058808 */ /* 0x000fe40005000000 */
[----:B------:R-:W-:Y:S02]  /*47f0*/  @!P0 ISETP.GE.AND P2, PT, R17, R10, PT ;  /* 0x0000000a1100820c */ /* 0x000fe40003f46270 */
        /* <DEDUP_REMOVED lines=35> */
[----:B------:R-:W1:Y:S01]  /*4a30*/  MUFU.TANH R149, R45 ;  /* 0x0000002d00957308 */ /* 0x000e620000002400 */
        /* <DEDUP_REMOVED lines=26> */
[----:B------:R-:W-:Y:S05]  /*4be0*/  @!P0 ISETP.GE.AND P1, PT, R16, R15, PT ;  /* 0x0000000f1000820c */ /* 0x000fea0003f26270 */
        /* <DEDUP_REMOVED lines=8> */
[-C--:B------:R-:W-:Y:S04]  /*4c70*/  @!P0 ISETP.GE.AND P2, PT, R17, R14.reuse, PT ;  /* 0x0000000e1100820c */ /* 0x080fe80003f46270 */
[----:B------:R-:W-:Y:S03]  /*4c80*/  MUFU.TANH R135, R51 ;  /* 0x0000003300877308 */ /* 0x000fe60000002400 */
[----:B------:R-:W-:Y:S01]  /*4c90*/  MOV R16, R147 ;  /* 0x0000009300107202 */ /* 0x000fe20000000f00 */
[-C--:B------:R-:W-:Y:S03]  /*4ca0*/  HMMA.16816.F32 R60, R112, R6.reuse, R60 ;  /* 0x00000006703c723c */ /* 0x080fe6000000183c */
[----:B------:R-:W-:Y:S02]  /*4cb0*/  @!P0 FSEL R16, R147, -INF , !P1 ;  /* 0xff80000093108808 */ /* 0x000fe40004800000 */
[----:B------:R-:W-:Y:S01]  /*4cc0*/  @!P0 ISETP.GE.AND P1, PT, R17, R15, PT ;  /* 0x0000000f1100820c */ /* 0x000fe20003f26270 */
[----:B------:R-:W-:Y:S01]  /*4cd0*/  MUFU.EX2 R197, R20 ;  /* 0x0000001400c57308 */ /* 0x000fe20000000800 */
[--C-:B-1----:R-:W-:Y:S01]  /*4ce0*/  FFMA.FTZ R18, R19, UR6, -R13.reuse ;  /* 0x0000000613127c23 */ /* 0x102fe2000801080d */
        /* <DEDUP_REMOVED lines=60> */
[----:B------:R-:W-:Y:S03]  /*50b0*/  @!P0 ISETP.GE.AND P1, PT, R16, R11, PT ;  /* 0x0000000b1000820c */ /* 0x000fe60003f26270 */
        /* <DEDUP_REMOVED lines=11> */
[----:B------:R-:W-:Y:S01]  /*5170*/  FFMA.FTZ R4, R4, UR6, -R8 ;  /* 0x0000000604047c23 */ /* 0x000fe20008010808 */
[----:B---3--:R-:W-:Y:S01]  /*5180*/  MOV R16, R150 ;  /* 0x0000009600107202 */ /* 0x008fe20000000f00 */
[----:B------:R-:W-:Y:S01]  /*5190*/  MUFU.TANH R224, R64 ;  /* 0x0000004000e07308 */ /* 0x000fe20000002400 */
[----:B------:R-:W-:Y:S05]  /*51a0*/  @!P0 FSEL R16, R150, -INF , !P1 ;  /* 0xff80000096108808 */ /* 0x000fea0004800000 */
[--C-:B------:R-:W-:Y:S01]  /*51b0*/  FFMA.FTZ R7, R16, UR6, -R9.reuse ;  /* 0x0000000610077c23 */ /* 0x100fe20008010809 */
        /* <DEDUP_REMOVED lines=32> */
[----:B------:R-:W-:Y:S02]  /*53c0*/  @!P0 ISETP.GE.AND P1, PT, R4, R14, PT ;  /* 0x0000000e0400820c */ /* 0x000fe40003f26270 */
        /* <DEDUP_REMOVED lines=9> */
[CC--:B------:R-:W-:Y:S02]  /*5460*/  @!P0 ISETP.GE.AND P3, PT, R5.reuse, R14.reuse, PT ;  /* 0x0000000e0500820c */ /* 0x0c0fe40003f66270 */
        /* <DEDUP_REMOVED lines=28> */
[----:B------:R-:W-:Y:S01]  /*5630*/  @!P0 ISETP.GE.AND P3, PT, R0, R14, PT ;  /* 0x0000000e0000820c */ /* 0x000fe20003f66270 */
[--C-:B-1----:R-:W-:Y:S01]  /*5640*/  FFMA.FTZ R6, R7, UR6, -R12.reuse ;  /* 0x0000000607067c23 */ /* 0x102fe2000801080c */
[----:B------:R-:W-:Y:S01]  /*5650*/  FFMA.FTZ R7, R5, UR6, -R12 ;  /* 0x0000000605077c23 */ /* 0x000fe2000801080c */
[----:B------:R-:W-:Y:S02]  /*5660*/  MOV R5, R146 ;  /* 0x0000009200057202 */ /* 0x000fe40000000f00 */
[----:B------:R1:W-:Y:S01]  /*5670*/  MUFU.EX2 R140, R6 ;  /* 0x00000006008c7308 */ /* 0x0003e20000000800 */
[----:B------:R-:W-:Y:S02]  /*5680*/  @!P0 FSEL R5, R146, -INF , !P5 ;  /* 0xff80000092058808 */ /* 0x000fe40006800000 */
[----:B------:R-:W-:Y:S07]  /*5690*/  @!P0 ISETP.GE.AND P5, PT, R0, R15, PT ;  /* 0x0000000f0000820c */ /* 0x000fee0003fa6270 */
[----:B------:R4:W2:Y:S01]  /*56a0*/  MUFU.EX2 R138, R7 ;  /* 0x00000007008a7308 */ /* 0x0008a20000000800 */
[----:B-1----:R-:W-:Y:S02]  /*56b0*/  MOV R6, R145 ;  /* 0x0000009100067202 */ /* 0x002fe40000000f00 */
[----:B------:R-:W-:Y:S02]  /*56c0*/  @!P0 FSEL R6, R145, -INF , !P6 ;  /* 0xff80000091068808 */ /* 0x000fe40007000000 */
[----:B------:R-:W-:Y:S02]  /*56d0*/  @!P0 ISETP.GE.AND P6, PT, R4, R15, PT ;  /* 0x0000000f0400820c */ /* 0x000fe40003fc6270 */
[----:B------:R-:W-:Y:S01]  /*56e0*/  MOV R15, R137 ;  /* 0x00000089000f7202 */ /* 0x000fe20000000f00 */
[----:B------:R-:W-:Y:S01]  /*56f0*/  FFMA.FTZ R6, R6, UR6, -R9 ;  /* 0x0000000606067c23 */ /* 0x000fe20008010809 */
        /* <DEDUP_REMOVED lines=25> */
[----:B------:R-:W-:Y:S03]  /*5890*/  FFMA.FTZ R4, R11, UR6, -R8 ;  /* 0x000000060b047c23 */ /* 0x000fe60008010808 */
        /* <DEDUP_REMOVED lines=141> */
[----:B------:R-:W-:Y:S01]  /*6170*/  HMMA.16816.F32 R64, R100, R106, R64 ;  /* 0x0000006a6440723c */ /* 0x000fe20000001840 */
[----:B------:R1:W5:Y:S03]  /*6180*/  LDL.LU R82, [R1+0x84] ;  /* 0x0000840001527983 */ /* 0x0003660000300800 */
[----:B------:R-:W-:Y:S01]  /*6190*/  FMUL.FTZ R104, R80, R104 ;  /* 0x0000006850687220 */ /* 0x000fe20000410000 */
[----:B------:R-:W-:Y:S01]  /*61a0*/  FADD.FTZ R105, -R114, R5 ;  /* 0x0000000572697221 */ /* 0x000fe20000010100 */
[----:B------:R-:W-:Y:S01]  /*61b0*/  FFMA.FTZ R5, -R81, R81, 1 ;  /* 0x3f80000051057423 */ /* 0x000fe20000010151 */
[----:B------:R-:W-:Y:S01]  /*61c0*/  FMUL.FTZ R102, R76, R20 ;  /* 0x000000144c667220 */ /* 0x000fe20000410000 */
[----:B------:R1:W5:Y:S03]  /*61d0*/  LDL.LU R81, [R1+0x80] ;  /* 0x0000800001517983 */ /* 0x0003660000300800 */
[----:B------:R-:W-:Y:S01]  /*61e0*/  FMUL.FTZ R105, R79, R105 ;  /* 0x000000694f697220 */ /* 0x000fe20000410000 */
[----:B------:R1:W5:Y:S01]  /*61f0*/  LDL.LU R80, [R1+0x7c] ;  /* 0x00007c0001507983 */ /* 0x0003620000300800 */
[----:B------:R-:W-:Y:S01]  /*6200*/  FFMA.FTZ R20, -R74, R74, 1 ;  /* 0x3f8000004a147423 */ /* 0x000fe2000001014a */
[----:B------:R-:W-:Y:S01]  /*6210*/  FADD.FTZ R103, -R114, R21 ;  /* 0x0000001572677221 */ /* 0x000fe20000010100 */
[----:B------:R-:W-:Y:S01]  /*6220*/  FMUL.FTZ R21, R77, R17 ;  /* 0x000000114d157220 */ /* 0x000fe20000410000 */
[----:B------:R1:W5:Y:S01]  /*6230*/  LDL.LU R79, [R1+0x78] ;  /* 0x00007800014f7983 */ /* 0x0003620000300800 */
[----:B------:R-:W-:Y:S01]  /*6240*/  FMUL.FTZ R20, R20, UR5 ;  /* 0x0000000514147c20 */ /* 0x000fe20008410000 */
[----:B------:R-:W-:Y:S01]  /*6250*/  FMUL.FTZ R103, R75, R103 ;  /* 0x000000674b677220 */ /* 0x000fe20000410000 */
[----:B------:R-:W-:Y:S01]  /*6260*/  FADD.FTZ R52, -R114, R52 ;  /* 0x0000003472347221 */ /* 0x000fe20000010100 */
[----:B------:R1:W5:Y:S01]  /*6270*/  LDL.LU R78, [R1+0x74] ;  /* 0x00007400014e7983 */ /* 0x0003620000300800 */
[----:B------:R-:W-:Y:S01]  /*6280*/  FMUL.FTZ R20, R16, R20 ;  /* 0x0000001410147220 */ /* 0x000fe20000410000 */
        /* <DEDUP_REMOVED lines=8> */
[----:B------:R-:W-:Y:S01]  /*6310*/  FFMA.FTZ R4, -R249, R249, 1 ;  /* 0x3f800000f9047423 */ /* 0x000fe200000101f9 */
[----:B------:R-:W-:Y:S01]  /*6320*/  FFMA.FTZ R17, -R252, R252, 1 ;  /* 0x3f800000fc117423 */ /* 0x000fe200000101fc */
[----:B------:R1:W5:Y:S01]  /*6330*/  LDL.LU R75, [R1+0x68] ;  /* 0x00006800014b7983 */ /* 0x0003620000300800 */
[----:B------:R-:W-:Y:S01]  /*6340*/  FMUL.FTZ R100, R105, R5 ;  /* 0x0000000569647220 */ /* 0x000fe20000410000 */
[----:B------:R-:W-:Y:S01]  /*6350*/  FMUL.FTZ R4, R4, UR5 ;  /* 0x0000000504047c20 */ /* 0x000fe20008410000 */
[----:B------:R-:W-:Y:S01]  /*6360*/  FMUL.FTZ R17, R17, UR5 ;  /* 0x0000000511117c20 */ /* 0x000fe20008410000 */
[----:B------:R1:W5:Y:S01]  /*6370*/  LDL.LU R74, [R1+0x64] ;  /* 0x00006400014a7983 */ /* 0x0003620000300800 */
[----:B------:R-:W-:Y:S01]  /*6380*/  FFMA.FTZ R5, -R250, R250, 1 ;  /* 0x3f800000fa057423 */ /* 0x000fe200000101fa */
[----:B------:R-:W-:Y:S01]  /*6390*/  FMUL.FTZ R4, R103, R4 ;  /* 0x0000000467047220 */ /* 0x000fe20000410000 */
[----:B------:R-:W-:Y:S01]  /*63a0*/  FMUL.FTZ R17, R21, R17 ;  /* 0x0000001115117220 */ /* 0x000fe20000410000 */
[----:B------:R-:W-:Y:S01]  /*63b0*/  F2FP.F16.F32.PACK_AB R16, R100, R101 ;  /* 0x000000656410723e */ /* 0x000fe200000000ff */
[----:B------:R-:W-:Y:S01]  /*63c0*/  FMUL.FTZ R5, R5, UR5 ;  /* 0x0000000505057c20 */ /* 0x000fe20008410000 */
[----:B------:R-:W-:Y:S01]  /*63d0*/  FFMA.FTZ R21, -R237, R237, 1 ;  /* 0x3f800000ed157423 */ /* 0x000fe200000101ed */
[----:B------:R-:W-:Y:S01]  /*63e0*/  FFMA.FTZ R100, -R244, R244, 1 ;  /* 0x3f800000f4647423 */ /* 0x000fe200000101f4 */
[----:B------:R-:W-:Y:S01]  /*63f0*/  F2FP.F16.F32.PACK_AB R101, R17, R20 ;  /* 0x000000141165723e */ /* 0x000fe200000000ff */
[----:B------:R-:W-:Y:S01]  /*6400*/  FMUL.FTZ R5, R102, R5 ;  /* 0x0000000566057220 */ /* 0x000fe20000410000 */
[C---:B------:R-:W-:Y:S01]  /*6410*/  FADD.FTZ R20, -R114.reuse, R37 ;  /* 0x0000002572147221 */ /* 0x040fe20000010100 */
[----:B------:R-:W-:Y:S01]  /*6420*/  FADD.FTZ R17, -R114, R36 ;  /* 0x0000002472117221 */ /* 0x000fe20000010100 */
[----:B------:R-:W-:Y:S01]  /*6430*/  FMUL.FTZ R21, R21, UR5 ;  /* 0x0000000515157c20 */ /* 0x000fe20008410000 */
[----:B------:R-:W-:Y:S01]  /*6440*/  FMUL.FTZ R100, R100, UR5 ;  /* 0x0000000564647c20 */ /* 0x000fe20008410000 */
[----:B------:R-:W-:Y:S01]  /*6450*/  FMUL.FTZ R20, R70, R20 ;  /* 0x0000001446147220 */ /* 0x000fe20000410000 */
[----:B------:R-:W-:Y:S01]  /*6460*/  FMUL.FTZ R17, R71, R17 ;  /* 0x0000001147117220 */ /* 0x000fe20000410000 */
[----:B------:R-:W-:Y:S01]  /*6470*/  F2FP.F16.F32.PACK_AB R102, R4, R5 ;  /* 0x000000050466723e */ /* 0x000fe200000000ff */
[----:B------:R-:W-:Y:S01]  /*6480*/  FMUL.FTZ R4, R73, R32 ;  /* 0x0000002049047220 */ /* 0x000fe20000410000 */
[----:B------:R-:W-:Y:S01]  /*6490*/  FMUL.FTZ R5, R72, R33 ;  /* 0x0000002148057220 */ /* 0x000fe20000410000 */
[----:B------:R1:W5:Y:S01]  /*64a0*/  LDL.LU R73, [R1+0x60] ;  /* 0x0000600001497983 */ /* 0x0003620000300800 */
[----:B------:R-:W-:Y:S01]  /*64b0*/  FFMA.FTZ R32, -R238, R238, 1 ;  /* 0x3f800000ee207423 */ /* 0x000fe200000101ee */
[----:B------:R-:W-:Y:S01]  /*64c0*/  FFMA.FTZ R33, -R241, R241, 1 ;  /* 0x3f800000f1217423 */ /* 0x000fe200000101f1 */
[----:B------:R-:W-:Y:S01]  /*64d0*/  FMUL.FTZ R100, R4, R100 ;  /* 0x0000006404647220 */ /* 0x000fe20000410000 */
[----:B------:R1:W5:Y:S01]  /*64e0*/  LDL.LU R72, [R1+0x5c] ;  /* 0x00005c0001487983 */ /* 0x0003620000300800 */
[----:B------:R-:W-:Y:S01]  /*64f0*/  FMUL.FTZ R32, R32, UR5 ;  /* 0x0000000520207c20 */ /* 0x000fe20008410000 */
[----:B------:R-:W-:Y:S01]  /*6500*/  FMUL.FTZ R33, R33, UR5 ;  /* 0x0000000521217c20 */ /* 0x000fe20008410000 */
[C---:B------:R-:W-:Y:S01]  /*6510*/  FADD.FTZ R4, -R114.reuse, R48 ;  /* 0x0000003072047221 */ /* 0x040fe20000010100 */
[----:B------:R1:W5:Y:S01]  /*6520*/  LDL.LU R71, [R1+0x58] ;  /* 0x0000580001477983 */ /* 0x0003620000300800 */
[----:B------:R-:W-:Y:S01]  /*6530*/  FADD.FTZ R48, -R114, R64 ;  /* 0x0000004072307221 */ /* 0x000fe20000010100 */
[----:B------:R-:W-:Y:S01]  /*6540*/  FMUL.FTZ R33, R20, R33 ;  /* 0x0000002114217220 */ /* 0x000fe20000410000 */
[----:B------:R-:W-:Y:S01]  /*6550*/  FMUL.FTZ R4, R248, R4 ;  /* 0x00000004f8047220 */ /* 0x000fe20000410000 */
[----:B------:R1:W5:Y:S01]  /*6560*/  LDL.LU R70, [R1+0x54] ;  /* 0x0000540001467983 */ /* 0x0003620000300800 */
[----:B------:R-:W-:Y:S01]  /*6570*/  FFMA.FTZ R20, -R236, R236, 1 ;  /* 0x3f800000ec147423 */ /* 0x000fe200000101ec */
[----:B------:R-:W-:Y:S01]  /*6580*/  FMUL.FTZ R48, R240, R48 ;  /* 0x00000030f0307220 */ /* 0x000fe20000410000 */
[----:B------:R-:W-:Y:S01]  /*6590*/  FMUL.FTZ R32, R4, R32 ;  /* 0x0000002004207220 */ /* 0x000fe20000410000 */
[----:B------:R-:W-:Y:S01]  /*65a0*/  FFMA.FTZ R4, -R223, R223, 1 ;  /* 0x3f800000df047423 */ /* 0x000fe200000101df */
[----:B------:R-:W-:Y:S01]  /*65b0*/  FMUL.FTZ R20, R20, UR5 ;  /* 0x0000000514147c20 */ /* 0x000fe20008410000 */
[----:B------:R-:W-:Y:S01]  /*65c0*/  FFMA.FTZ R36, -R242, R242, 1 ;  /* 0x3f800000f2247423 */ /* 0x000fe200000101f2 */
[----:B------:R-:W-:Y:S01]  /*65d0*/  FFMA.FTZ R37, -R243, R243, 1 ;  /* 0x3f800000f3257423 */ /* 0x000fe200000101f3 */
[----:B------:R-:W-:Y:S01]  /*65e0*/  FMUL.FTZ R4, R4, UR5 ;  /* 0x0000000504047c20 */ /* 0x000fe20008410000 */
[----:B------:R-:W-:Y:S01]  /*65f0*/  FMUL.FTZ R20, R52, R20 ;  /* 0x0000001434147220 */ /* 0x000fe20000410000 */
[----:B------:R-:W-:Y:S01]  /*6600*/  FMUL.FTZ R36, R36, UR5 ;  /* 0x0000000524247c20 */ /* 0x000fe20008410000 */
[----:B------:R-:W-:Y:S03]  /*6610*/  FMUL.FTZ R37, R37, UR5 ;  /* 0x0000000525257c20 */ /* 0x000fe60008410000 */
[----:B------:R-:W-:Y:S01]  /*6620*/  FMUL.FTZ R36, R17, R36 ;  /* 0x0000002411247220 */ /* 0x000fe20000410000 */
[----:B------:R-:W-:Y:S01]  /*6630*/  FFMA.FTZ R17, -R235, R235, 1 ;  /* 0x3f800000eb117423 */ /* 0x000fe200000101eb */
[----:B------:R-:W-:Y:S01]  /*6640*/  FMUL.FTZ R37, R5, R37 ;  /* 0x0000002505257220 */ /* 0x000fe20000410000 */
[C---:B------:R-:W-:Y:S01]  /*6650*/  FADD.FTZ R5, -R114.reuse, R49 ;  /* 0x0000003172057221 */ /* 0x040fe20000010100 */
[----:B------:R-:W-:Y:S01]  /*6660*/  FADD.FTZ R49, -R114, R65 ;  /* 0x0000004172317221 */ /* 0x000fe20000010100 */
[----:B------:R-:W-:Y:S01]  /*6670*/  FMUL.FTZ R17, R17, UR5 ;  /* 0x0000000511117c20 */ /* 0x000fe20008410000 */
[----:B------:R-:W-:Y:S01]  /*6680*/  F2FP.F16.F32.PACK_AB R36, R33, R36 ;  /* 0x000000242124723e */ /* 0x000fe200000000ff */
[----:B------:R-:W-:Y:S01]  /*6690*/  FMUL.FTZ R5, R247, R5 ;  /* 0x00000005f7057220 */ /* 0x000fe20000410000 */
[----:B------:R-:W-:Y:S01]  /*66a0*/  FMUL.FTZ R49, R239, R49 ;  /* 0x00000031ef317220 */ /* 0x000fe20000410000 */
[----:B------:R-:W-:Y:S01]  /*66b0*/  FMUL.FTZ R17, R53, R17 ;  /* 0x0000001135117220 */ /* 0x000fe20000410000 */
[----:B------:R-:W-:Y:S01]  /*66c0*/  F2FP.F16.F32.PACK_AB R37, R37, R100 ;  /* 0x000000642525723e */ /* 0x000fe200000000ff */
[----:B------:R-:W-:Y:S01]  /*66d0*/  FMUL.FTZ R21, R5, R21 ;  /* 0x0000001505157220 */ /* 0x000fe20000410000 */
[----:B------:R-:W-:Y:S01]  /*66e0*/  FFMA.FTZ R5, -R224, R224, 1 ;  /* 0x3f800000e0057423 */ /* 0x000fe200000101e0 */
[----:B------:R-:W-:Y:S03]  /*66f0*/  FMUL.FTZ R4, R49, R4 ;  /* 0x0000000431047220 */ /* 0x000fe60000410000 */
[----:B------:R-:W-:Y:S01]  /*6700*/  FMUL.FTZ R5, R5, UR5 ;  /* 0x0000000505057c20 */ /* 0x000fe20008410000 */
[----:B------:R-:W-:Y:S02]  /*6710*/  F2FP.F16.F32.PACK_AB R33, R21, R32 ;  /* 0x000000201521723e */ /* 0x000fe400000000ff */
[----:B------:R-:W-:Y:S01]  /*6720*/  F2FP.F16.F32.PACK_AB R32, R17, R20 ;  /* 0x000000141120723e */ /* 0x000fe200000000ff */
[----:B------:R-:W-:Y:S01]  /*6730*/  FMUL.FTZ R5, R48, R5 ;  /* 0x0000000530057220 */ /* 0x000fe20000410000 */
[----:B------:R-:W-:Y:S01]  /*6740*/  FFMA.FTZ R17, -R69, R69, 1 ;  /* 0x3f80000045117423 */ /* 0x000fe20000010145 */
[----:B------:R-:W-:Y:S01]  /*6750*/  FMUL.FTZ R20, R3, R6 ;  /* 0x0000000603147220 */ /* 0x000fe20000410000 */
[----:B------:R1:W5:Y:S02]  /*6760*/  LDL.LU R69, [R1+0x50] ;  /* 0x0000500001457983 */ /* 0x0003640000300800 */
[----:B------:R-:W-:Y:S01]  /*6770*/  F2FP.F16.F32.PACK_AB R21, R4, R5 ;  /* 0x000000050415723e */ /* 0x000fe200000000ff */
[----:B------:R-:W-:Y:S01]  /*6780*/  FFMA.FTZ R4, -R68, R68, 1 ;  /* 0x3f80000044047423 */ /* 0x000fe20000010144 */
[----:B------:R-:W-:Y:S01]  /*6790*/  FMUL.FTZ R17, R17, UR5 ;  /* 0x0000000511117c20 */ /* 0x000fe20008410000 */
[----:B------:R1:W5:Y:S02]  /*67a0*/  LDL.LU R68, [R1+0x4c] ;  /* 0x00004c0001447983 */ /* 0x0003640000300800 */
[----:B------:R-:W-:Y:S02]  /*67b0*/  FMUL.FTZ R6, R4, UR5 ;  /* 0x0000000504067c20 */ /* 0x000fe40008410000 */
[----:B------:R1:W5:Y:S04]  /*67c0*/  LDL.LU R3, [R1+0x48] ;  /* 0x0000480001037983 */ /* 0x0003680000300800 */
[----:B------:R1:W5:Y:S01]  /*67d0*/  LDL.LU R2, [R1+0x44] ;  /* 0x0000440001027983 */ /* 0x0003620000300800 */
[----:B------:R-:W-:Y:S05]  /*67e0*/  @!P1 BRA `(.L_x_575) ;  /* 0x0000000000549947 */ /* 0x000fea0003800000 */
[----:B------:R-:W2:Y:S01]  /*67f0*/  LDC R48, c[0x0][0x240] ;  /* 0x00009000ff307b82 */ /* 0x000ea20000000800 */
[----:B------:R-:W-:Y:S01]  /*6800*/  ULOP3.LUT UR11, UR7, 0x1, URZ, 0xc0, !UPT ;  /* 0x00000001070b7892 */ /* 0x000fe2000f8ec03f */
[----:B------:R-:W-:Y:S03]  /*6810*/  UMOV UR16, 0xffffe000 ;  /* 0xffffe00000107882 */ /* 0x000fe60000000000 */
[----:B------:R-:W-:Y:S03]  /*6820*/  UISETP.NE.U32.AND UP0, UPT, UR11, 0x1, UPT ;  /* 0x000000010b00788c */ /* 0x000fe6000bf05070 */
[----:B------:R-:W3:Y:S01]  /*6830*/  LDC R49, c[0x0][0x244] ;  /* 0x00009100ff317b82 */ /* 0x000ee20000000800 */
[----:B------:R-:W-:Y:S06]  /*6840*/  USEL UR11, UR16, 0x2000, !UP0 ;  /* 0x00002000100b7887 */ /* 0x000fec000c000000 */
[----:B------:R-:W-:Y:S01]  /*6850*/  VIADD R251, R251, UR11 ;  /* 0x0000000bfbfb7c36 */ /* 0x000fe20008000000 */
[----:B------:R-:W-:Y:S01]  /*6860*/  IADD3 R118, R118, UR11, RZ ;  /* 0x0000000b76767c10 */ /* 0x000fe2000fffe0ff */
[----:B--2---:R-:W-:Y:S05]  /*6870*/  IMAD.U32 R4, R48, -0x80, RZ ;  /* 0xffffff8030047824 */ /* 0x004fea00078e00ff */
        /* <DEDUP_REMOVED lines=9> */
[----:B---3--:R-:W-:Y:S05]  /*6910*/  LEA.HI.X R5, R48, R231, R49, 0x7, P0 ;  /* 0x000000e730057211 */ /* 0x008fea00000f3c31 */
[----:B------:R2:W-:Y:S04]  /*6920*/  LDGSTS.E.BYPASS.LTC128B.128 [R251+0x1000], desc[UR8][R4.64] ;  /* 0x0100000004fb7fae */ /* 0x0005e8000b901d48 */
[----:B------:R-:W0:Y:S02]  /*6930*/  LDGDEPBAR ;  /* 0x00000000000079af */ /* 0x000e240000000000 */
.L_x_575:
[----:B------:R-:W3:Y:S01]  /*6940*/  LDL R52, [R1+0x2c] ;  /* 0x00002c0001347983 */ /* 0x000ee20000100800 */
[----:B------:R-:W-:Y:S01]  /*6950*/  FMUL.FTZ R17, R20, R17 ;  /* 0x0000001114117220 */ /* 0x000fe20000410000 */
[C---:B-----5:R-:W-:Y:S01]  /*6960*/  FADD.FTZ R11, -R0.reuse, R11 ;  /* 0x0000000b000b7221 */ /* 0x060fe20000010100 */
[C---:B------:R-:W-:Y:S01]  /*6970*/  FADD.FTZ R15, -R0.reuse, R15 ;  /* 0x0000000f000f7221 */ /* 0x040fe20000010100 */
[----:B------:R-:W4:Y:S01]  /*6980*/  LDL.LU R49, [R1] ;  /* 0x0000000001317983 */ /* 0x000f220000300800 */
[----:B------:R-:W-:Y:S01]  /*6990*/  FADD.FTZ R27, -R0, R27 ;  /* 0x0000001b001b7221 */ /* 0x000fe20000010100 */
[----:B------:R-:W-:Y:S01]  /*69a0*/  FMUL.FTZ R11, R233, R11 ;  /* 0x0000000be90b7220 */ /* 0x000fe20000410000 */
[----:B------:R-:W-:Y:S01]  /*69b0*/  FMUL.FTZ R15, R227, R15 ;  /* 0x0000000fe30f7220 */ /* 0x000fe20000410000 */
[----:B------:R-:W4:Y:S01]  /*69c0*/  LDL.LU R48, [R1+0x4] ;  /* 0x0000040001307983 */ /* 0x000f220000300800 */
[----:B------:R-:W-:Y:S01]  /*69d0*/  FMUL.FTZ R27, R225, R27 ;  /* 0x0000001be11b7220 */ /* 0x000fe20000410000 */
[----:B--2---:R-:W-:Y:S01]  /*69e0*/  FFMA.FTZ R5, -R152, R152, 1 ;  /* 0x3f80000098057423 */ /* 0x004fe20000010198 */
[----:B------:R-:W-:Y:S01]  /*69f0*/  FADD.FTZ R23, -R113, R23 ;  /* 0x0000001771177221 */ /* 0x000fe20000010100 */
[----:B------:R2:W-:Y:S01]  /*6a00*/  STS [R214+0xa000], R16 ;  /* 0x00a00010d6007388 */ /* 0x0005e20000000800 */
[----:B------:R-:W-:Y:S01]  /*6a10*/  FFMA.FTZ R4, -R151, R151, 1 ;  /* 0x3f80000097047423 */ /* 0x000fe20000010197 */
[----:B------:R-:W-:Y:S01]  /*6a20*/  FADD.FTZ R19, -R113, R19 ;  /* 0x0000001371137221 */ /* 0x000fe20000010100 */
        /* <DEDUP_REMOVED lines=8> */
[----:B------:R-:W-:Y:S01]  /*6ab0*/  FMUL.FTZ R38, R159, R38 ;  /* 0x000000269f267220 */ /* 0x000fe20000410000 */
[C---:B------:R-:W-:Y:S01]  /*6ac0*/  FADD.FTZ R50, -R113.reuse, R50 ;  /* 0x0000003271327221 */ /* 0x040fe20000010100 */
        /* <DEDUP_REMOVED lines=12> */
[----:B--2---:R-:W-:Y:S01]  /*6b90*/  FMUL.FTZ R16, R7, R6 ;  /* 0x0000000607107220 */ /* 0x004fe20000410000 */
        /* <DEDUP_REMOVED lines=42> */
[----:B--2---:R-:W-:Y:S01]  /*6e40*/  FFMA.FTZ R5, -R181, R181, 1 ;  /* 0x3f800000b5057423 */ /* 0x004fe200000101b5 */
        /* <DEDUP_REMOVED lines=17> */
[----:B------:R-:W-:Y:S01]  /*6f60*/  FADD.FTZ R24, -R112, R24 ;  /* 0x0000001870187221 */ /* 0x000fe20000010100 */
        /* <DEDUP_REMOVED lines=8> */
[----:B-1----:R-:W-:Y:S01]  /*6ff0*/  F2FP.F16.F32.PACK_AB R4, R9, R16 ;  /* 0x000000100904723e */ /* 0x002fe200000000ff */
[C---:B------:R-:W-:Y:S01]  /*7000*/  FADD.FTZ R25, -R112.reuse, R25 ;  /* 0x0000001970197221 */ /* 0x040fe20000010100 */
        /* <DEDUP_REMOVED lines=188> */
[----:B------:R-:W4:Y:S04]  /*7bd0*/  LDSM.16.MT88.4 R20, [R0+0x4400] ;  /* 0x004400000014783b */ /* 0x000f280000004200 */
[----:B------:R-:W4:Y:S01]  /*7be0*/  LDSM.16.MT88.4 R24, [R2+0x16800] ;  /* 0x016800000218783b */ /* 0x000f220000004200 */
[-C--:B-1----:R-:W-:Y:S05]  /*7bf0*/  HMMA.16816.F32 R68, R4, R8.reuse, R68 ;  /* 0x000000080444723c */ /* 0x082fea0000001844 */
[----:B---3--:R-:W-:Y:S01]  /*7c00*/  LEA R59, R52, UR4, 0x1 ;  /* 0x00000004343b7c11 */ /* 0x008fe2000f8e08ff */
[C---:B--2---:R-:W-:Y:S05]  /*7c10*/  HMMA.16816.F32 R72, R12.reuse, R8, R72 ;  /* 0x000000080c48723c */ /* 0x044fea0000001848 */
        /* <DEDUP_REMOVED lines=69> */
.L_x_576:
        /* <DEDUP_REMOVED lines=306> */
.L_x_578:
        /* <DEDUP_REMOVED lines=21> */
.L_x_579:
        /* <DEDUP_REMOVED lines=39> */
.L_x_581:
[----:B------:R-:W-:Y:S05]  /*9750*/  BSYNC B0 ;  /* 0x0000000000007941 */ /* 0x000fea0003800000 */
.L_x_580:
        /* <DEDUP_REMOVED lines=13> */
.L_x_583:
[----:B------:R-:W-:Y:S05]  /*9830*/  BSYNC B0 ;  /* 0x0000000000007941 */ /* 0x000fea0003800000 */
.L_x_582:
        /* <DEDUP_REMOVED lines=27> */
.L_x_585:
[----:B------:R-:W-:Y:S05]  /*99f0*/  BSYNC B0 ;  /* 0x0000000000007941 */ /* 0x000fea0003800000 */
.L_x_584:
        /* <DEDUP_REMOVED lines=13> */
.L_x_574:
[----:B------:R-:W-:Y:S05]  /*9ad0*/  BSYNC B1 ;  /* 0x0000000000017941 */ /* 0x000fea0003800000 */
.L_x_560:
        /* <DEDUP_REMOVED lines=8> */
.L_x_586:
[----:B------:R-:W-:Y:S05]  /*9b60*/  EXIT ;  /* 0x000000000000794d */ /* 0x000fea0003800000 */
.L_x_588:
        /* <DEDUP_REMOVED lines=9> */
.L_x_709:


//--------------------- .text._ZN5flash44flash_bwd_dq_dk_dv_loop_seqk_parallel_kernelI23Flash_bwd_kernel_traitsILi32ELi128ELi128ELi8ELi4ELi4ELi4ELb0ELb0EN7cutlass6half_tE19Flash_kernel_traitsILi32ELi128ELi128ELi8ES3_EELb1ELb1ELb0ELb1ELb0ELb0ELb0EEEvNS_16Flash_bwd_paramsE --------------------------
	.section	.text._ZN5flash44flash_bwd_dq_dk_dv_loop_seqk_parallel_kernelI23Flash_bwd_kernel_traitsILi32ELi128ELi128ELi8ELi4ELi4ELi4ELb0ELb0EN7cutlass6half_tE19Flash_kernel_traitsILi32ELi128ELi128ELi8ES3_EELb1ELb1ELb0ELb1ELb0ELb0ELb0EEEvNS_16Flash_bwd_paramsE,"ax",@progbits
	.align	128
        .global         _ZN5flash44flash_bwd_dq_dk_dv_loop_seqk_parallel_kernelI23Flash_bwd_kernel_traitsILi32ELi128ELi128ELi8ELi4ELi4ELi4ELb0ELb0EN7cutlass6half_tE19Flash_kernel_traitsILi32ELi128ELi128ELi8ES3_EELb1ELb1ELb0ELb1ELb0ELb0ELb0EEEvNS_16Flash_bwd_paramsE
        .type           _ZN5flash44flash_bwd_dq_dk_dv_loop_seqk_parallel_kernelI23Flash_bwd_kernel_traitsILi32ELi128ELi128ELi8ELi4ELi4ELi4ELb0ELb0EN7cutlass6half_tE19Flash_kernel_traitsILi32ELi128ELi128ELi8ES3_EELb1ELb1ELb0ELb1ELb0ELb0ELb0EEEvNS_16Flash_bwd_paramsE,@function
        .size           _ZN5flash44flash_bwd_dq_dk_dv_loop_seqk_parallel_kernelI23Flash_bwd_kernel_traitsILi32ELi128ELi128ELi8ELi4ELi4ELi4ELb0ELb0EN7cutlass6half_tE19Flash_kernel_traitsILi32ELi128ELi128ELi8ES3_EELb1ELb1ELb0ELb1ELb0ELb0ELb0EEEvNS_16Flash_bwd_paramsE,(.L_x_710 - _ZN5flash44flash_bwd_dq_dk_dv_loop_seqk_parallel_kernelI23Flash_bwd_kernel_traitsILi32ELi128ELi128ELi8ELi4ELi4ELi4ELb0ELb0EN7cutlass6half_tE19Flash_kernel_traitsILi32ELi128ELi128ELi8ES3_EELb1ELb1ELb0ELb1ELb0ELb0ELb0EEEvNS_16Flash_bwd_paramsE)
        .other          _ZN5flash44flash_bwd_dq_dk_dv_loop_seqk_parallel_kernelI23Flash_bwd_kernel_traitsILi32ELi128ELi128ELi8ELi4ELi4ELi4ELb0ELb0EN7cutlass6half_tE19Flash_kernel_traitsILi32ELi128ELi128ELi8ES3_EELb1ELb1ELb0ELb1ELb0ELb0ELb0EEEvNS_16Flash_bwd_paramsE,@"STO_CUDA_ENTRY STV_DEFAULT"
_ZN5flash44flash_bwd_dq_dk_dv_loop_seqk_parallel_kernelI23Flash_bwd_kernel_traitsILi32ELi128ELi128ELi8ELi4ELi4ELi4ELb0ELb0EN7cutlass6half_tE19Flash_kernel_traitsILi32ELi128ELi128ELi8ES3_EELb1ELb1ELb0ELb1ELb0ELb0ELb0EEEvNS_16Flash_bwd_paramsE:
.text._ZN5flash44flash_bwd_dq_dk_dv_loop_seqk_parallel_kernelI23Flash_bwd_kernel_traitsILi32ELi128ELi128ELi8ELi4ELi4ELi4ELb0ELb0EN7cutlass6half_tE19Flash_kernel_traitsILi32ELi128ELi128ELi8ES3_EELb1ELb1ELb0ELb1ELb0ELb0ELb0EEEvNS_16Flash_bwd_paramsE:
        /* <DEDUP_REMOVED lines=19> */
[----:B------:R-:W3:Y:S08]  /*0130*/  S2UR UR55, SR_CTAID.Z ;  /* 0x00000000003779c3 */ /* 0x000ef00000002700 */
[----:B------:R-:W4:Y:S01]  /*0140*/  S2UR UR54, SR_CTAID.Y ;  /* 0x00000000003679c3 */ /* 0x000f220000002600 */
[----:B--2---:R-:W-:Y:S01]  /*0150*/  ULEA UR4, UR4, UR5, 0x18 ;  /* 0x0000000504047291 */ /* 0x004fe2000f8ec03f */
[----:B-1----:R-:W-:Y:S01]  /*0160*/  SHF.R.S32.HI R6, RZ, 0x1f, R10 ;  /* 0x0000001fff067819 */ /* 0x002fe2000001140a */
[----:B---3--:R-:W-:-:S03]  /*0170*/  USHF.R.S32.HI UR5, URZ, 0x1f, UR55 ;  /* 0x0000001f3f057899 */ /* 0x008fc60008011437 */
[CC--:B------:R-:W-:Y:S02]  /*0180*/  LEA.HI R3, R6.reuse, R10.reuse, RZ, 0x4 ;  /* 0x0000000a06037211 */ /* 0x0c0fe400078f20ff */
[-C--:B------:R-:W-:Y:S02]  /*0190*/  LEA.HI R14, R6, R10.reuse, RZ, 0x3 ;  /* 0x0000000a060e7211 */ /* 0x080fe400078f18ff */
[----:B------:R-:W-:Y:S01]  /*01a0*/  SHF.R.S32.HI R2, RZ, 0x4, R3 ;  /* 0x00000004ff027819 */ /* 0x000fe20000011403 */
[----:B----4-:R-:W-:Y:S01]  /*01b0*/  USHF.L.U32 UR6, UR54, 0x7, URZ ;  /* 0x0000000736067899 */ /* 0x010fe2000800063f */
[----:B------:R-:W-:Y:S02]  /*01c0*/  LOP3.LUT R7, R14, 0xfffffff8, RZ, 0xc0, !PT ;  /* 0xfffffff80e077812 */ /* 0x000fe400078ec0ff */
[CC--:B------:R-:W-:Y:S02]  /*01d0*/  LEA.HI R250, R6.reuse, R10.reuse, RZ, 0x7 ;  /* 0x0000000a06fa7211 */ /* 0x0c0fe400078f38ff */
[-C--:B------:R-:W-:Y:S01]  /*01e0*/  LEA.HI R5, R6, R10.reuse, RZ, 0x2 ;  /* 0x0000000a06057211 */ /* 0x080fe200078f10ff */
[----:B------:R-:W-:Y:S01]  /*01f0*/  IMAD.IADD R7, R10, 0x1, -R7 ;  /* 0x000000010a077824 */ /* 0x000fe200078e0a07 */
[----:B------:R-:W-:-:S02]  /*0200*/  LEA.HI R6, R6, R10, RZ, 0x5 ;  /* 0x0000000a06067211 */ /* 0x000fc400078f28ff */
[C---:B------:R-:W-:Y:S02]  /*0210*/  LOP3.LUT R0, R3.reuse, 0xfffffff0, RZ, 0xc0, !PT ;  /* 0xfffffff003007812 */ /* 0x040fe400078ec0ff */
[----:B------:R-:W-:Y:S02]  /*0220*/  LEA.HI R3, R3, R2, RZ, 0x1 ;  /* 0x0000000203037211 */ /* 0x000fe400078f08ff */
[----:B------:R-:W-:Y:S01]  /*0230*/  LOP3.LUT R11, R5, 0xfffffffc, RZ, 0xc0, !PT ;  /* 0xfffffffc050b7812 */ /* 0x000fe200078ec0ff */
[----:B------:R-:W-:Y:S01]  /*0240*/  IMAD.IADD R4, R10, 0x1, -R0 ;  /* 0x000000010a047824 */ /* 0x000fe200078e0a00 */
[----:B------:R-:W-:Y:S02]  /*0250*/  LOP3.LUT R8, R6, 0xffffffe0, RZ, 0xc0, !PT ;  /* 0xffffffe006087812 */ /* 0x000fe400078ec0ff */
[----:B------:R-:W-:Y:S01]  /*0260*/  LOP3.LUT R3, R3, 0xfffffffe, RZ, 0xc0, !PT ;  /* 0xfffffffe03037812 */ /* 0x000fe200078ec0ff */
[C---:B------:R-:W-:Y:S01]  /*0270*/  IMAD.IADD R206, R10.reuse, 0x1, -R11 ;  /* 0x000000010ace7824 */ /* 0x040fe200078e0a0b */
[----:B------:R-:W-:Y:S01]  /*0280*/  LEA.HI R9, R7, R7, RZ, 0x1 ;  /* 0x0000000707097211 */ /* 0x000fe200078f08ff */
[----:B------:R-:W-:Y:S01]  /*0290*/  IMAD.IADD R0, R10, 0x1, -R8 ;  /* 0x000000010a007824 */ /* 0x000fe200078e0a08 */
[----:B------:R-:W-:Y:S01]  /*02a0*/  SHF.R.S32.HI R250, RZ, 0x7, R250 ;  /* 0x00000007fffa7819 */ /* 0x000fe200000114fa */
[----:B------:R-:W-:Y:S01]  /*02b0*/  IMAD.IADD R11, R2, 0x1, -R3 ;  /* 0x00000001020b7824 */ /* 0x000fe200078e0a03 */
[----:B------:R-:W-:Y:S01]  /*02c0*/  LOP3.LUT R2, R9, 0x7fffffe, RZ, 0xc0, !PT ;  /* 0x07fffffe09027812 */ /* 0x000fe200078ec0ff */
[C---:B------:R-:W-:Y:S01]  /*02d0*/  IMAD.SHL.U32 R17, R206.reuse, 0x2, RZ ;  /* 0x00000002ce117824 */ /* 0x040fe200078e00ff */
[----:B------:R-:W-:Y:S01]  /*02e0*/  SHF.R.S32.HI R8, RZ, 0x1f, R0 ;  /* 0x0000001fff087819 */ /* 0x000fe20000011400 */
[----:B------:R-:W-:Y:S01]  /*02f0*/  IMAD.SHL.U32 R206, R206, 0x8, RZ ;  /* 0x00000008cece7824 */ /* 0x000fe200078e00ff */
[--C-:B------:R-:W-:Y:S01]  /*0300*/  SHF.R.S32.HI R244, RZ, 0x2, R5.reuse ;  /* 0x00000002fff47819 */ /* 0x100fe20000011405 */
[----:B------:R-:W-:Y:S01]  /*0310*/  IMAD.IADD R3, R7, 0x1, -R2 ;  /* 0x0000000107037824 */ /* 0x000fe200078e0a02 */
[----:B------:R-:W-:-:S02]  /*0320*/  SHF.R.S32.HI R2, RZ, 0x1f, R5 ;  /* 0x0000001fff027819 */ /* 0x000fc40000011405 */
[----:B------:R-:W-:Y:S01]  /*0330*/  LEA.HI R241, R8, R0, RZ, 0x2 ;  /* 0x0000000008f17211 */ /* 0x000fe200078f10ff */
[----:B------:R-:W-:Y:S01]  /*0340*/  IMAD R0, R250, 0x8, R11 ;  /* 0x00000008fa007824 */ /* 0x000fe200078e020b */
[----:B------:R-:W-:Y:S02]  /*0350*/  LEA.HI R2, R2, R244, RZ, 0x3 ;  /* 0x000000f402027211 */ /* 0x000fe400078f18ff */
[--C-:B------:R-:W-:Y:S01]  /*0360*/  SHF.R.S32.HI R251, RZ, 0x5, R6.reuse ;  /* 0x00000005fffb7819 */ /* 0x100fe20000011406 */
[----:B------:R-:W-:Y:S01]  /*0370*/  IMAD R16, R0, 0x8, R3 ;  /* 0x0000000800107824 */ /* 0x000fe200078e0203 */
[----:B------:R-:W-:Y:S02]  /*0380*/  SHF.R.S32.HI R5, RZ, 0x1f, R6 ;  /* 0x0000001fff057819 */ /* 0x000fe40000011406 */
[----:B------:R-:W-:Y:S02]  /*0390*/  SHF.R.S32.HI R6, RZ, 0x1f, R4 ;  /* 0x0000001fff067819 */ /* 0x000fe40000011404 */
[----:B------:R-:W-:-:S02]  /*03a0*/  LEA.HI R0, R4, R4, RZ, 0x1 ;  /* 0x0000000404007211 */ /* 0x000fc400078f08ff */
[----:B------:R-:W-:Y:S02]  /*03b0*/  LOP3.LUT R2, R2, 0xfffffff8, RZ, 0xc0, !PT ;  /* 0xfffffff802027812 */ /* 0x000fe400078ec0ff */
[----:B------:R-:W-:Y:S02]  /*03c0*/  LEA.HI R8, R5, R251, RZ, 0x2 ;  /* 0x000000fb05087211 */ /* 0x000fe400078f10ff */
[----:B------:R-:W-:Y:S02]  /*03d0*/  LEA.HI R10, R6, R4, RZ, 0x3 ;  /* 0x00000004060a7211 */ /* 0x000fe400078f18ff */
[--C-:B------:R-:W-:Y:S02]  /*03e0*/  SHF.R.S32.HI R5, RZ, 0x1, R0.reuse ;  /* 0x00000001ff057819 */ /* 0x100fe40000011400 */
[----:B------:R-:W-:Y:S02]  /*03f0*/  SHF.R.S32.HI R3, RZ, 0x1f, R0 ;  /* 0x0000001fff037819 */ /* 0x000fe40000011400 */
[----:B------:R-:W-:Y:S01]  /*0400*/  LOP3.LUT R6, R0, 0x7fffffe, RZ, 0xc0, !PT ;  /* 0x07fffffe00067812 */ /* 0x000fe200078ec0ff */
[----:B------:R-:W-:Y:S01]  /*0410*/  IMAD.IADD R0, R244, 0x1, -R2 ;  /* 0x00000001f4007824 */ /* 0x000fe200078e0a02 */
[----:B------:R-:W-:-:S02]  /*0420*/  LOP3.LUT R2, R10, 0xfffffff8, RZ, 0xc0, !PT ;  /* 0xfffffff80a027812 */ /* 0x000fc400078ec0ff */
[----:B------:R-:W-:Y:S01]  /*0430*/  LEA.HI R3, R3, R5, RZ, 0x2 ;  /* 0x0000000503037211 */ /* 0x000fe200078f10ff */
[----:B------:R-:W-:Y:S01]  /*0440*/  IMAD.IADD R15, R4, 0x1, -R6 ;  /* 0x00000001040f7824 */ /* 0x000fe200078e0a06 */
[----:B------:R-:W-:Y:S01]  /*0450*/  LOP3.LUT R6, R0, 0x1, RZ, 0xc0, !PT ;  /* 0x0000000100067812 */ /* 0x000fe200078ec0ff */
[----:B------:R-:W-:Y:S01]  /*0460*/  IMAD.IADD R13, R4, 0x1, -R2 ;  /* 0x00000001040d7824 */ /* 0x000fe200078e0a02 */
[----:B------:R-:W-:Y:S01]  /*0470*/  LOP3.LUT R3, R3, 0xfffffffc, RZ, 0xc0, !PT ;  /* 0xfffffffc03037812 */ /* 0x000fe200078ec0ff */
[----:B------:R-:W-:Y:S01]  /*0480*/  IMAD.SHL.U32 R4, R7, 0x40, RZ ;  /* 0x0000004007047824 */ /* 0x000fe200078e00ff */
[----:B------:R-:W-:Y:S02]  /*0490*/  LOP3.LUT R2, R8, 0xfffffffc, RZ, 0xc0, !PT ;  /* 0xfffffffc08027812 */ /* 0x000fe400078ec0ff */
[----:B------:R-:W-:Y:S01]  /*04a0*/  LEA.HI R7, R0, R0, RZ, 0x1 ;  /* 0x0000000000077211 */ /* 0x000fe200078f08ff */
[----:B------:R-:W-:Y:S01]  /*04b0*/  IMAD.IADD R12, R5, 0x1, -R3 ;  /* 0x00000001050c7824 */ /* 0x000fe200078e0a03 */
[----:B------:R-:W-:Y:S01]  /*04c0*/  SHF.R.S32.HI R3, RZ, 0x1, R9 ;  /* 0x00000001ff037819 */ /* 0x000fe20000011409 */
[----:B------:R-:W-:Y:S01]  /*04d0*/  IMAD.IADD R252, R251, 0x1, -R2 ;  /* 0x00000001fbfc7824 */ /* 0x000fe200078e0a02 */
[----:B------:R-:W-:-:S02]  /*04e0*/  LOP3.LUT R5, R4, 0x1c0, RZ, 0xc0, !PT ;  /* 0x000001c004057812 */ /* 0x000fc400078ec0ff */
[C---:B------:R-:W-:Y:S01]  /*04f0*/  LOP3.LUT P0, RZ, R3.reuse, 0x2, RZ, 0xc0, !PT ;  /* 0x0000000203ff7812 */ /* 0x040fe2000780c0ff */
[----:B------:R-:W-:Y:S01]  /*0500*/  IMAD.SHL.U32 R2, R252, 0x10, RZ ;  /* 0x00000010fc027824 */ /* 0x000fe200078e00ff */
[----:B------:R-:W-:Y:S01]  /*0510*/  ISETP.NE.U32.AND P6, PT, R6, 0x1, PT ;  /* 0x000000010600780c */ /* 0x000fe20003fc5070 */
[----:B------:R-:W-:Y:S01]  /*0520*/  IMAD.SHL.U32 R4, R3, 0x40, RZ ;  /* 0x0000004003047824 */ /* 0x000fe200078e00ff */
[----:B------:R-:W-:Y:S02]  /*0530*/  LOP3.LUT R6, R7, 0x3fffffe, RZ, 0xc0, !PT ;  /* 0x03fffffe07067812 */ /* 0x000fe400078ec0ff */
[----:B------:R-:W-:Y:S02]  /*0540*/  LEA.HI.SX32 R241, R241, R2, 0x1e ;  /* 0x00000002f1f17211 */ /* 0x000fe400078ff2ff */
[----:B------:R-:W-:Y:S01]  /*0550*/  LOP3.LUT R3, R5, 0x30, R2, 0xf8, !PT ;  /* 0x0000003005037812 */ /* 0x000fe200078ef802 */
[----:B------:R-:W-:Y:S01]  /*0560*/  IMAD.IADD R8, R0, 0x1, -R6 ;  /* 0x0000000100087824 */ /* 0x000fe200078e0a06 */
[----:B------:R-:W-:Y:S01]  /*0570*/  LOP3.LUT R2, R4, 0xc0, RZ, 0xc0, !PT ;  /* 0x000000c004027812 */ /* 0x000fe200078ec0ff */
[----:B------:R-:W-:Y:S01]  /*0580*/  IMAD R6, R250, 0x2000, R17 ;  /* 0x00002000fa067824 */ /* 0x000fe200078e0211 */
[----:B------:R-:W-:-:S02]  /*0590*/  LOP3.LUT R9, R3, 0x8, R14, 0xf8, !PT ;  /* 0x0000000803097812 */ /* 0x000fc400078ef80e */
[----:B------:R-:W-:Y:S02]  /*05a0*/  LOP3.LUT R4, R2, 0x8, R14, 0xf8, !PT ;  /* 0x0000000802047812 */ /* 0x000fe400078ef80e */
[----:B------:R-:W-:Y:S01]  /*05b0*/  SHF.R.U32.HI R3, RZ, 0x3, R2 ;  /* 0x00000003ff037819 */ /* 0x000fe20000011602 */
[C---:B------:R-:W-:Y:S01]  /*05c0*/  IMAD.SHL.U32 R2, R0.reuse, 0x40, RZ ;  /* 0x0000004000027824 */ /* 0x040fe200078e00ff */
[----:B------:R-:W-:Y:S02]  /*05d0*/  LOP3.LUT P5, RZ, R0, 0x2, RZ, 0xc0, !PT ;  /* 0x0000000200ff7812 */ /* 0x000fe400078ac0ff */
[----:B------:R-:W-:Y:S02]  /*05e0*/  LOP3.LUT R120, R4, R3, RZ, 0x3c, !PT ;  /* 0x0000000304787212 */ /* 0x000fe400078e3cff */
[----:B------:R-:W-:Y:S02]  /*05f0*/  LOP3.LUT R3, R2, 0x1c0, RZ, 0xc0, !PT ;  /* 0x000001c002037812 */ /* 0x000fe400078ec0ff */
[----:B------:R-:W-:Y:S01]  /*0600*/  SHF.R.S32.HI R2, RZ, 0x3, R10 ;  /* 0x00000003ff027819 */ /* 0x000fe2000001140a */
[----:B------:R-:W-:Y:S01]  /*0610*/  IMAD.U32 R120, R16, 0x20, R120 ;  /* 0x0000002010787824 */ /* 0x000fe200078e0078 */
[----:B------:R-:W-:Y:S01]  /*0620*/  LOP3.LUT P4, RZ, R0, 0x4, RZ, 0xc0, !PT ;  /* 0x0000000400ff7812 */ /* 0x000fe2000788c0ff */
[----:B------:R-:W-:Y:S01]  /*0630*/  IMAD.SHL.U32 R0, R252, 0x400, RZ ;  /* 0x00000400fc007824 */ /* 0x000fe200078e00ff */
[----:B------:R-:W-:Y:S01]  /*0640*/  LEA.HI R4, R3, R3, RZ, 0x1d ;  /* 0x0000000303047211 */ /* 0x000fe200078fe8ff */
[C---:B------:R-:W-:Y:S01]  /*0650*/  IMAD R14, R2.reuse, 0x8, R15 ;  /* 0x00000008020e7824 */ /* 0x040fe200078e020f */
[----:B------:R-:W-:Y:S01]  /*0660*/  SHF.R.U32.HI R5, RZ, 0x3, R5 ;  /* 0x00000003ff057819 */ /* 0x000fe20000011605 */
[--C-:B------:R-:W-:Y:S01]  /*0670*/  IMAD R15, R2, 0x200, R0.reuse ;  /* 0x00000200020f7824 */ /* 0x100fe200078e0200 */
[----:B------:R-:W-:Y:S01]  /*0680*/  IADD3 R198, R4, R6, R0 ;  /* 0x0000000604c67210 */ /* 0x000fe20007ffe000 */
[----:B------:R-:W-:Y:S01]  /*0690*/  IMAD.SHL.U32 R2, R250, 0x8, RZ ;  /* 0x00000008fa027824 */ /* 0x000fe200078e00ff */
[----:B------:R-:W-:Y:S01]  /*06a0*/  SHF.R.S32.HI R0, RZ, 0x1, R7 ;  /* 0x00000001ff007819 */ /* 0x000fe20000011407 */
[----:B------:R-:W-:Y:S01]  /*06b0*/  IMAD.SHL.U32 R4, R13, 0x40, RZ ;  /* 0x000000400d047824 */ /* 0x000fe200078e00ff */
[----:B------:R-:W-:Y:S01]  /*06c0*/  LOP3.LUT R5, R9, R5, RZ, 0x3c, !PT ;  /* 0x0000000509057212 */ /* 0x000fe200078e3cff */
[----:B------:R-:W-:Y:S01]  /*06d0*/  IMAD R3, R252, 0x200, R17 ;  /* 0x00000200fc037824 */ /* 0x000fe200078e0211 */
[----:B------:R-:W-:Y:S01]  /*06e0*/  LOP3.LUT R7, R2, 0x8, RZ, 0xc0, !PT ;  /* 0x0000000802077812 */ /* 0x000fe200078ec0ff */
[----:B------:R-:W-:Y:S01]  /*06f0*/  IMAD.SHL.U32 R2, R12, 0x40, RZ ;  /* 0x000000400c027824 */ /* 0x000fe200078e00ff */
[C---:B------:R-:W-:Y:S01]  /*0700*/  LOP3.LUT P3, RZ, R0.reuse, 0x2, RZ, 0xc0, !PT ;  /* 0x0000000200ff7812 */ /* 0x040fe2000786c0ff */
[----:B------:R-:W-:Y:S01]  /*0710*/  IMAD.SHL.U32 R0, R0, 0x40, RZ ;  /* 0x0000004000007824 */ /* 0x000fe200078e00ff */
[----:B------:R-:W-:Y:S01]  /*0720*/  LOP3.LUT R4, R4, 0x1c0, RZ, 0xc0, !PT ;  /* 0x000001c004047812 */ /* 0x000fe200078ec0ff */
[C---:B------:R-:W-:Y:S01]  /*0730*/  IMAD.SHL.U32 R6, R11.reuse, 0x8, RZ ;  /* 0x000000080b067824 */ /* 0x040fe200078e00ff */
[----:B------:R-:W-:Y:S01]  /*0740*/  LOP3.LUT R2, R2, 0xc0, RZ, 0xc0, !PT ;  /* 0x000000c002027812 */ /* 0x000fe200078ec0ff */
[C---:B------:R-:W-:Y:S01]  /*0750*/  IMAD.SHL.U32 R9, R11.reuse, 0x10, RZ ;  /* 0x000000100b097824 */ /* 0x040fe200078e00ff */
[----:B------:R-:W-:Y:S01]  /*0760*/  LOP3.LUT R0, R0, 0xc0, RZ, 0xc0, !PT ;  /* 0x000000c000007812 */ /* 0x000fe200078ec0ff */
[----:B------:R-:W-:Y:S01]  /*0770*/  IMAD R10, R8, 0x20, R3 ;  /* 0x00000020080a7824 */ /* 0x000fe200078e0203 */
[----:B------:R-:W-:Y:S01]  /*0780*/  LOP3.LUT R6, R6, 0x8, RZ, 0xc0, !PT ;  /* 0x0000000806067812 */ /* 0x000fe200078ec0ff */
[----:B------:R-:W-:Y:S01]  /*0790*/  IMAD R3, R11, 0x200, R5 ;  /* 0x000002000b037824 */ /* 0x000fe200078e0205 */
[----:B------:R-:W-:Y:S01]  /*07a0*/  SHF.R.U32.HI R123, RZ, 0x3, R4 ;  /* 0x00000003ff7b7819 */ /* 0x000fe20000011604 */
[----:B------:R-:W-:Y:S01]  /*07b0*/  IMAD.SHL.U32 R120, R120, 0x2, RZ ;  /* 0x0000000278787824 */ /* 0x000fe200078e00ff */
[----:B------:R-:W-:-:S02]  /*07c0*/  SHF.R.U32.HI R5, RZ, 0x3, R2 ;  /* 0x00000003ff057819 */ /* 0x000fc40000011602 */
[----:B------:R-:W-:Y:S02]  /*07d0*/  SHF.R.U32.HI R8, RZ, 0x3, R0 ;  /* 0x00000003ff087819 */ /* 0x000fe40000011600 */
[----:B------:R-:W-:Y:S02]  /*07e0*/  LOP3.LUT R9, R7, 0x10, R9, 0xf8, !PT ;  /* 0x0000001007097812 */ /* 0x000fe400078ef809 */
[--C-:B------:R-:W-:Y:S01]  /*07f0*/  LOP3.LUT R123, R123, R4, R6.reuse, 0x1e, !PT ;  /* 0x000000047b7b7212 */ /* 0x100fe200078e1e06 */
[----:B------:R-:W-:Y:S01]  /*0800*/  IMAD.U32 R4, RZ, RZ, UR5 ;  /* 0x00000005ff047e24 */ /* 0x000fe2000f8e00ff */
[C---:B------:R-:W-:Y:S01]  /*0810*/  LOP3.LUT R6, R5.reuse, R2, R6, 0x1e, !PT ;  /* 0x0000000205067212 */ /* 0x040fe200078e1e06 */
[----:B------:R-:W-:Y:S01]  /*0820*/  USHF.R.S32.HI UR5, URZ, 0x1f, UR54 ;  /* 0x0000001f3f057899 */ /* 0x000fe20008011436 */
[----:B------:R-:W-:Y:S01]  /*0830*/  LOP3.LUT R8, R8, R0, R7, 0x1e, !PT ;  /* 0x0000000008087212 */ /* 0x000fe200078e1e07 */
[----:B------:R-:W-:Y:S01]  /*0840*/  IMAD.SHL.U32 R0, R14, 0x20, RZ ;  /* 0x000000200e007824 */ /* 0x000fe200078e00ff */
[----:B------:R-:W-:Y:S01]  /*0850*/  LOP3.LUT R2, R5, R9, R2, 0x1e, !PT ;  /* 0x0000000905027212 */ /* 0x000fe200078e1e02 */
[----:B------:R-:W-:Y:S01]  /*0860*/  IMAD.IADD R123, R15, 0x1, R123 ;  /* 0x000000010f7b7824 */ /* 0x000fe200078e027b */
[----:B------:R-:W-:Y:S01]  /*0870*/  R2P PR, R13, 0x6 ;  /* 0x000000060d007804 */ /* 0x000fe20000000000 */
[----:B------:R-:W-:Y:S01]  /*0880*/  IMAD.IADD R8, R8, 0x1, R10 ;  /* 0x0000000108087824 */ /* 0x000fe200078e020a */
[----:B------:R-:W-:Y:S01]  /*0890*/  LEA R198, R198, UR4, 0x1 ;  /* 0x00000004c6c67c11 */ /* 0x000fe2000f8e08ff */
[----:B------:R-:W-:Y:S01]  /*08a0*/  IMAD.IADD R128, R0, 0x1, R2 ;  /* 0x0000000100807824 */ /* 0x000fe200078e0202 */
[----:B------:R-:W-:Y:S01]  /*08b0*/  SEL R194, R194, 0x10, !P6 ;  /* 0x00000010c2c27807 */ /* 0x000fe20007000000 */
[----:B------:R-:W-:Y:S01]  /*08c0*/  IMAD.U32 R2, RZ, RZ, UR5 ;  /* 0x00000005ff027e24 */ /* 0x000fe2000f8e00ff */
[----:B------:R-:W-:Y:S01]  /*08d0*/  UIADD3 UR5, UR4, 0x6000, URZ ;  /* 0x0000600004057890 */ /* 0x000fe2000fffe03f */
[----:B------:R-:W-:Y:S01]  /*08e0*/  IMAD R133, R252, 0x200, R0 ;  /* 0x00000200fc857824 */ /* 0x000fe200078e0200 */
[C---:B------:R-:W-:Y:S01]  /*08f0*/  SEL R195, R127.reuse, 0xffffffe0, !P5 ;  /* 0xffffffe07fc37807 */ /* 0x040fe20006800000 */
[----:B------:R-:W-:Y:S01]  /*0900*/  IMAD.U32 R0, RZ, RZ, UR6 ;  /* 0x00000006ff007e24 */ /* 0x000fe2000f8e00ff */
[----:B------:R-:W-:Y:S01]  /*0910*/  USHF.R.S32.HI UR6, URZ, 0x1f, UR55 ;  /* 0x0000001f3f067899 */ /* 0x000fe20008011437 */
[----:B------:R-:W-:Y:S01]  /*0920*/  VIADD R193, R198, 0x40 ;  /* 0x00000040c6c17836 */ /* 0x000fe20000000000 */
[----:B------:R-:W-:Y:S01]  /*0930*/  LEA R4, R8, UR5, 0x1 ;  /* 0x0000000508047c11 */ /* 0x000fe2000f8e08ff */
[----:B------:R-:W-:Y:S01]  /*0940*/  @P4 VIADD R193, R198, 0xffffffc0 ;  /* 0xffffffc0c6c14836 */ /* 0x000fe20000000000 */
[----:B------:R-:W-:Y:S01]  /*0950*/  SEL R124, R124, 0xffffffc0, !P2 ;  /* 0xffffffc07c7c7807 */ /* 0x000fe20005000000 */
[----:B------:R-:W-:Y:S01]  /*0960*/  IMAD.IADD R199, R198, 0x1, R194 ;  /* 0x00000001c6c77824 */ /* 0x000fe200078e02c2 */
[----:B------:R-:W-:Y:S01]  /*0970*/  SEL R121, R127, 0xffffffe0, !P0 ;  /* 0xffffffe07f797807 */ /* 0x000fe20004000000 */
[----:B------:R-:W-:Y:S01]  /*0980*/  IMAD.U32 R0, RZ, RZ, UR6 ;  /* 0x00000006ff007e24 */ /* 0x000fe2000f8e00ff */
[----:B------:R1:W-:Y:S01]  /*0990*/  STL [R1], R4 ;  /* 0x0000000401007387 */ /* 0x0003e20000100800 */
[C---:B------:R-:W-:Y:S01]  /*09a0*/  VIADD R0, R4.reuse, 0x20 ;  /* 0x0000002004007836 */ /* 0x040fe20000000000 */
[----:B------:R-:W-:Y:S01]  /*09b0*/  UIADD3 UR6, UR4, 0xa000, URZ ;  /* 0x0000a00004067890 */ /* 0x000fe2000fffe03f */
[----:B------:R-:W-:Y:S01]  /*09c0*/  @P3 VIADD R0, R4, 0xffffffe0 ;  /* 0xffffffe004003836 */ /* 0x000fe20000000000 */
[----:B------:R-:W-:Y:S01]  /*09d0*/  LOP3.LUT P0, RZ, R12, 0x2, RZ, 0xc0, !PT ;  /* 0x000000020cff7812 */ /* 0x000fe2000780c0ff */
[----:B------:R-:W-:Y:S01]  /*09e0*/  IMAD.IADD R194, R194, 0x1, R193 ;  /* 0x00000001c2c27824 */ /* 0x000fe200078e02c1 */
[----:B------:R-:W-:Y:S01]  /*09f0*/  LEA R2, R3, UR4, 0x1 ;  /* 0x0000000403027c11 */ /* 0x000fe2000f8e08ff */
[--C-:B------:R-:W-:Y:S01]  /*0a00*/  IMAD.IADD R200, R198, 0x1, R195.reuse ;  /* 0x00000001c6c87824 */ /* 0x100fe200078e02c3 */
[----:B------:R1:W-:Y:S01]  /*0a10*/  STL [R1+0x4], R0 ;  /* 0x0000040001007387 */ /* 0x0003e20000100800 */
[----:B------:R-:W-:Y:S01]  /*0a20*/  LEA R123, R123, UR6, 0x1 ;  /* 0x000000067b7b7c11 */ /* 0x000fe2000f8e08ff */
[----:B------:R-:W-:Y:S01]  /*0a30*/  IMAD.IADD R197, R199, 0x1, R195 ;  /* 0x00000001c7c57824 */ /* 0x000fe200078e02c3 */
[----:B------:R-:W-:Y:S01]  /*0a40*/  SEL R127, R127, 0xffffffe0, !P0 ;  /* 0xffffffe07f7f7807 */ /* 0x000fe20004000000 */
[----:B------:R-:W-:Y:S01]  /*0a50*/  IMAD.IADD R196, R195, 0x1, R193 ;  /* 0x00000001c3c47824 */ /* 0x000fe200078e02c1 */
[----:B------:R-:W-:Y:S01]  /*0a60*/  IADD3 R121, R121, UR5, R120 ;  /* 0x0000000579797c10 */ /* 0x000fe2000fffe078 */
[----:B------:R-:W-:-:S02]  /*0a70*/  VIADD R129, R123, 0x20 ;  /* 0x000000207b817836 */ /* 0x000fc40000000000 */
[C---:B------:R-:W-:Y:S02]  /*0a80*/  @P1 VIADD R129, R123.reuse, 0xffffffe0 ;  /* 0xffffffe07b811836 */ /* 0x040fe40000000000 */
[----:B------:R-:W-:Y:S02]  /*0a90*/  IMAD.IADD R125, R123, 0x1, R124 ;  /* 0x000000017b7d7824 */ /* 0x000fe400078e027c */
[----:B------:R-:W-:Y:S02]  /*0aa0*/  IMAD.IADD R133, R133, 0x1, R6 ;  /* 0x0000000185857824 */ /* 0x000fe400078e0206 */
[----:B------:R-:W-:Y:S02]  /*0ab0*/  IMAD.IADD R195, R195, 0x1, R194 ;  /* 0x00000001c3c37824 */ /* 0x000fe400078e02c2 */
[----:B------:R-:W-:Y:S02]  /*0ac0*/  IMAD.IADD R124, R124, 0x1, R129 ;  /* 0x000000017c7c7824 */ /* 0x000fe400078e0281 */
[----:B------:R-:W-:-:S02]  /*0ad0*/  VIADD R132, R129, 0x2000 ;  /* 0x0000200081847836 */ /* 0x000fc40000000000 */
[C---:B------:R-:W-:Y:S02]  /*0ae0*/  VIADD R131, R129.reuse, 0x4000 ;  /* 0x0000400081837836 */ /* 0x040fe40000000000 */
[----:B------:R-:W-:-:S07]  /*0af0*/  VIADD R130, R129, 0x6000 ;  /* 0x0000600081827836 */ /* 0x000fce0000000000 */
.L_x_633:
        /* <DEDUP_REMOVED lines=67> */
.L_x_589:
        /* <DEDUP_REMOVED lines=28> */
[----:B------:R-:W-:Y:S01]  /*10f0*/  UISETP.NE.AND UP4, UPT, UR16, URZ, UPT ;  /* 0x0000003f1000728c */ /* 0x000fe2000bf85270 */
[----:B------:R-:W1:Y:S01]  /*1100*/  I2F.RP R4, R6 ;  /* 0x0000000600047306 */ /* 0x000e620000209400 */
[----:B------:R-:W-:Y:S01]  /*1110*/  USEL UR49, UR20, UR18, !UP0 ;  /* 0x0000001214317287 */ /* 0x000fe2000c000000 */
[----:B------:R-:W-:Y:S01]  /*1120*/  @UP1 ULDC.64 UR16, c[0x0][0x248] ;  /* 0x0000920000101ab9 */ /* 0x000fe20000000a00 */
[----:B--2---:R-:W-:-:S02]  /*1130*/  UIMAD.WIDE.U32 UR26, UR8, UR12, URZ ;  /* 0x0000000c081a72a5 */ /* 0x004fc4000f8e003f */
[----:B------:R-:W-:Y:S02]  /*1140*/  UIADD3 UR41, UR21, UR28, URZ ;  /* 0x0000001c15297290 */ /* 0x000fe4000fffe03f */
[----:B------:R-:W-:Y:S02]  /*1150*/  UIMAD UR44, UR8, UR13, UR27 ;  /* 0x0000000d082c72a4 */ /* 0x000fe4000f8e021b */
[----:B------:R-:W-:Y:S01]  /*1160*/  @!UP0 UIMAD UR8, UR56, UR6, URZ ;  /* 0x00000006380882a4 */ /* 0x000fe2000f8e023f */
[----:B------:R-:W-:Y:S01]  /*1170*/  @UP0 ULDC.64 UR12, c[0x0][0x420] ;  /* 0x00010800000c0ab9 */ /* 0x000fe20000000a00 */
[----:B------:R-:W-:Y:S01]  /*1180*/  UIMAD UR27, UR5, UR33, URZ ;  /* 0x00000021051b72a4 */ /* 0x000fe2000f8e023f */
[----:B-1----:R-:W1:Y:S01]  /*1190*/  MUFU.RCP R4, R4 ;  /* 0x0000000400047308 */ /* 0x002e620000001000 */
[----:B------:R-:W-:Y:S02]  /*11a0*/  @!UP0 UIMAD UR40, UR54, UR7, UR8 ;  /* 0x00000007362882a4 */ /* 0x000fe4000f8e0208 */
[----:B------:R-:W-:-:S02]  /*11b0*/  UIADD3 UR8, UR29, 0x7f, URZ ;  /* 0x0000007f1d087890 */ /* 0x000fc4000fffe03f */
[----:B------:R-:W-:Y:S02]  /*11c0*/  @UP0 UIMAD.WIDE.U32 UR36, UR5, UR12, URZ ;  /* 0x0000000c052402a5 */ /* 0x000fe4000f8e003f */
[----:B------:R-:W-:Y:S02]  /*11d0*/  USHF.R.S32.HI UR23, URZ, 0x1f, UR8 ;  /* 0x0000001f3f177899 */ /* 0x000fe40008011408 */
[----:B------:R-:W-:Y:S02]  /*11e0*/  @UP0 UIMAD UR45, UR5, UR13, UR37 ;  /* 0x0000000d052d02a4 */ /* 0x000fe4000f8e0225 */
[----:B------:R-:W-:Y:S02]  /*11f0*/  ULEA.HI UR23, UR23, UR8, URZ, 0x7 ;  /* 0x0000000817177291 */ /* 0x000fe4000f8f383f */
[----:B------:R-:W-:Y:S02]  /*1200*/  UIMAD UR8, UR42, UR54, URZ ;  /* 0x000000362a0872a4 */ /* 0x000fe4000f8e023f */
[----:B------:R-:W-:Y:S01]  /*1210*/  UIMAD.WIDE UR6, UR60, UR59, URZ ;  /* 0x0000003b3c0672a5 */ /* 0x000fe2000f8e023f */
[----:B-1----:R-:W-:Y:S01]  /*1220*/  VIADD R4, R4, 0xffffffe ;  /* 0x0ffffffe04047836 */ /* 0x002fe20000000000 */
[----:B------:R-:W-:-:S02]  /*1230*/  UIMAD.WIDE.U32 UR12, UR54, UR57, URZ ;  /* 0x00000039360c72a5 */ /* 0x000fc4000f8e003f */
[----:B------:R-:W-:Y:S01]  /*1240*/  UIMAD UR8, UR56, UR57, UR8 ;  /* 0x00000039380872a4 */ /* 0x000fe2000f8e0208 */
[----:B------:R-:W1:Y:S01]  /*1250*/  F2I.FTZ.U32.TRUNC.NTZ R5, R4 ;  /* 0x0000000400057305 */ /* 0x000e62000021f000 */
[----:B------:R-:W-:Y:S02]  /*1260*/  @UP1 UIMAD.WIDE.U32 UR20, UR22, UR16, URZ ;  /* 0x00000010161412a5 */ /* 0x000fe4000f8e003f */
[----:B------:R-:W-:Y:S02]  /*1270*/  @UP1 UIMAD UR28, UR22, UR17, URZ ;  /* 0x00000011161c12a4 */ /* 0x000fe4000f8e023f */
[----:B------:R-:W-:Y:S02]  /*1280*/  UIMAD UR22, UR7, UR12, URZ ;  /* 0x0000000c071672a4 */ /* 0x000fe4000f8e023f */
[----:B------:R-:W-:Y:S02]  /*1290*/  UIADD3 UR8, UR13, UR8, URZ ;  /* 0x000000080d087290 */ /* 0x000fe4000fffe03f */
[----:B------:R-:W-:-:S02]  /*12a0*/  USHF.L.U32 UR15, UR54, 0x7, URZ ;  /* 0x00000007360f7899 */ /* 0x000fc4000800063f */
[----:B------:R-:W-:Y:S02]  /*12b0*/  @UP0 UIADD3 UR41, UR19, UR27, URZ ;  /* 0x0000001b13290290 */ /* 0x000fe4000fffe03f */
[----:B------:R-:W-:Y:S01]  /*12c0*/  UIMAD.WIDE.U32 UR18, UR6, UR12, URZ ;  /* 0x0000000c061272a5 */ /* 0x000fe2000f8e003f */
[--C-:B-1----:R-:W-:Y:S01]  /*12d0*/  IMAD.MOV R0, RZ, RZ, -R5.reuse ;  /* 0x000000ffff007224 */ /* 0x102fe200078e0a05 */
[----:B------:R-:W-:Y:S01]  /*12e0*/  UIMAD UR8, UR6, UR8, UR22 ;  /* 0x00000008060872a4 */ /* 0x000fe2000f8e0216 */
[----:B------:R-:W-:Y:S01]  /*12f0*/  IMAD.MOV.U32 R4, RZ, RZ, RZ ;  /* 0x000000ffff047224 */ /* 0x000fe200078e00ff */
[----:B------:R-:W-:Y:S01]  /*1300*/  UIMAD.WIDE.U32 UR12, UR6, UR5, URZ ;  /* 0x00000005060c72a5 */ /* 0x000fe2000f8e003f */
[----:B------:R-:W-:Y:S01]  /*1310*/  IMAD R0, R0, R6, RZ ;  /* 0x0000000600007224 */ /* 0x000fe200078e02ff */
[----:B------:R-:W-:Y:S02]  /*1320*/  ULOP3.LUT UR22, UR23, 0xffffff80, URZ, 0xc0, !UPT ;  /* 0xffffff8017167892 */ /* 0x000fe4000f8ec03f */
[----:B------:R-:W-:Y:S01]  /*1330*/  UIADD3 UR43, UR19, UR8, URZ ;  /* 0x00000008132b7290 */ /* 0x000fe2000fffe03f */
[----:B------:R-:W-:Y:S01]  /*1340*/  IMAD.HI.U32 R0, R5, R0, R4 ;  /* 0x0000000005007227 */ /* 0x000fe200078e0004 */
[----:B------:R-:W-:-:S02]  /*1350*/  USHF.L.U64.HI UR14, UR54, 0x7, UR56 ;  /* 0x00000007360e7899 */ /* 0x000fc40008010238 */
[----:B------:R-:W-:Y:S02]  /*1360*/  USEL UR38, UR15, URZ, UP2 ;  /* 0x0000003f0f267287 */ /* 0x000fe40009000000 */
[----:B------:R-:W-:Y:S01]  /*1370*/  USEL UR52, UR18, UR12, !UP0 ;  /* 0x0000000c12347287 */ /* 0x000fe2000c000000 */
[----:B------:R-:W-:Y:S01]  /*1380*/  IMAD.HI.U32 R0, R0, R3, RZ ;  /* 0x0000000300007227 */ /* 0x000fe200078e00ff */
[----:B------:R-:W-:Y:S01]  /*1390*/  UIMAD UR8, UR7, UR5, URZ ;  /* 0x00000005070872a4 */ /* 0x000fe2000f8e023f */
[----:B------:R-:W-:Y:S01]  /*13a0*/  ULDC.U8 UR15, c[0x0][0x3d8] ;  /* 0x0000f600000f7ab9 */ /* 0x000fe20000000000 */
[----:B------:R-:W-:Y:S02]  /*13b0*/  UIADD3 UR12, UR22, -0x80, URZ ;  /* 0xffffff80160c7890 */ /* 0x000fe4000fffe03f */
[----:B------:R-:W-:Y:S01]  /*13c0*/  IADD3 R4, -R0, RZ, RZ ;  /* 0x000000ff00047210 */ /* 0x000fe20007ffe1ff */
[----:B------:R-:W-:Y:S02]  /*13d0*/  UISETP.NE.AND UP3, UPT, UR15, URZ, UPT ;  /* 0x0000003f0f00728c */ /* 0x000fe4000bf65270 */
[----:B------:R-:W-:-:S02]  /*13e0*/  USEL UR39, UR14, URZ, UP2 ;  /* 0x0000003f0e277287 */ /* 0x000fc40009000000 */
[C---:B------:R-:W-:Y:S01]  /*13f0*/  IMAD R3, R6.reuse, R4, R3 ;  /* 0x0000000406037224 */ /* 0x040fe200078e0203 */
[----:B------:R-:W-:Y:S02]  /*1400*/  @UP0 UIADD3 UR43, UR13, UR8, URZ ;  /* 0x000000080d2b0290 */ /* 0x000fe4000fffe03f */
[----:B------:R-:W-:Y:S02]  /*1410*/  USHF.R.S32.HI UR27, URZ, 0x1f, UR12 ;  /* 0x0000001f3f1b7899 */ /* 0x000fe4000801140c */
[----:B------:R-:W-:Y:S01]  /*1420*/  ISETP.GT.U32.AND P1, PT, R6, R3, PT ;  /* 0x000000030600720c */ /* 0x000fe20003f24070 */
[----:B------:R-:W-:Y:S01]  /*1430*/  UIADD3 UR8, UP2, UR12, UR38, URZ ;  /* 0x000000260c087290 */ /* 0x000fe2000ff5e03f */
[----:B------:R-:W-:Y:S01]  /*1440*/  ULDC UR61, c[0x0][0x2c4] ;  /* 0x0000b100003d7ab9 */ /* 0x000fe20000000800 */
[----:B------:R-:W-:Y:S02]  /*1450*/  @UP1 UIADD3 UR25, UR50, UR53, URZ ;  /* 0x0000003532191290 */ /* 0x000fe4000fffe03f */
[----:B------:R-:W-:-:S02]  /*1460*/  UIADD3.X UR13, UR27, UR39, URZ, UP2, !UPT ;  /* 0x000000271b0d7290 */ /* 0x000fc400097fe43f */
        /* <DEDUP_REMOVED lines=12> */
[----:B------:R-:W-:Y:S01]  /*1530*/  UIMAD UR46, UR55, UR60, URZ ;  /* 0x0000003c372e72a4 */ /* 0x000fe2000f8e023f */
[----:B------:R-:W-:Y:S01]  /*1540*/  ISETP.GE.AND P2, PT, R3, RZ, PT ;  /* 0x000000ff0300720c */ /* 0x000fe20003f46270 */
[----:B------:R-:W-:-:S02]  /*1550*/  @UP1 UIMAD UR25, UR25, UR15, URZ ;  /* 0x0000000f191912a4 */ /* 0x000fc4000f8e023f */
[----:B------:R-:W-:Y:S01]  /*1560*/  @!UP3 UIMAD UR7, UR54, UR59, UR55 ;  /* 0x0000003b3607b2a4 */ /* 0x000fe2000f8e0237 */
[----:B------:R-:W-:Y:S01]  /*1570*/  @UP3 ULDC UR6, c[0x0][0x2e4] ;  /* 0x0000b90000063ab9 */ /* 0x000fe20000000800 */
[----:B------:R-:W-:Y:S02]  /*1580*/  USEL UR47, UR44, URZ, UP4 ;  /* 0x0000003f2c2f7287 */ /* 0x000fe4000a000000 */
[----:B------:R-:W-:Y:S01]  /*1590*/  @P0 IADD3 R0, R0, 0x1, RZ ;  /* 0x0000000100000810 */ /* 0x000fe20007ffe0ff */
[----:B------:R-:W-:Y:S01]  /*15a0*/  USHF.R.S32.HI UR42, URZ, 0x7, UR23 ;  /* 0x000000073f2a7899 */ /* 0x000fe20008011417 */
[----:B------:R-:W-:Y:S01]  /*15b0*/  PLOP3.LUT P0, PT, PT, PT, UP3, 0x80, 0x0 ;  /* 0x000000000000781c */ /* 0x000fe20003f0f038 */
[----:B------:R-:W-:Y:S02]  /*15c0*/  @UP3 UIMAD UR13, UR55, UR6, UR8 ;  /* 0x00000006370d32a4 */ /* 0x000fe4000f8e0208 */
[----:B------:R-:W-:Y:S01]  /*15d0*/  IMAD.MOV.U32 R10, RZ, RZ, R0 ;  /* 0x000000ffff0a7224 */ /* 0x000fe200078e0000 */
[----:B------:R-:W-:-:S02]  /*15e0*/  UIADD3 UR44, UR39, UR22, URZ ;  /* 0x00000016272c7290 */ /* 0x000fc4000fffe03f */
[----:B------:R-:W-:Y:S02]  /*15f0*/  USHF.R.S32.HI UR30, URZ, 0x1f, UR24 ;  /* 0x0000001f3f1e7899 */ /* 0x000fe40008011418 */
[----:B------:R-:W-:Y:S01]  /*1600*/  USEL UR51, UR26, URZ, UP4 ;  /* 0x0000003f1a337287 */ /* 0x000fe2000a000000 */
[----:B------:R-:W-:Y:S01]  /*1610*/  @!P2 IADD3 R10, -R10, RZ, RZ ;  /* 0x000000ff0a0aa210 */ /* 0x000fe20007ffe1ff */
[----:B------:R-:W-:Y:S01]  /*1620*/  @!UP0 UIADD3 UR45, UR35, UR40, URZ ;  /* 0x00000028232d8290 */ /* 0x000fe2000fffe03f */
[----:B------:R-:W-:Y:S01]  /*1630*/  @!P3 LOP3.LUT R10, RZ, R7, RZ, 0x33, !PT ;  /* 0x00000007ff0ab212 */ /* 0x000fe200078e33ff */
[----:B------:R-:W-:Y:S02]  /*1640*/  USHF.R.S32.HI UR48, URZ, 0x1f, UR46 ;  /* 0x0000001f3f307899 */ /* 0x000fe4000801142e */
[----:B------:R-:W-:Y:S02]  /*1650*/  @UP1 UIADD3 UR25, UR19, UR25, URZ ;  /* 0x0000001913191290 */ /* 0x000fe4000fffe03f */
[----:B------:R-:W-:-:S02]  /*1660*/  @!UP3 UIMAD UR13, UR7, UR61, URZ ;  /* 0x0000003d070db2a4 */ /* 0x000fc4000f8e023f */
        /* <DEDUP_REMOVED lines=15> */
.L_x_591:
        /* <DEDUP_REMOVED lines=13> */
.L_x_592:
        /* <DEDUP_REMOVED lines=11> */
.L_x_593:
[----:B------:R-:W-:-:S04]  /*18e0*/  UIMAD UR5, UR54, UR59, UR55 ;  /* 0x0000003b360572a4 */ /* 0x000fc8000f8e0237 */
[----:B------:R-:W-:-:S12]  /*18f0*/  UIMAD UR5, UR5, UR57, URZ ;  /* 0x00000039050572a4 */ /* 0x000fd8000f8e023f */
.L_x_594:
[----:B------:R-:W1:Y:S01]  /*1900*/  S2R R15, SR_TID.X ;  /* 0x00000000000f7919 */ /* 0x000e620000002100 */
[----:B------:R-:W-:Y:S01]  /*1910*/  SHF.R.S32.HI R17, RZ, 0x1f, R244 ;  /* 0x0000001fff117819 */ /* 0x000fe200000114f4 */
[----:B------:R-:W2:Y:S01]  /*1920*/  LDC.64 R8, c[0x0][0x420] ;  /* 0x00010800ff087b82 */ /* 0x000ea20000000a00 */
[----:B------:R-:W-:Y:S01]  /*1930*/  IADD3 R4, P0, R244, UR12, RZ ;  /* 0x0000000cf4047c10 */ /* 0x000fe2000ff1e0ff */
[----:B------:R-:W-:Y:S01]  /*1940*/  USHF.R.S32.HI UR21, URZ, 0x1f, UR55 ;  /* 0x0000001f3f157899 */ /* 0x000fe20008011437 */
[----:B------:R-:W-:Y:S01]  /*1950*/  SHF.R.S32.HI R207, RZ, 0x1f, R206 ;  /* 0x0000001fffcf7819 */ /* 0x000fe200000114ce */
[----:B------:R-:W-:Y:S01]  /*1960*/  ULDC.64 UR18, c[0x0][0x428] ;  /* 0x00010a0000127ab9 */ /* 0x000fe20000000a00 */
[----:B------:R-:W-:Y:S01]  /*1970*/  IADD3.X R0, R17, UR27, RZ, P0, !PT ;  /* 0x0000001b11007c10 */ /* 0x000fe200087fe4ff */
[----:B------:R-:W-:Y:S01]  /*1980*/  UIADD3 UR35, UR12, UR5, URZ ;  /* 0x000000050c237290 */ /* 0x000fe2000fffe03f */
[----:B------:R-:W-:Y:S01]  /*1990*/  IMAD.U32 R11, RZ, RZ, UR18 ;  /* 0x00000012ff0b7e24 */ /* 0x000fe2000f8e00ff */
[----:B------:R-:W-:Y:S01]  /*19a0*/  UIMAD UR5, UR21, UR18, URZ ;  /* 0x00000012150572a4 */ /* 0x000fe2000f8e023f */
[----:B------:R-:W-:Y:S01]  /*19b0*/  BSSY B1, `(.L_x_590) ;  /* 0x0000907000017945 */ /* 0x000fe20003800000 */
[----:B------:R-:W-:Y:S01]  /*19c0*/  IMAD R0, R0, UR32, RZ ;  /* 0x0000002000007c24 */ /* 0x000fe2000f8e02ff */
[----:B------:R-:W-:-:S02]  /*19d0*/  UIMAD UR6, UR60, UR59, URZ ;  /* 0x0000003b3c0672a4 */ /* 0x000fc4000f8e023f */
[----:B------:R-:W-:Y:S01]  /*19e0*/  UIMAD UR28, UR55, UR19, UR5 ;  /* 0x00000013371c72a4 */ /* 0x000fe2000f8e0205 */
[C---:B------:R-:W-:Y:S01]  /*19f0*/  IMAD R0, R4.reuse, UR33, R0 ;  /* 0x0000002104007c24 */ /* 0x040fe2000f8e0200 */
[----:B------:R-:W-:Y:S01]  /*1a00*/  UIADD3 UR5, -UR9, UR29, UR24 ;  /* 0x0000001d09057290 */ /* 0x000fe2000fffe118 */
[----:B------:R-:W-:Y:S01]  /*1a10*/  IMAD.WIDE.U32 R4, R4, UR32, R206 ;  /* 0x0000002004047c25 */ /* 0x000fe2000f8e00ce */
[----:B------:R-:W-:Y:S02]  /*1a20*/  USHF.L.U32 UR34, UR6, 0x7, URZ ;  /* 0x0000000706227899 */ /* 0x000fe4000800063f */
[----:B------:R-:W-:Y:S01]  /*1a30*/  UIADD3 UR39, UR12, UR13, URZ ;  /* 0x0000000d0c277290 */ /* 0x000fe2000fffe03f */
[----:B------:R-:W-:Y:S01]  /*1a40*/  IADD3 R6, P0, R4, UR49, RZ ;  /* 0x0000003104067c10 */ /* 0x000fe2000ff1e0ff */
[----:B------:R-:W-:Y:S01]  /*1a50*/  ULDC.64 UR18, c[0x0][0x258] ;  /* 0x0000960000127ab9 */ /* 0x000fe20000000a00 */
[----:B------:R-:W-:Y:S01]  /*1a60*/  ULDC.64 UR60, c[0x0][0x478] ;  /* 0x00011e00003c7ab9 */ /* 0x000fe20000000a00 */
[----:B------:R-:W-:Y:S01]  /*1a70*/  ULDC.64 UR36, c[0x0][0x3e0] ;  /* 0x0000f80000247ab9 */ /* 0x000fe20000000a00 */
[----:B------:R-:W-:Y:S01]  /*1a80*/  IADD3.X R7, R5, UR41, R0, P0, !PT ;  /* 0x0000002905077c10 */ /* 0x000fe200087fe400 */
[----:B--2---:R-:W-:Y:S01]  /*1a90*/  IMAD R0, R8, UR27, RZ ;  /* 0x0000001b08007c24 */ /* 0x004fe2000f8e02ff */
[----:B------:R-:W-:Y:S01]  /*1aa0*/  IADD3 R4, P0, R206, UR7, RZ ;  /* 0x00000007ce047c10 */ /* 0x000fe2000ff1e0ff */
[----:B------:R-:W-:Y:S01]  /*1ab0*/  ULDC UR7, c[0x0][0x398] ;  /* 0x0000e60000077ab9 */ /* 0x000fe20000000800 */
[----:B------:R-:W-:Y:S01]  /*1ac0*/  ULDC.64 UR26, c[0x0][0x400] ;  /* 0x00010000001a7ab9 */ /* 0x000fe20000000a00 */
[----:B------:R-:W-:Y:S01]  /*1ad0*/  UIADD3 UR5, UR5, -UR7, URZ ;  /* 0x8000000705057290 */ /* 0x000fe2000fffe03f */
[----:B------:R-:W-:Y:S01]  /*1ae0*/  IADD3.X R5, R207, UR45, RZ, P0, !PT ;  /* 0x0000002dcf057c10 */ /* 0x000fe200087fe4ff */
[----:B------:R-:W-:Y:S01]  /*1af0*/  IMAD R0, R9, UR12, R0 ;  /* 0x0000000c09007c24 */ /* 0x000fe2000f8e0200 */
[----:B-1----:R-:W-:Y:S01]  /*1b00*/  SHF.R.S32.HI R16, RZ, 0x1f, R15 ;  /* 0x0000001fff107819 */ /* 0x002fe2000001140f */
[----:B------:R-:W-:Y:S01]  /*1b10*/  USHF.R.S32.HI UR49, URZ, 0x1f, UR5 ;  /* 0x0000001f3f317899 */ /* 0x000fe20008011405 */
[----:B------:R-:W-:-:S02]  /*1b20*/  IMAD.WIDE.U32 R4, R8, UR12, R4 ;  /* 0x0000000c08047c25 */ /* 0x000fc4000f8e0004 */
[----:B------:R-:W-:Y:S01]  /*1b30*/  LEA.HI R3, R16, R15, RZ, 0x5 ;  /* 0x0000000f10037211 */ /* 0x000fe200078f28ff */
[----:B------:R-:W-:Y:S02]  /*1b40*/  ULEA.HI UR49, UR49, UR5, URZ, 0x7 ;  /* 0x0000000531317291 */ /* 0x000fe4000f8f383f */
[----:B------:R-:W-:Y:S01]  /*1b50*/  USHF.R.S32.HI UR7, URZ, 0x1f, UR34 ;  /* 0x0000001f3f077899 */ /* 0x000fe20008011422 */
[----:B------:R-:W-:Y:S01]  /*1b60*/  LOP3.LUT R3, R3, 0xffffffe0, RZ, 0xc0, !PT ;  /* 0xffffffe003037812 */ /* 0x000fe200078ec0ff */
[----:B------:R-:W-:Y:S01]  /*1b70*/  UIADD3 UR12, UP2, UP0, UR38, UR34, UR46 ;  /* 0x00000022260c7290 */ /* 0x000fe2000f85e02e */
[----:B------:R-:W-:Y:S01]  /*1b80*/  IMAD.IADD R5, R5, 0x1, R0 ;  /* 0x0000000105057824 */ /* 0x000fe200078e0200 */
[----:B------:R-:W-:Y:S01]  /*1b90*/  USHF.R.S32.HI UR49, URZ, 0x7, UR49 ;  /* 0x000000073f317899 */ /* 0x000fe20008011431 */
[----:B------:R-:W-:Y:S01]  /*1ba0*/  IMAD.U32 R0, RZ, RZ, UR18 ;  /* 0x00000012ff007e24 */ /* 0x000fe2000f8e00ff */
[----:B------:R-:W-:Y:S01]  /*1bb0*/  UIADD3.X UR13, UR44, UR7, UR48, UP2, UP0 ;  /* 0x000000072c0d7290 */ /* 0x000fe200097e0430 */
[----:B------:R-:W-:Y:S01]  /*1bc0*/  IMAD.IADD R13, R15, 0x1, -R3 ;  /* 0x000000010f0d7824 */ /* 0x000fe200078e0a03 */
[----:B------:R-:W-:Y:S01]  /*1bd0*/  UIMAD UR7, UR21, UR18, URZ ;  /* 0x00000012150772a4 */ /* 0x000fe2000f8e023f */
[----:B------:R-:W-:Y:S01]  /*1be0*/  IMAD.WIDE.U32 R4, R11, UR55, R4 ;  /* 0x000000370b047c25 */ /* 0x000fe2000f8e0004 */
[----:B------:R-:W-:-:S02]  /*1bf0*/  UISETP.LT.AND UP0, UPT, URZ, UR49, UPT ;  /* 0x000000313f00728c */ /* 0x000fc4000bf01270 */
[----:B------:R-:W-:Y:S01]  /*1c00*/  UIMAD UR21, UR55, UR19, UR7 ;  /* 0x00000013371572a4 */ /* 0x000fe2000f8e0207 */
[----:B------:R-:W-:Y:S01]  /*1c10*/  IMAD R3, R251, UR6, R13 ;  /* 0x00000006fb037c24 */ /* 0x000fe2000f8e020d */
[----:B------:R-:W-:Y:S01]  /*1c20*/  UIADD3 UR7, UP3, UP2, UR51, UR12, UR52 ;  /* 0x0000000c33077290 */ /* 0x000fe2000fa7e034 */
[----:B------:R-:W-:Y:S01]  /*1c30*/  IMAD.WIDE.U32 R6, R0, UR55, R6 ;  /* 0x0000003700067c25 */ /* 0x000fe2000f8e0006 */
[----:B------:R-:W-:Y:S02]  /*1c40*/  USEL UR49, URZ, UR49, !UP0 ;  /* 0x000000313f317287 */ /* 0x000fe4000c000000 */
[----:B------:R-:W-:Y:S01]  /*1c50*/  UIADD3.X UR5, UR47, UR13, UR43, UP3, UP2 ;  /* 0x0000000d2f057290 */ /* 0x000fe20009fe442b */
[-C--:B------:R-:W-:Y:S01]  /*1c60*/  IMAD R11, R17, R8.reuse, RZ ;  /* 0x00000008110b7224 */ /* 0x080fe200078e02ff */
[----:B------:R-:W-:Y:S01]  /*1c70*/  UISETP.GT.AND UP0, UPT, UR42, UR49, UPT ;  /* 0x000000312a00728c */ /* 0x000fe2000bf04270 */
[----:B------:R-:W-:Y:S01]  /*1c80*/  IADD3 R0, P0, R3, UR7, RZ ;  /* 0x0000000703007c10 */ /* 0x000fe2000ff1e0ff */
[----:B------:R-:W-:Y:S01]  /*1c90*/  VIADD R5, R5, UR28 ;  /* 0x0000001c05057c36 */ /* 0x000fe20008000000 */
[----:B------:R-:W-:Y:S01]  /*1ca0*/  UIMAD.WIDE UR18, UR35, 0x4, UR60 ;  /* 0x00000004231278a5 */ /* 0x000fe2000f8e023c */
[C---:B------:R-:W-:Y:S01]  /*1cb0*/  IMAD R12, R244.reuse, R9, R11 ;  /* 0x00000009f40c7224 */ /* 0x040fe200078e020b */
[----:B------:R-:W-:Y:S01]  /*1cc0*/  LEA.HI.X.SX32 R11, R3, UR5, 0x1, P0 ;  /* 0x00000005030b7c11 */ /* 0x000fe200080f0eff */
[----:B------:R-:W-:Y:S01]  /*1cd0*/  IMAD.WIDE.U32 R4, R244, R8, R4 ;  /* 0x00000008f4047225 */ /* 0x000fe200078e0004 */
[----:B------:R-:W-:Y:S01]  /*1ce0*/  PLOP3.LUT P0, PT, PT, PT, UP0, 0x80, 0x0 ;  /* 0x000000000000781c */ /* 0x000fe20003f0f008 */
[----:B------:R-:W-:Y:S01]  /*1cf0*/  ULDC.64 UR40, c[0x0][0x210] ;  /* 0x0000840000287ab9 */ /* 0x000fe20000000a00 */
[----:B------:R-:W-:Y:S01]  /*1d00*/  LEA R217, P2, R0, UR26, 0x2 ;  /* 0x0000001a00d97c11 */ /* 0x000fe2000f8410ff */
[----:B------:R-:W-:Y:S01]  /*1d10*/  VIADD R7, R7, UR21 ;  /* 0x0000001507077c36 */ /* 0x000fe20008000000 */
[----:B------:R-:W-:Y:S01]  /*1d20*/  LEA R204, P4, R6, UR40, 0x1 ;  /* 0x0000002806cc7c11 */ /* 0x000fe2000f8808ff */
[----:B------:R-:W-:Y:S01]  /*1d30*/  IMAD.IADD R3, R5, 0x1, R12 ;  /* 0x0000000105037824 */ /* 0x000fe200078e020c */
[----:B------:R-:W-:Y:S01]  /*1d40*/  LEA R202, P3, R4, UR36, 0x1 ;  /* 0x0000002404ca7c11 */ /* 0x000fe2000f8608ff */
[----:B------:R-:W-:Y:S01]  /*1d50*/  ULDC.64 UR60, c[0x0][0x2b0] ;  /* 0x0000ac00003c7ab9 */ /* 0x000fe20000000a00 */
[----:B------:R-:W-:Y:S01]  /*1d60*/  LEA.HI.X R216, R0, UR27, R11, 0x2, P2 ;  /* 0x0000001b00d87c11 */ /* 0x000fe200090f140b */
[----:B------:R-:W-:Y:S01]  /*1d70*/  UIADD3 UR8, UR42, -0x1, URZ ;  /* 0xffffffff2a087890 */ /* 0x000fe2000fffe03f */
[----:B------:R-:W-:Y:S01]  /*1d80*/  LEA.HI.X R205, R6, UR41, R7, 0x1, P4 ;  /* 0x0000002906cd7c11 */ /* 0x000fe2000a0f0c07 */
[----:B------:R-:W-:Y:S01]  /*1d90*/  UIMAD.WIDE UR12, UR39, 0x4, UR60 ;  /* 0x00000004270c78a5 */ /* 0x000fe2000f8e023c */
[----:B------:R-:W-:Y:S01]  /*1da0*/  LEA.HI.X R203, R4, UR37, R3, 0x1, P3 ;  /* 0x0000002504cb7c11 */ /* 0x000fe200098f0c03 */
[----:B------:R-:W-:Y:S01]  /*1db0*/  UMOV UR28, UR18 ;  /* 0x00000012001c7c82 */ /* 0x000fe20008000000 */
[----:B------:R-:W-:Y:S01]  /*1dc0*/  UMOV UR27, UR19 ;  /* 0x00000013001b7c82 */ /* 0x000fe20008000000 */
[----:B------:R-:W-:Y:S08]  /*1dd0*/  @P0 BRA `(.L_x_595) ;  /* 0x0000000400fc0947 */ /* 0x000ff00003800000 */
        /* <DEDUP_REMOVED lines=19> */
.L_x_596:
        /* <DEDUP_REMOVED lines=19> */
.L_x_597:
        /* <DEDUP_REMOVED lines=32> */
.L_x_599:
[----:B------:R-:W-:Y:S05]  /*2240*/  BSYNC B0 ;  /* 0x0000000000007941 */ /* 0x000fea0003800000 */
.L_x_598:
        /* <DEDUP_REMOVED lines=14> */
.L_x_601:
[----:B------:R-:W-:Y:S05]  /*2330*/  BSYNC B0 ;  /* 0x0000000000007941 */ /* 0x000fea0003800000 */
.L_x_600:
        /* <DEDUP_REMOVED lines=26> */
.L_x_603:
[----:B------:R-:W-:Y:S05]  /*24e0*/  BSYNC B0 ;  /* 0x0000000000007941 */ /* 0x000fea0003800000 */
.L_x_602:
        /* <DEDUP_REMOVED lines=14> */
.L_x_595:
[CC--:B------:R-:W-:Y:S01]  /*25d0*/  LEA.HI R0, R16.reuse, R15.reuse, RZ, 0x3 ;  /* 0x0000000f10007211 */ /* 0x0c0fe200078f18ff */
[----:B------:R-:W-:Y:S01]  /*25e0*/  ULEA.HI UR5, UR8, UR8, URZ, 0x1 ;  /* 0x0000000808057291 */ /* 0x000fe2000f8f083f */
[----:B------:R-:W-:Y:S01]  /*25f0*/  PLOP3.LUT P1, PT, PT, PT, UP4, 0x80, 0x0 ;  /* 0x000000000000781c */ /* 0x000fe20003f2f048 */
[----:B------:R-:W-:Y:S01]  /*2600*/  BSSY B0, `(.L_x_605) ;  /* 0x0000029000007945 */ /* 0x000fe20003800000 */
[----:B------:R-:W-:Y:S01]  /*2610*/  SHF.R.S32.HI R0, RZ, 0x3, R0 ;  /* 0x00000003ff007819 */ /* 0x000fe20000011400 */
[----:B------:R-:W-:Y:S01]  /*2620*/  ULOP3.LUT UR7, UR5, 0xfffffffe, URZ, 0xc0, !UPT ;  /* 0xfffffffe05077892 */ /* 0x000fe2000f8ec03f */
[----:B------:R-:W-:Y:S01]  /*2630*/  LEA.HI R4, R16, R15, RZ, 0x2 ;  /* 0x0000000f10047211 */ /* 0x000fe200078f10ff */
[----:B------:R-:W-:Y:S01]  /*2640*/  UIMAD UR5, UR8, -0x80, UR29 ;  /* 0xffffff80080578a4 */ /* 0x000fe2000f8e021d */
[----:B------:R-:W-:Y:S01]  /*2650*/  VIADD R16, R244, 0x40 ;  /* 0x00000040f4107836 */ /* 0x000fe20000000000 */
[----:B------:R-:W-:Y:S01]  /*2660*/  UIADD3 UR7, UR8, -UR7, URZ ;  /* 0x8000000708077290 */ /* 0x000fe2000fffe03f */
[----:B------:R-:W-:Y:S01]  /*2670*/  IMAD.SHL.U32 R0, R0, 0x40, RZ ;  /* 0x0000004000007824 */ /* 0x000fe200078e00ff */
[----:B------:R-:W-:Y:S01]  /*2680*/  LEA.HI R4, R4, R244, RZ, 0x1 ;  /* 0x000000f404047211 */ /* 0x000fe200078f08ff */
[----:B------:R-:W-:-:S03]  /*2690*/  IMAD.U32 R6, RZ, RZ, UR16 ;  /* 0x00000010ff067e24 */ /* 0x000fc6000f8e00ff */
[----:B------:R-:W-:Y:S01]  /*26a0*/  @P1 BAR.SYNC.DEFER_BLOCKING 0x0 ;  /* 0x0000000000001b1d */ /* 0x000fe20000010000 */
[----:B------:R-:W-:Y:S01]  /*26b0*/  LOP3.LUT R0, R0, 0xc0, RZ, 0xc0, !PT ;  /* 0x000000c000007812 */ /* 0x000fe200078ec0ff */
[----:B------:R-:W-:Y:S01]  /*26c0*/  UISETP.NE.AND UP0, UPT, UR7, 0x1, UPT ;  /* 0x000000010700788c */ /* 0x000fe2000bf05270 */
[----:B------:R-:W-:Y:S02]  /*26d0*/  LOP3.LUT R4, R4, 0x7fffffe, RZ, 0xc0, !PT ;  /* 0x07fffffe04047812 */ /* 0x000fe400078ec0ff */
[----:B------:R-:W-:Y:S02]  /*26e0*/  LOP3.LUT R5, R0, 0x18, R206, 0xf8, !PT ;  /* 0x0000001800057812 */ /* 0x000fe400078ef8ce */
[----:B------:R-:W-:Y:S01]  /*26f0*/  SHF.R.U32.HI R3, RZ, 0x3, R0 ;  /* 0x00000003ff037819 */ /* 0x000fe20000011600 */
[C---:B------:R-:W-:Y:S01]  /*2700*/  IMAD.IADD R0, R244.reuse, 0x1, -R4 ;  /* 0x00000001f4007824 */ /* 0x040fe200078e0a04 */
[----:B------:R-:W-:Y:S02]  /*2710*/  ISETP.GE.AND P3, PT, R244, UR5, PT ;  /* 0x00000005f4007c0c */ /* 0x000fe4000bf66270 */
[----:B------:R-:W-:Y:S01]  /*2720*/  LOP3.LUT R3, R5, R3, RZ, 0x3c, !PT ;  /* 0x0000000305037212 */ /* 0x000fe200078e3cff */
[----:B------:R-:W-:Y:S01]  /*2730*/  IMAD R0, R251, 0x8, R0 ;  /* 0x00000008fb007824 */ /* 0x000fe200078e0200 */
[----:B------:R-:W-:-:S02]  /*2740*/  PLOP3.LUT P0, PT, PT, PT, UP0, 0x80, 0x0 ;  /* 0x000000000000781c */ /* 0x000fc40003f0f008 */
[----:B------:R-:W-:Y:S01]  /*2750*/  ISETP.GE.AND P2, PT, R16, UR5, PT ;  /* 0x0000000510007c0c */ /* 0x000fe2000bf46270 */
[----:B------:R-:W-:-:S04]  /*2760*/  IMAD.U32 R3, R0, 0x20, R3 ;  /* 0x0000002000037824 */ /* 0x000fc800078e0003 */
[C---:B------:R-:W-:Y:S01]  /*2770*/  VIADD R4, R3.reuse, 0x1000 ;  /* 0x0000100003047836 */ /* 0x040fe20000000000 */
[----:B------:R-:W-:-:S04]  /*2780*/  LEA R0, R3, UR4, 0x1 ;  /* 0x0000000403007c11 */ /* 0x000fc8000f8e08ff */
[----:B------:R-:W-:Y:S01]  /*2790*/  SEL R3, R4, R3, !P0 ;  /* 0x0000000304037207 */ /* 0x000fe20004000000 */
[----:B------:R1:W-:Y:S03]  /*27a0*/  @P3 STS [R0+0x4000], RZ ;  /* 0x004000ff00003388 */ /* 0x0003e60000000800 */
[----:B------:R-:W-:Y:S01]  /*27b0*/  LEA R192, R3, UR4, 0x1 ;  /* 0x0000000403c07c11 */ /* 0x000fe2000f8e08ff */
        /* <DEDUP_REMOVED lines=13> */
.L_x_606:
[----:B------:R-:W-:Y:S05]  /*2890*/  BSYNC B0 ;  /* 0x0000000000007941 */ /* 0x000fea0003800000 */
.L_x_605:
        /* <DEDUP_REMOVED lines=13> */
.L_x_608:
[----:B------:R-:W-:Y:S05]  /*2970*/  BSYNC B0 ;  /* 0x0000000000007941 */ /* 0x000fea0003800000 */
.L_x_607:
        /* <DEDUP_REMOVED lines=17> */
.L_x_610:
[----:B------:R-:W-:Y:S05]  /*2a90*/  BSYNC B0 ;  /* 0x0000000000007941 */ /* 0x000fea0003800000 */
.L_x_609:
        /* <DEDUP_REMOVED lines=14> */
[----:B-1----:R-:W-:-:S03]  /*2b80*/  IMAD.U32 R5, RZ, RZ, UR33 ;  /* 0x00000021ff057e24 */ /* 0x002fc6000f8e00ff */
[----:B------:R-:W-:-:S04]  /*2b90*/  LEA R4, P1, R3, R204, 0x7 ;  /* 0x000000cc03047211 */ /* 0x000fc800078238ff */
[----:B------:R-:W-:-:S05]  /*2ba0*/  LEA.HI.X R5, R3, R205, R5, 0x7, P1 ;  /* 0x000000cd03057211 */ /* 0x000fca00008f3c05 */
[----:B------:R-:W-:Y:S01]  /*2bb0*/  @!PT LDS RZ, [RZ] ;  /* 0x00000000fffff984 */ /* 0x000fe20000000800 */
[----:B------:R-:W-:Y:S01]  /*2bc0*/  @!PT LDS RZ, [RZ] ;  /* 0x00000000fffff984 */ /* 0x000fe20000000800 */
[----:B------:R-:W-:Y:S01]  /*2bd0*/  @!PT LDS RZ, [RZ] ;  /* 0x00000000fffff984 */ /* 0x000fe20000000800 */
[----:B------:R1:W-:Y:S04]  /*2be0*/  LDGSTS.E.BYPASS.LTC128B.128 [R192+0x1000], desc[UR10][R4.64] ;  /* 0x0100000004c07fae */ /* 0x0003e8000b901d4a */
.L_x_612:
[----:B------:R-:W-:Y:S05]  /*2bf0*/  BSYNC B0 ;  /* 0x0000000000007941 */ /* 0x000fea0003800000 */
.L_x_611:
[----:B------:R-:W-:Y:S01]  /*2c00*/  UIMAD UR7, UR30, UR16, URZ ;  /* 0x000000101e0772a4 */ /* 0x000fe2000f8e023f */
[----:B-1----:R-:W-:Y:S01]  /*2c10*/  IMAD.WIDE.U32 R4, R6, UR24, R206 ;  /* 0x0000001806047c25 */ /* 0x002fe2000f8e00ce */
[C---:B------:R-:W-:Y:S01]  /*2c20*/  IADD3 R6, R241.reuse, 0x40, RZ ;  /* 0x00000040f1067810 */ /* 0x040fe20007ffe0ff */
[----:B------:R-:W-:Y:S01]  /*2c30*/  BSSY B0, `(.L_x_613) ;  /* 0x000002a000007945 */ /* 0x000fe20003800000 */
[----:B------:R-:W-:Y:S01]  /*2c40*/  UIMAD UR18, UR24, UR17, UR7 ;  /* 0x00000011181272a4 */ /* 0x000fe2000f8e0207 */
[C---:B------:R-:W-:Y:S01]  /*2c50*/  VIADD R7, R241.reuse, 0x8 ;  /* 0x00000008f1077836 */ /* 0x040fe20000000000 */
[----:B------:R-:W-:Y:S01]  /*2c60*/  UIMAD UR7, UR31, -0x80, UR9 ;  /* 0xffffff801f0778a4 */ /* 0x000fe2000f8e0209 */
[----:B------:R-:W-:Y:S01]  /*2c70*/  IADD3 R4, P1, R4, UR20, RZ ;  /* 0x0000001404047c10 */ /* 0x000fe2000ff3e0ff */
[----:B------:R-:W-:Y:S01]  /*2c80*/  VIADD R12, R241, 0x48 ;  /* 0x00000048f10c7836 */ /* 0x000fe20000000000 */
[----:B------:R-:W-:Y:S01]  /*2c90*/  ISETP.GE.AND P5, PT, R6, UR5, PT ;  /* 0x0000000506007c0c */ /* 0x000fe2000bfa6270 */
[----:B------:R-:W-:Y:S01]  /*2ca0*/  IMAD.U32 R3, RZ, RZ, UR18 ;  /* 0x00000012ff037e24 */ /* 0x000fe2000f8e00ff */
[----:B------:R-:W-:Y:S01]  /*2cb0*/  ULDC.64 UR18, c[0x0][0x260] ;  /* 0x0000980000127ab9 */ /* 0x000fe20000000a00 */
[----:B------:R-:W-:-:S02]  /*2cc0*/  ISETP.GE.AND P3, PT, R244, UR7, PT ;  /* 0x00000007f4007c0c */ /* 0x000fc4000bf66270 */
[----:B------:R-:W-:Y:S02]  /*2cd0*/  ISETP.GE.AND P6, PT, R7, UR5, PT ;  /* 0x0000000507007c0c */ /* 0x000fe4000bfc6270 */
[----:B------:R-:W-:Y:S01]  /*2ce0*/  IADD3.X R5, R5, UR22, R3, P1, !PT ;  /* 0x0000001605057c10 */ /* 0x000fe20008ffe403 */
[----:B------:R-:W-:Y:S01]  /*2cf0*/  IMAD R3, R14, UR18, RZ ;  /* 0x000000120e037c24 */ /* 0x000fe2000f8e02ff */
[----:B------:R-:W-:Y:S02]  /*2d00*/  ISETP.GE.AND P1, PT, R241, UR5, PT ;  /* 0x00000005f1007c0c */ /* 0x000fe4000bf26270 */
[----:B------:R-:W-:Y:S01]  /*2d10*/  ISETP.GE.AND P4, PT, R12, UR5, PT ;  /* 0x000000050c007c0c */ /* 0x000fe2000bf86270 */
[C---:B------:R-:W-:Y:S01]  /*2d20*/  IMAD R3, R10.reuse, UR19, R3 ;  /* 0x000000130a037c24 */ /* 0x040fe2000f8e0203 */
[----:B------:R-:W-:Y:S01]  /*2d30*/  P2R R15, PR, RZ, 0x2 ;  /* 0x00000002ff0f7803 */ /* 0x000fe20000000000 */
[----:B------:R-:W-:Y:S02]  /*2d40*/  IMAD.WIDE.U32 R4, R10, UR18, R4 ;  /* 0x000000120a047c25 */ /* 0x000fe4000f8e0004 */
[----:B------:R1:W-:Y:S03]  /*2d50*/  @P3 STS [R0+0x6000], RZ ;  /* 0x006000ff00003388 */ /* 0x0003e60000000800 */
[----:B------:R-:W-:Y:S01]  /*2d60*/  IADD3 R11, R5, R3, RZ ;  /* 0x00000003050b7210 */ /* 0x000fe20007ffe0ff */
        /* <DEDUP_REMOVED lines=22> */
.L_x_614:
[----:B------:R-:W-:Y:S05]  /*2ed0*/  BSYNC B0 ;  /* 0x0000000000007941 */ /* 0x000fea0003800000 */
.L_x_613:
        /* <DEDUP_REMOVED lines=23> */
.L_x_616:
[----:B------:R-:W-:Y:S05]  /*3050*/  BSYNC B0 ;  /* 0x0000000000007941 */ /* 0x000fea0003800000 */
.L_x_615:
        /* <DEDUP_REMOVED lines=36> */
.L_x_618:
[----:B------:R-:W-:Y:S05]  /*32a0*/  BSYNC B0 ;  /* 0x0000000000007941 */ /* 0x000fea0003800000 */
.L_x_617:
        /* <DEDUP_REMOVED lines=22> */
.L_x_620:
[----:B------:R-:W-:Y:S05]  /*3410*/  BSYNC B0 ;  /* 0x0000000000007941 */ /* 0x000fea0003800000 */
.L_x_619:
[----:B------:R-:W-:Y:S01]  /*3420*/  ULDC.64 UR16, c[0x0][0x3c8] ;  /* 0x0000f20000107ab9 */ /* 0x000fe20000000a00 */
[----:B------:R-:W-:Y:S01]  /*3430*/  USHF.R.S32.HI UR7, URZ, 0x1f, UR55 ;  /* 0x0000001f3f077899 */ /* 0x000fe20008011437 */
[----:B------:R-:W2:Y:S01]  /*3440*/  LDC.64 R10, c[0x0][0x3b8] ;  /* 0x0000ee00ff0a7b82 */ /* 0x000ea20000000a00 */
[----:B------:R-:W-:Y:S01]  /*3450*/  UISETP.NE.U32.AND UP1, UPT, UR16, URZ, UPT ;  /* 0x0000003f1000728c */ /* 0x000fe2000bf25070 */
[----:B-1----:R-:W-:Y:S01]  /*3460*/  IMAD.MOV.U32 R8, RZ, RZ, 0x4 ;  /* 0x00000004ff087424 */ /* 0x002fe200078e00ff */
[----:B------:R-:W-:Y:S01]  /*3470*/  ISETP.NE.AND P2, PT, R15, RZ, PT ;  /* 0x000000ff0f00720c */ /* 0x000fe20003f45270 */
[----:B------:R-:W-:Y:S01]  /*3480*/  IMAD.MOV.U32 R246, RZ, RZ, 0x7f800000 ;  /* 0x7f800000fff67424 */ /* 0x000fe200078e00ff */
[----:B------:R-:W-:Y:S01]  /*3490*/  UISETP.NE.AND.EX UP1, UPT, UR17, URZ, UPT, UP1 ;  /* 0x0000003f1100728c */ /* 0x000fe2000bf25310 */
[----:B------:R-:W1:Y:S01]  /*34a0*/  S2R R14, SR_TID.X ;  /* 0x00000000000e7919 */ /* 0x000e620000002100 */
[----:B------:R-:W-:Y:S01]  /*34b0*/  IMAD.MOV.U32 R247, RZ, RZ, 0x7f800000 ;  /* 0x7f800000fff77424 */ /* 0x000fe200078e00ff */
[----:B------:R-:W-:Y:S01]  /*34c0*/  ULDC UR52, c[0x0][0x2d0] ;  /* 0x0000b40000347ab9 */ /* 0x000fe20000000800 */
[----:B------:R-:W0:Y:S02]  /*34d0*/  LDGDEPBAR ;  /* 0x00000000000079af */ /* 0x000e240000000000 */
[----:B------:R-:W-:-:S05]  /*34e0*/  PLOP3.LUT P1, PT, PT, PT, UP1, 0x80, 0x0 ;  /* 0x000000000000781c */ /* 0x000fca0003f2f018 */
[----:B------:R-:W-:Y:S01]  /*34f0*/  @UP1 ULDC.64 UR18, c[0x0][0x3d0] ;  /* 0x0000f40000121ab9 */ /* 0x000fe20000000a00 */
[----:B------:R-:W-:Y:S01]  /*3500*/  @UP1 UMOV UR14, UR55 ;  /* 0x00000037000e1c82 */ /* 0x000fe20008000000 */
[----:B------:R-:W-:Y:S01]  /*3510*/  @UP1 UIMAD UR5, UR56, UR18, URZ ;  /* 0x00000012380512a4 */ /* 0x000fe2000f8e023f */
[----:B------:R-:W-:Y:S02]  /*3520*/  @UP1 UMOV UR15, UR7 ;  /* 0x00000007000f1c82 */ /* 0x000fe40008000000 */
[----:B------:R-:W-:Y:S02]  /*3530*/  @UP1 UIMAD.WIDE.U32 UR14, UR54, UR18, UR14 ;  /* 0x00000012360e12a5 */ /* 0x000fe4000f8e000e */
[----:B------:R-:W-:Y:S01]  /*3540*/  @UP1 UIMAD UR5, UR54, UR19, UR5 ;  /* 0x00000013360512a4 */ /* 0x000fe2000f8e0205 */
[----:B--2---:R-:W2:Y:S01]  /*3550*/  LDG.E.64 R6, desc[UR10][R10.64+0x8] ;  /* 0x0000080a0a067981 */ /* 0x004ea2000c1e1b00 */
[----:B------:R-:W-:Y:S02]  /*3560*/  @UP1 ULEA UR16, UP0, UR14, UR16, 0x2 ;  /* 0x000000100e101291 */ /* 0x000fe4000f80103f */
[----:B------:R-:W-:-:S04]  /*3570*/  @UP1 UIADD3 UR5, UR15, UR5, URZ ;  /* 0x000000050f051290 */ /* 0x000fc8000fffe03f */
[----:B------:R-:W-:Y:S01]  /*3580*/  @UP1 ULEA.HI.X UR17, UR14, UR17, UR5, 0x2, UP0 ;  /* 0x000000110e111291 */ /* 0x000fe200080f1405 */
[----:B------:R-:W-:Y:S02]  /*3590*/  IMAD.U32 R4, RZ, RZ, UR16 ;  /* 0x00000010ff047e24 */ /* 0x000fe4000f8e00ff */
[----:B------:R-:W-:Y:S01]  /*35a0*/  @!P4 IMAD.WIDE R8, R12, R8, UR12 ;  /* 0x0000000c0c08ce25 */ /* 0x000fe2000f8e0208 */
[----:B------:R-:W-:-:S03]  /*35b0*/  @UP1 ULDC UR5, c[0x0][0x2e8] ;  /* 0x0000ba0000051ab9 */ /* 0x000fc60000000800 */
[----:B------:R-:W-:Y:S01]  /*35c0*/  IMAD.U32 R5, RZ, RZ, UR17 ;  /* 0x00000011ff057e24 */ /* 0x000fe2000f8e00ff */
[----:B------:R-:W5:Y:S04]  /*35d0*/  @!P4 LDG.E R246, desc[UR10][R8.64] ;  /* 0x0000000a08f6c981 */ /* 0x000f68000c1e1900 */
[----:B------:R1:W2:Y:S04]  /*35e0*/  @P1 LDG.E R3, desc[UR10][R4.64] ;  /* 0x0000000a04031981 */ /* 0x0002a8000c1e1900 */
[----:B------:R-:W2:Y:S01]  /*35f0*/  LDG.E.64 R10, desc[UR10][R10.64] ;  /* 0x0000000a0a0a7981 */ /* 0x000ea2000c1e1b00 */
[----:B---34-:R-:W2:Y:S01]  /*3600*/  @P1 MUFU.RCP R0, UR5 ;  /* 0x0000000500001d08 */ /* 0x018ea20008001000 */
[----:B------:R-:W-:-:S04]  /*3610*/  UIMAD UR5, UR54, UR59, UR55 ;  /* 0x0000003b360572a4 */ /* 0x000fc8000f8e0237 */
[----:B------:R-:W-:-:S04]  /*3620*/  USHF.L.U32 UR5, UR5, 0x5, URZ ;  /* 0x0000000505057899 */ /* 0x000fc8000800063f */
[----:B------:R-:W-:Y:S01]  /*3630*/  USHF.R.S32.HI UR14, URZ, 0x1f, UR5 ;  /* 0x0000001f3f0e7899 */ /* 0x000fe20008011405 */
[----:B-1----:R-:W-:-:S04]  /*3640*/  IMAD.MOV.U32 R4, RZ, RZ, 0x4 ;  /* 0x00000004ff047424 */ /* 0x002fc800078e00ff */
[----:B------:R-:W-:-:S05]  /*3650*/  IMAD.WIDE R4, R241, R4, UR12 ;  /* 0x0000000cf1047e25 */ /* 0x000fca000f8e0204 */
[----:B------:R-:W5:Y:S01]  /*3660*/  @!P2 LDG.E R247, desc[UR10][R4.64] ;  /* 0x0000000a04f7a981 */ /* 0x000f62000c1e1900 */
[----:B------:R-:W-:Y:S02]  /*3670*/  IMAD.MOV.U32 R248, RZ, RZ, 0x7f800000 ;  /* 0x7f800000fff87424 */ /* 0x000fe400078e00ff */
[----:B------:R-:W-:-:S04]  /*3680*/  IMAD.MOV.U32 R245, RZ, RZ, 0x7f800000 ;  /* 0x7f800000fff57424 */ /* 0x000fc800078e00ff */
[----:B------:R-:W5:Y:S04]  /*3690*/  @!P6 LDG.E R248, desc[UR10][R4.64+0x20] ;  /* 0x0000200a04f8e981 */ /* 0x000f68000c1e1900 */
[----:B------:R1:W5:Y:S01]  /*36a0*/  @!P5 LDG.E R245, desc[UR10][R4.64+0x100] ;  /* 0x0001000a04f5d981 */ /* 0x000362000c1e1900 */
[----:B------:R-:W-:Y:S01]  /*36b0*/  IMAD.SHL.U32 R126, R133, 0x2, RZ ;  /* 0x00000002857e7824 */ /* 0x000fe200078e00ff */
        /* <DEDUP_REMOVED lines=15> */
[----:B-1----:R-:W-:Y:S01]  /*37b0*/  VIADD R4, R133, 0x1000 ;  /* 0x0000100085047836 */ /* 0x002fe20000000000 */
[----:B------:R-:W-:-:S04]  /*37c0*/  CS2R R68, SRZ ;  /* 0x0000000000447805 */ /* 0x000fc8000001ff00 */
[----:B------:R-:W-:Y:S01]  /*37d0*/  SEL R4, R4, R133, !P0 ;  /* 0x0000008504047207 */ /* 0x000fe20004000000 */
[----:B------:R-:W-:Y:S01]  /*37e0*/  IMAD.MOV.U32 R240, RZ, RZ, R192 ;  /* 0x000000fffff07224 */ /* 0x000fe200078e00c0 */
[----:B------:R-:W-:Y:S02]  /*37f0*/  USHF.L.U32 UR48, UR6, 0x3, URZ ;  /* 0x0000000306307899 */ /* 0x000fe4000800063f */
[----:B------:R-:W-:Y:S01]  /*3800*/  LEA R122, R4, UR4, 0x1 ;  /* 0x00000004047a7c11 */ /* 0x000fe2000f8e08ff */
[----:B------:R-:W-:Y:S02]  /*3810*/  USHF.L.U32 UR47, UR6, 0x4, URZ ;  /* 0x00000004062f7899 */ /* 0x000fe4000800063f */
[----:B------:R-:W-:Y:S02]  /*3820*/  UIMAD UR46, UR6, 0x18, URZ ;  /* 0x00000018062e78a4 */ /* 0x000fe4000f8e023f */
[----:B------:R-:W-:Y:S02]  /*3830*/  USHF.L.U32 UR45, UR6, 0x5, URZ ;  /* 0x00000005062d7899 */ /* 0x000fe4000800063f */
[----:B------:R-:W-:-:S02]  /*3840*/  UIMAD UR44, UR6, 0x28, URZ ;  /* 0x00000028062c78a4 */ /* 0x000fc4000f8e023f */
[----:B------:R-:W-:Y:S02]  /*3850*/  UIMAD UR43, UR6, 0x30, URZ ;  /* 0x00000030062b78a4 */ /* 0x000fe4000f8e023f */
[----:B------:R-:W-:Y:S02]  /*3860*/  UIMAD UR42, UR6, 0x38, URZ ;  /* 0x00000038062a78a4 */ /* 0x000fe4000f8e023f */
[----:B------:R-:W-:Y:S02]  /*3870*/  USHF.L.U32 UR41, UR6, 0x6, URZ ;  /* 0x0000000606297899 */ /* 0x000fe4000800063f */
[----:B------:R-:W-:Y:S02]  /*3880*/  UIMAD UR40, UR6, 0x48, URZ ;  /* 0x00000048062878a4 */ /* 0x000fe4000f8e023f */
[----:B------:R-:W-:Y:S02]  /*3890*/  UIMAD UR39, UR6, 0x50, URZ ;  /* 0x00000050062778a4 */ /* 0x000fe4000f8e023f */
[----:B------:R-:W-:-:S02]  /*38a0*/  UIMAD UR38, UR6, 0x58, URZ ;  /* 0x00000058062678a4 */ /* 0x000fc4000f8e023f */
[----:B------:R-:W-:Y:S02]  /*38b0*/  UIMAD UR37, UR6, 0x60, URZ ;  /* 0x00000060062578a4 */ /* 0x000fe4000f8e023f */
[----:B------:R-:W-:Y:S02]  /*38c0*/  UIMAD UR36, UR6, 0x68, URZ ;  /* 0x00000068062478a4 */ /* 0x000fe4000f8e023f */
[----:B------:R-:W-:Y:S02]  /*38d0*/  UIMAD UR35, UR6, 0x70, URZ ;  /* 0x00000070062378a4 */ /* 0x000fe4000f8e023f */
[----:B------:R-:W-:Y:S02]  /*38e0*/  UIMAD UR33, UR6, 0x78, URZ ;  /* 0x00000078062178a4 */ /* 0x000fe4000f8e023f */
[----:B------:R-:W-:Y:S01]  /*38f0*/  UIADD3 UR34, -UR34, URZ, URZ ;  /* 0x0000003f22227290 */ /* 0x000fe2000fffe13f */
[----:B------:R-:W-:Y:S01]  /*3900*/  ULDC UR6, c[0x0][0x2ec] ;  /* 0x0000bb0000067ab9 */ /* 0x000fe20000000800 */
[----:B--2---:R-:W-:-:S05]  /*3910*/  @P1 FMUL.FTZ R0, R3, R0 ;  /* 0x0000000003001220 */ /* 0x004fca0000410000 */
[----:B------:R-:W-:Y:S02]  /*3920*/  @P1 R2UR UR25, R0 ;  /* 0x00000000001912ca */ /* 0x000fe400000e0000 */
[--C-:B------:R-:W-:Y:S02]  /*3930*/  SHF.R.S32.HI R0, RZ, 0x1f, R13.reuse ;  /* 0x0000001fff007819 */ /* 0x100fe4000001140d */
[----:B------:R-:W-:-:S04]  /*3940*/  IADD3 R242, P2, P1, R6, UR5, R13 ;  /* 0x0000000506f27c10 */ /* 0x000fc8000f95e00d */
[----:B------:R-:W-:Y:S01]  /*3950*/  IADD3.X R6, R7, UR14, R0, P2, P1 ;  /* 0x0000000e07067c10 */ /* 0x000fe200097e2400 */
[----:B------:R-:W-:-:S05]  /*3960*/  IMAD.SHL.U32 R0, R14, 0x2, RZ ;  /* 0x000000020e007824 */ /* 0x000fca00078e00ff */
[----:B------:R-:W-:Y:S02]  /*3970*/  LOP3.LUT R0, R0, 0x6, RZ, 0xc0, !PT ;  /* 0x0000000600007812 */ /* 0x000fe400078ec0ff */
[----:B------:R-:W-:-:S03]  /*3980*/  R2UR UR7, R10 ;  /* 0x000000000a0772ca */ /* 0x000fc600000e0000 */
[----:B------:R-:W-:Y:S01]  /*3990*/  IMAD R0, R250, 0x40, R0 ;  /* 0x00000040fa007824 */ /* 0x000fe200078e0200 */
[----:B------:R-:W-:Y:S01]  /*39a0*/  R2UR UR32, R11 ;  /* 0x000000000b2072ca */ /* 0x000fe200000e0000 */
[----:B------:R-:W-:Y:S02]  /*39b0*/  VIADD R3, R128, 0x1000 ;  /* 0x0000100080037836 */ /* 0x000fe40000000000 */
[----:B------:R-:W-:Y:S01]  /*39c0*/  VIADD R0, R0, UR24 ;  /* 0x0000001800007c36 */ /* 0x000fe20008000000 */
[----:B------:R-:W-:Y:S02]  /*39d0*/  UMOV UR5, URZ ;  /* 0x0000003f00057c82 */ /* 0x000fe40008000000 */
[----:B------:R-:W-:Y:S01]  /*39e0*/  SEL R3, R3, R128, !P0 ;  /* 0x0000008003037207 */ /* 0x000fe20004000000 */
        /* <DEDUP_REMOVED lines=16> */
[----:B------:R-:W-:Y:S01]  /*3af0*/  @UP1 UMOV UR5, UR25 ;  /* 0x0000001900051c82 */ /* 0x000fe20008000000 */
[----:B------:R-:W-:Y:S01]  /*3b00*/  LEA R3, R3, UR4, 0x1 ;  /* 0x0000000403037c11 */ /* 0x000fe2000f8e08ff */
[----:B------:R-:W-:Y:S01]  /*3b10*/  FMUL.FTZ R224, R224, UR5 ;  /* 0x00000005e0e07c20 */ /* 0x000fe20008410000 */
[----:B------:R-:W-:Y:S01]  /*3b20*/  I2FP.F32.S32 R238, R223 ;  /* 0x000000df00ee7245 */ /* 0x000fe20000201400 */
[----:B------:R-:W-:Y:S01]  /*3b30*/  IMAD.WIDE.U32 R242, R242, -0x2daee0ad, RZ ;  /* 0xd2511f53f2f27825 */ /* 0x000fe200078e00ff */
        /* <DEDUP_REMOVED lines=13> */
[----:B------:R-:W-:Y:S01]  /*3c10*/  I2FP.F32.S32 R225, R215 ;  /* 0x000000d700e17245 */ /* 0x000fe20000201400 */
[----:B------:R-:W-:Y:S01]  /*3c20*/  UIADD3 UR24, UR7, -0x61c88647, URZ ;  /* 0x9e3779b907187890 */ /* 0x000fe2000fffe03f */
[----:B------:R-:W-:Y:S01]  /*3c30*/  LOP3.LUT R249, R6, UR7, RZ, 0x3c, !PT ;  /* 0x0000000706f97c12 */ /* 0x000fe2000f8e3cff */
[----:B------:R-:W-:-:S02]  /*3c40*/  UIADD3 UR23, UR7, 0x3c6ef372, URZ ;  /* 0x3c6ef37207177890 */ /* 0x000fc4000fffe03f */
[----:B------:R-:W-:Y:S02]  /*3c50*/  UIADD3 UR21, UR7, -0x255992d5, URZ ;  /* 0xdaa66d2b07157890 */ /* 0x000fe4000fffe03f */
[----:B------:R-:W-:Y:S02]  /*3c60*/  UIADD3 UR19, UR7, 0x78dde6e4, URZ ;  /* 0x78dde6e407137890 */ /* 0x000fe4000fffe03f */
[----:B------:R-:W-:Y:S02]  /*3c70*/  UIADD3 UR17, UR7, 0x1715609d, URZ ;  /* 0x1715609d07117890 */ /* 0x000fe4000fffe03f */
[----:B------:R-:W-:Y:S02]  /*3c80*/  UIADD3 UR15, UR7, -0x4ab325aa, URZ ;  /* 0xb54cda56070f7890 */ /* 0x000fe4000fffe03f */
[----:B------:R-:W-:Y:S02]  /*3c90*/  UIADD3 UR51, UR32, -0x4498517b, URZ ;  /* 0xbb67ae8520337890 */ /* 0x000fe4000fffe03f */
[----:B------:R-:W-:-:S02]  /*3ca0*/  UIADD3 UR22, UR32, 0x76cf5d0a, URZ ;  /* 0x76cf5d0a20167890 */ /* 0x000fc4000fffe03f */
[----:B------:R-:W-:Y:S02]  /*3cb0*/  UIADD3 UR20, UR32, 0x32370b8f, URZ ;  /* 0x32370b8f20147890 */ /* 0x000fe4000fffe03f */
[----:B------:R-:W-:Y:S02]  /*3cc0*/  UIADD3 UR18, UR32, -0x126145ec, URZ ;  /* 0xed9eba1420127890 */ /* 0x000fe4000fffe03f */
[----:B------:R-:W-:Y:S02]  /*3cd0*/  UIADD3 UR16, UR32, -0x56f99767, URZ ;  /* 0xa906689920107890 */ /* 0x000fe4000fffe03f */
[----:B------:R-:W-:Y:S01]  /*3ce0*/  UIADD3 UR14, UR32, 0x646e171e, URZ ;  /* 0x646e171e200e7890 */ /* 0x000fe2000fffe03f */
[----:B------:R-:W-:-:S11]  /*3cf0*/  ULDC.U8 UR7, c[0x0][0x388] ;  /* 0x0000e20000077ab9 */ /* 0x000fd60000000000 */
.L_x_623:
[----:B------:R-:W-:Y:S01]  /*3d00*/  LOP3.LUT R142, R242, UR51, RZ, 0x3c, !PT ;  /* 0x00000033f28e7c12 */ /* 0x000fe2000f8e3cff */
[----:B------:R-:W0:Y:S01]  /*3d10*/  LDGDEPBAR ;  /* 0x00000000000079af */ /* 0x000e220000000000 */
[----:B-----5:R-:W-:Y:S01]  /*3d20*/  FSETP.NEU.FTZ.AND P2, PT, R248, -INF , PT ;  /* 0xff800000f800780b */ /* 0x020fe20003f5d000 */
[----:B------:R-:W-:Y:S01]  /*3d30*/  IMAD.IADD R112, R127, 0x1, R122 ;  /* 0x000000017f707824 */ /* 0x000fe200078e027a */
[----:B------:R-:W-:Y:S01]  /*3d40*/  FSETP.NEU.FTZ.AND P6, PT, R247, -INF , PT ;  /* 0xff800000f700780b */ /* 0x000fe20003fdd000 */
[----:B------:R-:W-:Y:S01]  /*3d50*/  IMAD.U32 R0, RZ, RZ, UR31 ;  /* 0x0000001fff007e24 */ /* 0x000fe2000f8e00ff */
[----:B------:R-:W-:Y:S01]  /*3d60*/  USHF.L.U32 UR25, UR31, 0x7, URZ ;  /* 0x000000071f197899 */ /* 0x000fe2000800063f */
[----:B------:R-:W-:Y:S01]  /*3d70*/  IMAD.U32 R136, RZ, RZ, UR8 ;  /* 0x00000008ff887e24 */ /* 0x000fe2000f8e00ff */
[----:B------:R-:W-:Y:S01]  /*3d80*/  USHF.L.U32 UR26, UR8, 0x7, URZ ;  /* 0x00000007081a7899 */ /* 0x000fe2000800063f */
[----:B------:R-:W-:Y:S01]  /*3d90*/  IMAD R0, R0, 0x2, R250 ;  /* 0x0000000200007824 */ /* 0x000fe200078e02fa */
[----:B------:R-:W-:Y:S01]  /*3da0*/  UIADD3 UR30, UR29, 0x80, UR25 ;  /* 0x000000801d1e7890 */ /* 0x000fe2000fffe019 */
[----:B------:R-:W-:Y:S01]  /*3db0*/  IMAD R136, R136, 0x8, R252 ;  /* 0x0000000888887824 */ /* 0x000fe200078e02fc */
[----:B------:R-:W1:Y:S01]  /*3dc0*/  S2R R145, SR_TID.X ;  /* 0x0000000000917919 */ /* 0x000e620000002100 */
[----:B------:R-:W-:Y:S01]  /*3dd0*/  IMAD.SHL.U32 R0, R0, 0x2, RZ ;  /* 0x0000000200007824 */ /* 0x000fe200078e00ff */
[----:B------:R-:W-:Y:S01]  /*3de0*/  UIADD3 UR30, UR30, -UR9, URZ ;  /* 0x800000091e1e7290 */ /* 0x000fe2000fffe03f */
[C---:B------:R-:W-:Y:S01]  /*3df0*/  VIADD R134, R136.reuse, 0x4 ;  /* 0x0000000488867836 */ /* 0x040fe20000000000 */
[----:B------:R-:W-:Y:S01]  /*3e00*/  UISETP.GT.AND UP3, UPT, UR8, UR49, UPT ;  /* 0x000000310800728c */ /* 0x000fe2000bf64270 */
[----:B------:R-:W-:Y:S01]  /*3e10*/  IMAD.WIDE.U32 R136, R136, -0x326172a9, RZ ;  /* 0xcd9e8d5788887825 */ /* 0x000fe200078e00ff */
[----:B------:R-:W-:Y:S02]  /*3e20*/  UISETP.GE.AND UP0, UPT, UR26, UR30, UPT ;  /* 0x0000001e1a00728c */ /* 0x000fe4000bf06270 */
[----:B------:R-:W-:Y:S01]  /*3e30*/  UIADD3 UR30, UR25, 0x80, URZ ;  /* 0x00000080191e7890 */ /* 0x000fe2000fffe03f */
[----:B------:R-:W-:Y:S01]  /*3e40*/  IMAD.WIDE.U32 R134, R134, -0x326172a9, RZ ;  /* 0xcd9e8d5786867825 */ /* 0x000fe200078e00ff */
[-C--:B------:R-:W-:Y:S02]  /*3e50*/  LOP3.LUT R140, R137, R249.reuse, RZ, 0x3c, !PT ;  /* 0x000000f9898c7212 */ /* 0x080fe400078e3cff */
[----:B------:R-:W-:Y:S01]  /*3e60*/  UISETP.LT.AND UP0, UPT, UR30, UR9, UP0 ;  /* 0x000000091e00728c */ /* 0x000fe20008701270 */
[----:B------:R-:W-:Y:S01]  /*3e70*/  IMAD.MOV.U32 R156, RZ, RZ, 0x40 ;  /* 0x00000040ff9c7424 */ /* 0x000fe200078e00ff */
[----:B------:R-:W-:Y:S01]  /*3e80*/  LOP3.LUT R138, R135, R249, RZ, 0x3c, !PT ;  /* 0x000000f9878a7212 */ /* 0x000fe200078e3cff */
[----:B------:R-:W-:Y:S03]  /*3e90*/  IMAD.WIDE.U32 R140, R140, -0x2daee0ad, RZ ;  /* 0xd2511f538c8c7825 */ /* 0x000fe600078e00ff */
[----:B------:R-:W-:Y:S01]  /*3ea0*/  PLOP3.LUT P5, PT, PT, PT, UP0, 0x80, 0x0 ;  /* 0x000000000000781c */ /* 0x000fe20003faf008 */
[----:B------:R-:W-:Y:S04]  /*3eb0*/  IMAD.WIDE.U32 R138, R138, -0x2daee0ad, RZ ;  /* 0xd2511f538a8a7825 */ /* 0x000fe800078e00ff */
[----:B------:R-:W-:Y:S02]  /*3ec0*/  IMAD.MOV.U32 R157, RZ, RZ, 0x8 ;  /* 0x00000008ff9d7424 */ /* 0x000fe400078e00ff */
[----:B------:R-:W-:Y:S01]  /*3ed0*/  IMAD.MOV.U32 R155, RZ, RZ, 0x48 ;  /* 0x00000048ff9b7424 */ /* 0x000fe200078e00ff */
[----:B------:R-:W-:Y:S04]  /*3ee0*/  DEPBAR.LE SB0, 0x0 ;  /* 0x000080000000791a */ /* 0x000fe80000000000 */
[----:B------:R-:W-:Y:S06]  /*3ef0*/  BAR.SYNC.DEFER_BLOCKING 0x0 ;  /* 0x0000000000007b1d */ /* 0x000fec0000010000 */
[----:B------:R-:W-:Y:S08]  /*3f00*/  LDSM.16.M88.4 R64, [R122] ;  /* 0x000000007a40783b */ /* 0x000ff00000000200 */
[----:B------:R-:W2:Y:S08]  /*3f10*/  LDSM.16.M88.4 R16, [R120+UR4+0x6000] ;  /* 0x006000047810783b */ /* 0x000eb00008000200 */
[----:B------:R-:W3:Y:S08]  /*3f20*/  LDSM.16.M88.4 R60, [R122+0x1000] ;  /* 0x001000007a3c783b */ /* 0x000ef00000000200 */
[----:B------:R-:W4:Y:S08]  /*3f30*/  LDSM.16.M88.4 R32, [R120+UR4+0x6400] ;  /* 0x006400047820783b */ /* 0x000f300008000200 */
[----:B------:R-:W1:Y:S08]  /*3f40*/  LDSM.16.M88.4 R48, [R120+UR4+0x6800] ;  /* 0x006800047830783b */ /* 0x000e700008000200 */
[----:B------:R-:W1:Y:S01]  /*3f50*/  LDSM.16.M88.4 R100, [R120+UR4+0x6c00] ;  /* 0x006c00047864783b */ /* 0x000e620008000200 */
[-C--:B--2---:R-:W-:Y:S07]  /*3f60*/  HMMA.16816.F32 R4, R64, R16.reuse, RZ ;  /* 0x000000104004723c */ /* 0x084fee00000018ff */
[----:B------:R-:W-:Y:S01]  /*3f70*/  LDSM.16.M88.4 R104, [R112] ;  /* 0x000000007068783b */ /* 0x000fe20000000200 */
[C---:B---3--:R-:W-:Y:S07]  /*3f80*/  HMMA.16816.F32 R8, R60.reuse, R16, RZ ;  /* 0x000000103c08723c */ /* 0x048fee00000018ff */
[----:B------:R-:W2:Y:S01]  /*3f90*/  LDSM.16.M88.4 R108, [R121] ;  /* 0x00000000796c783b */ /* 0x000ea20000000200 */
[-C--:B------:R-:W-:Y:S07]  /*3fa0*/  HMMA.16816.F32 R12, R60, R18.reuse, RZ ;  /* 0x000000123c0c723c */ /* 0x080fee00000018ff */
[----:B------:R-:W3:Y:S01]  /*3fb0*/  LDSM.16.M88.4 R112, [R112+0x1000] ;  /* 0x001000007070783b */ /* 0x000ee20000000200 */
[C---:B------:R-:W-:Y:S07]  /*3fc0*/  HMMA.16816.F32 R16, R64.reuse, R18, RZ ;  /* 0x000000124010723c */ /* 0x040fee00000018ff */
[----:B------:R-:W3:Y:S01]  /*3fd0*/  LDSM.16.M88.4 R116, [R121+0x400] ;  /* 0x000400007974783b */ /* 0x000ee20000000200 */
        /* <DEDUP_REMOVED lines=11> */
[----:B------:R-:W-:Y:S01]  /*4090*/  VIADD R100, R0, 0x1 ;  /* 0x0000000100647836 */ /* 0x000fe20000000000 */
[C---:B------:R-:W-:Y:S04]  /*40a0*/  LOP3.LUT R0, R243.reuse, UR32, R0, 0x96, !PT ;  /* 0x00000020f3007c12 */ /* 0x040fe8000f8e9600 */
[----:B------:R-:W-:Y:S01]  /*40b0*/  LOP3.LUT R100, R243, UR32, R100, 0x96, !PT ;  /* 0x00000020f3647c12 */ /* 0x000fe2000f8e9664 */
[----:B------:R-:W-:Y:S04]  /*40c0*/  HMMA.16816.F32 R64, R64, R102, RZ ;  /* 0x000000664040723c */ /* 0x000fe800000018ff */
[----:B------:R-:W-:Y:S02]  /*40d0*/  IMAD.WIDE.U32 R100, R100, -0x326172a9, RZ ;  /* 0xcd9e8d5764647825 */ /* 0x000fe400078e00ff */
[-C--:B--2---:R-:W-:Y:S05]  /*40e0*/  HMMA.16816.F32 R4, R104, R108.reuse, R4 ;  /* 0x0000006c6804723c */ /* 0x084fea0000001804 */
[--C-:B------:R-:W-:Y:S01]  /*40f0*/  LOP3.LUT R144, R101, UR24, R136.reuse, 0x96, !PT ;  /* 0x0000001865907c12 */ /* 0x100fe2000f8e9688 */
[----:B------:R-:W-:Y:S01]  /*4100*/  IMAD.WIDE.U32 R102, R0, -0x326172a9, RZ ;  /* 0xcd9e8d5700667825 */ /* 0x000fe200078e00ff */
[C---:B---3--:R-:W-:Y:S04]  /*4110*/  HMMA.16816.F32 R8, R112.reuse, R108, R8 ;  /* 0x0000006c7008723c */ /* 0x048fe80000001808 */
[C---:B------:R-:W-:Y:S01]  /*4120*/  LOP3.LUT R146, R103.reuse, UR24, R136, 0x96, !PT ;  /* 0x0000001867927c12 */ /* 0x040fe2000f8e9688 */
[----:B------:R-:W-:Y:S01]  /*4130*/  IMAD.U32 R0, RZ, RZ, UR29 ;  /* 0x0000001dff007e24 */ /* 0x000fe2000f8e00ff */
[C---:B------:R-:W-:Y:S01]  /*4140*/  LOP3.LUT R136, R142.reuse, R141, RZ, 0x3c, !PT ;  /* 0x0000008d8e887212 */ /* 0x040fe200078e3cff */
[-C--:B------:R-:W-:Y:S01]  /*4150*/  HMMA.16816.F32 R12, R112, R110.reuse, R12 ;  /* 0x0000006e700c723c */ /* 0x080fe2000000180c */
[----:B------:R-:W-:Y:S03]  /*4160*/  IMAD.U32 R109, RZ, RZ, UR26 ;  /* 0x0000001aff6d7e24 */ /* 0x000fe6000f8e00ff */
[----:B------:R-:W-:Y:S01]  /*4170*/  LOP3.LUT R142, R142, R139, RZ, 0x3c, !PT ;  /* 0x0000008b8e8e7212 */ /* 0x000fe200078e3cff */
[----:B------:R-:W-:Y:S01]  /*4180*/  IMAD.WIDE.U32 R136, R136, -0x326172a9, RZ ;  /* 0xcd9e8d5788887825 */ /* 0x000fe200078e00ff */
[--C-:B------:R-:W-:Y:S01]  /*4190*/  LOP3.LUT R108, R103, UR24, R134.reuse, 0x96, !PT ;  /* 0x00000018676c7c12 */ /* 0x100fe2000f8e9686 */
[C---:B------:R-:W-:Y:S04]  /*41a0*/  HMMA.16816.F32 R16, R104.reuse, R110, R16 ;  /* 0x0000006e6810723c */ /* 0x040fe80000001810 */
[----:B------:R-:W-:Y:S01]  /*41b0*/  LOP3.LUT R134, R101, UR24, R134, 0x96, !PT ;  /* 0x0000001865867c12 */ /* 0x000fe2000f8e9686 */
[----:B------:R-:W-:Y:S01]  /*41c0*/  IMAD.WIDE.U32 R142, R142, -0x326172a9, RZ ;  /* 0xcd9e8d578e8e7825 */ /* 0x000fe200078e00ff */
[--C-:B------:R-:W-:Y:S01]  /*41d0*/  LOP3.LUT R139, R137, UR23, R102.reuse, 0x96, !PT ;  /* 0x00000017898b7c12 */ /* 0x100fe2000f8e9666 */
[-C--:B------:R-:W-:Y:S04]  /*41e0*/  HMMA.16816.F32 R20, R104, R116.reuse, R20 ;  /* 0x000000746814723c */ /* 0x080fe80000001814 */
[----:B------:R-:W-:Y:S01]  /*41f0*/  LOP3.LUT R153, R143, UR23, R102, 0x96, !PT ;  /* 0x000000178f997c12 */ /* 0x000fe2000f8e9666 */
[----:B------:R-:W-:Y:S01]  /*4200*/  IMAD.WIDE.U32 R150, R108, -0x2daee0ad, RZ ;  /* 0xd2511f536c967825 */ /* 0x000fe200078e00ff */
[--C-:B------:R-:W-:Y:S01]  /*4210*/  LOP3.LUT R141, R137, UR23, R100.reuse, 0x96, !PT ;  /* 0x00000017898d7c12 */ /* 0x100fe2000f8e9664 */
[C---:B------:R-:W-:Y:S04]  /*4220*/  HMMA.16816.F32 R24, R112.reuse, R116, R24 ;  /* 0x000000747018723c */ /* 0x040fe80000001818 */
[----:B------:R-:W-:Y:S01]  /*4230*/  LOP3.LUT R154, R143, UR23, R100, 0x96, !PT ;  /* 0x000000178f9a7c12 */ /* 0x000fe2000f8e9664 */
[----:B------:R-:W-:Y:S01]  /*4240*/  IMAD.WIDE.U32 R148, R134, -0x2daee0ad, RZ ;  /* 0xd2511f5386947825 */ /* 0x000fe200078e00ff */
[----:B------:R-:W-:Y:S01]  /*4250*/  @!P5 IADD3 R0, -R0, 0x1, R241 ;  /* 0x000000010000d810 */ /* 0x000fe20007ffe1f1 */
[----:B------:R-:W1:Y:S01]  /*4260*/  LDSM.16.M88.4 R100, [R121+0x800] ;  /* 0x000800007964783b */ /* 0x000e620000000200 */
[-C--:B------:R-:W-:Y:S03]  /*4270*/  HMMA.16816.F32 R28, R112, R118.reuse, R28 ;  /* 0x00000076701c723c */ /* 0x080fe6000000181c */
[----:B------:R-:W-:Y:S01]  /*4280*/  @!P5 IADD3 R109, R109, UR9, R0 ;  /* 0x000000096d6ddc10 */ /* 0x000fe2000fffe000 */
[----:B------:R-:W-:Y:S02]  /*4290*/  @!P5 IMAD.SHL.U32 R0, R145, 0x2, RZ ;  /* 0x000000029100d824 */ /* 0x000fe400078e00ff */
[----:B------:R-:W-:Y:S01]  /*42a0*/  FADD.FTZ R134, R224, R6 ;  /* 0x00000006e0867221 */ /* 0x000fe20000010000 */
[C---:B------:R-:W-:Y:S04]  /*42b0*/  HMMA.16816.F32 R32, R104.reuse, R118, R32 ;  /* 0x000000766820723c */ /* 0x040fe80000001820 */
[----:B------:R-:W-:Y:S01]  /*42c0*/  @!P5 LOP3.LUT R0, R0, 0x6, RZ, 0xc0, !PT ;  /* 0x000000060000d812 */ /* 0x000fe200078ec0ff */
[----:B------:R-:W-:Y:S01]  /*42d0*/  IMAD.WIDE.U32 R144, R144, -0x2daee0ad, RZ ;  /* 0xd2511f5390907825 */ /* 0x000fe200078e00ff */
[C---:B------:R-:W-:Y:S02]  /*42e0*/  @!P5 VIMNMX R111, R109.reuse, UR9, PT ;  /* 0x000000096d6fdc48 */ /* 0x040fe4000bfe0100 */
[C---:B------:R-:W-:Y:S03]  /*42f0*/  @!P5 VIADDMNMX R110, R109.reuse, R157, UR9, PT ;  /* 0x000000096d6ede46 */ /* 0x040fe6000b80019d */
[----:B------:R-:W-:Y:S01]  /*4300*/  @!P5 IMAD R0, R250, 0x40, R0 ;  /* 0x00000040fa00d824 */ /* 0x000fe200078e0200 */
[C---:B------:R-:W-:Y:S01]  /*4310*/  @!P5 VIADDMNMX R108, R109.reuse, R156, UR9, PT ;  /* 0x000000096d6cde46 */ /* 0x040fe2000b80019c */
[----:B------:R-:W-:Y:S01]  /*4320*/  FMUL.FTZ R6, R248, 1.4426950216293334961 ;  /* 0x3fb8aa3bf8067820 */ /* 0x000fe20000410000 */
[----:B------:R-:W-:Y:S01]  /*4330*/  @!P5 VIADDMNMX R109, R109, R155, UR9, PT ;  /* 0x000000096d6dde46 */ /* 0x000fe2000b80019b */
[----:B------:R-:W-:Y:S01]  /*4340*/  @!P5 VIADD R0, R0, UR25 ;  /* 0x000000190000dc36 */ /* 0x000fe20008000000 */
[----:B------:R-:W-:Y:S01]  /*4350*/  LOP3.LUT R152, R145, UR22, R140, 0x96, !PT ;  /* 0x0000001691987c12 */ /* 0x000fe2000f8e968c */
[----:B------:R-:W-:Y:S01]  /*4360*/  IMAD.WIDE.U32 R146, R146, -0x2daee0ad, RZ ;  /* 0xd2511f5392927825 */ /* 0x000fe200078e00ff */
[----:B------:R-:W-:Y:S02]  /*4370*/  FSEL R6, R6, RZ, P2 ;  /* 0x000000ff06067208 */ /* 0x000fe40001000000 */
[----:B------:R-:W-:Y:S01]  /*4380*/  @!P5 ISETP.GE.AND P4, PT, R0, R111, PT ;  /* 0x0000006f0000d20c */ /* 0x000fe20003f86270 */
[----:B------:R-:W-:Y:S01]  /*4390*/  FADD.FTZ R116, R224, R8 ;  /* 0x00000008e0747221 */ /* 0x000fe20000010000 */
[C---:B------:R-:W-:Y:S01]  /*43a0*/  @!P5 ISETP.GE.AND P1, PT, R0.reuse, R110, PT ;  /* 0x0000006e0000d20c */ /* 0x040fe20003f26270 */
[----:B------:R-:W-:Y:S01]  /*43b0*/  FMUL.FTZ R8, R247, 1.4426950216293334961 ;  /* 0x3fb8aa3bf7087820 */ /* 0x000fe20000410000 */
[-C--:B------:R-:W-:Y:S01]  /*43c0*/  @!P5 ISETP.GE.AND P3, PT, R0, R108.reuse, PT ;  /* 0x0000006c0000d20c */ /* 0x080fe20003f66270 */
[----:B------:R-:W-:Y:S01]  /*43d0*/  FFMA.FTZ R32, R230, UR5, R32 ;  /* 0x00000005e6207c23 */ /* 0x000fe20008010020 */
[----:B------:R-:W-:Y:S01]  /*43e0*/  @!P5 ISETP.GE.AND P0, PT, R0, R109, PT ;  /* 0x0000006d0000d20c */ /* 0x000fe20003f06270 */
[C---:B------:R-:W-:Y:S01]  /*43f0*/  FMUL.FTZ R0, R246.reuse, 1.4426950216293334961 ;  /* 0x3fb8aa3bf6007820 */ /* 0x040fe20000410000 */
[----:B------:R-:W-:Y:S01]  /*4400*/  FSETP.NEU.FTZ.AND P2, PT, R246, -INF , PT ;  /* 0xff800000f600780b */ /* 0x000fe20003f5d000 */
[----:B------:R-:W-:Y:S01]  /*4410*/  FFMA.FTZ R33, R231, UR5, R33 ;  /* 0x00000005e7217c23 */ /* 0x000fe20008010021 */
[----:B------:R-:W-:Y:S01]  /*4420*/  FSEL R8, R8, RZ, P6 ;  /* 0x000000ff08087208 */ /* 0x000fe20003000000 */
[----:B------:R-:W-:Y:S01]  /*4430*/  FFMA.FTZ R34, R230, UR5, R34 ;  /* 0x00000005e6227c23 */ /* 0x000fe20008010022 */
[----:B------:R-:W-:Y:S01]  /*4440*/  FSEL R0, R0, RZ, P2 ;  /* 0x000000ff00007208 */ /* 0x000fe20001000000 */
[-C--:B-1----:R-:W-:Y:S03]  /*4450*/  HMMA.16816.F32 R36, R104, R100.reuse, R36 ;  /* 0x000000646824723c */ /* 0x082fe60000001824 */
[----:B------:R-:W-:Y:S01]  /*4460*/  @!P5 ISETP.GE.AND P2, PT, R215, R111, PT ;  /* 0x0000006fd700d20c */ /* 0x000fe20003f46270 */
[----:B------:R-:W-:Y:S01]  /*4470*/  FFMA.FTZ R5, R225, UR5, R5 ;  /* 0x00000005e1057c23 */ /* 0x000fe20008010005 */
[----:B------:R-:W-:Y:S01]  /*4480*/  @!P5 FSEL R134, R134, -INF , !P1 ;  /* 0xff8000008686d808 */ /* 0x000fe20004800000 */
[C---:B------:R-:W-:Y:S04]  /*4490*/  HMMA.16816.F32 R40, R112.reuse, R100, R40 ;  /* 0x000000647028723c */ /* 0x040fe80000001828 */
[----:B------:R-:W-:Y:S01]  /*44a0*/  FSETP.NEU.FTZ.AND P6, PT, R245, -INF , PT ;  /* 0xff800000f500780b */ /* 0x000fe20003fdd000 */
[----:B------:R-:W-:Y:S01]  /*44b0*/  FFMA.FTZ R35, R231, UR5, R35 ;  /* 0x00000005e7237c23 */ /* 0x000fe20008010023 */
[----:B------:R-:W-:Y:S01]  /*44c0*/  @!P5 FSEL R5, R5, -INF , !P2 ;  /* 0xff8000000505d808 */ /* 0x000fe20005000000 */
[-C--:B------:R-:W-:Y:S03]  /*44d0*/  HMMA.16816.F32 R44, R112, R102.reuse, R44 ;  /* 0x00000066702c723c */ /* 0x080fe6000000182c */
[-C--:B------:R-:W-:Y:S01]  /*44e0*/  @!P5 ISETP.GE.AND P2, PT, R215, R109.reuse, PT ;  /* 0x0000006dd700d20c */ /* 0x080fe20003f46270 */
[----:B------:R-:W-:Y:S01]  /*44f0*/  FFMA.FTZ R5, R5, UR6, -R8 ;  /* 0x0000000605057c23 */ /* 0x000fe20008010808 */
[----:B------:R-:W-:Y:S01]  /*4500*/  @!P5 FSEL R116, R116, -INF , !P3 ;  /* 0xff8000007474d808 */ /* 0x000fe20005800000 */
[C---:B------:R-:W-:Y:S01]  /*4510*/  HMMA.16816.F32 R48, R104.reuse, R102, R48 ;  /* 0x000000666830723c */ /* 0x040fe20000001830 */
[----:B------:R-:W1:Y:S01]  /*4520*/  LDSM.16.M88.4 R100, [R121+0xc00] ;  /* 0x000c00007964783b */ /* 0x000e620000000200 */
[----:B------:R2:W-:Y:S02]  /*4530*/  MUFU.EX2 R177, R5 ;  /* 0x0000000500b17308 */ /* 0x0005e40000000800 */
[-C--:B------:R-:W-:Y:S01]  /*4540*/  @!P5 ISETP.GE.AND P3, PT, R214, R109.reuse, PT ;  /* 0x0000006dd600d20c */ /* 0x080fe20003f66270 */
[----:B------:R-:W-:Y:S01]  /*4550*/  FADD.FTZ R117, R224, R4 ;  /* 0x00000004e0757221 */ /* 0x000fe20000010000 */
[-C--:B------:R-:W-:Y:S01]  /*4560*/  @!P5 ISETP.GE.AND P1, PT, R214, R108.reuse, PT ;  /* 0x0000006cd600d20c */ /* 0x080fe20003f26270 */
[----:B------:R-:W-:Y:S01]  /*4570*/  FMUL.FTZ R4, R245, 1.4426950216293334961 ;  /* 0x3fb8aa3bf5047820 */ /* 0x000fe20000410000 */
[----:B------:R-:W-:Y:S03]  /*4580*/  LOP3.LUT R143, R147, UR22, R140, 0x96, !PT ;  /* 0x00000016938f7c12 */ /* 0x000fe6000f8e968c */
[----:B------:R-:W-:Y:S01]  /*4590*/  @!P5 FSEL R117, R117, -INF , !P4 ;  /* 0xff8000007575d808 */ /* 0x000fe20006000000 */
[----:B------:R-:W-:Y:S01]  /*45a0*/  FFMA.FTZ R9, R225, UR5, R9 ;  /* 0x00000005e1097c23 */ /* 0x000fe20008010009 */
[----:B------:R-:W-:Y:S01]  /*45b0*/  @!P5 ISETP.GE.AND P4, PT, R215, R108, PT ;  /* 0x0000006cd700d20c */ /* 0x000fe20003f86270 */
[----:B------:R-:W-:Y:S01]  /*45c0*/  IMAD.WIDE.U32 R140, R141, -0x2daee0ad, RZ ;  /* 0xd2511f538d8c7825 */ /* 0x000fe200078e00ff */
[----:B------:R-:W-:Y:S02]  /*45d0*/  FSEL R4, R4, RZ, P6 ;  /* 0x000000ff04047208 */ /* 0x000fe40003000000 */
[----:B------:R-:W-:Y:S01]  /*45e0*/  @!P5 FSEL R9, R9, -INF , !P4 ;  /* 0xff8000000909d808 */ /* 0x000fe20006000000 */
[----:B------:R-:W-:Y:S01]  /*45f0*/  FFMA.FTZ R14, R226, UR5, R14 ;  /* 0x00000005e20e7c23 */ /* 0x000fe2000801000e */
[----:B------:R-:W-:Y:S01]  /*4600*/  @!P5 ISETP.GE.AND P4, PT, R213, R109, PT ;  /* 0x0000006dd500d20c */ /* 0x000fe20003f86270 */
[----:B------:R-:W-:Y:S01]  /*4610*/  FFMA.FTZ R15, R227, UR5, R15 ;  /* 0x00000005e30f7c23 */ /* 0x000fe2000801000f */
[-C--:B------:R-:W-:Y:S01]  /*4620*/  @!P5 ISETP.GE.AND P6, PT, R215, R110.reuse, PT ;  /* 0x0000006ed700d20c */ /* 0x080fe20003fc6270 */
[----:B--2---:R-:W-:Y:S01]  /*4630*/  FFMA.FTZ R5, R134, UR6, -R6 ;  /* 0x0000000686057c23 */ /* 0x004fe20008010806 */
[----:B------:R-:W-:Y:S01]  /*4640*/  @!P5 FSEL R14, R14, -INF , !P3 ;  /* 0xff8000000e0ed808 */ /* 0x000fe20005800000 */
[----:B------:R-:W-:Y:S01]  /*4650*/  FFMA.FTZ R117, R117, UR6, -R8 ;  /* 0x0000000675757c23 */ /* 0x000fe20008010808 */
[----:B------:R-:W-:Y:S01]  /*4660*/  @!P5 FSEL R15, R15, -INF , !P4 ;  /* 0xff8000000f0fd808 */ /* 0x000fe20006000000 */
[----:B------:R-:W-:Y:S01]  /*4670*/  FFMA.FTZ R20, R228, UR5, R20 ;  /* 0x00000005e4147c23 */ /* 0x000fe20008010014 */
[-C--:B------:R-:W-:Y:S01]  /*4680*/  @!P5 ISETP.GE.AND P3, PT, R212, R111.reuse, PT ;  /* 0x0000006fd400d20c */ /* 0x080fe20003f66270 */
[----:B------:R-:W-:Y:S01]  /*4690*/  FFMA.FTZ R21, R229, UR5, R21 ;  /* 0x00000005e5157c23 */ /* 0x000fe20008010015 */
[----:B------:R-:W-:Y:S01]  /*46a0*/  @!P5 ISETP.GE.AND P4, PT, R211, R111, PT ;  /* 0x0000006fd300d20c */ /* 0x000fe20003f86270 */
[----:B------:R2:W-:Y:S01]  /*46b0*/  MUFU.EX2 R183, R5 ;  /* 0x0000000500b77308 */ /* 0x0005e20000000800 */
[----:B------:R-:W-:Y:S01]  /*46c0*/  @!P5 FSEL R20, R20, -INF , !P3 ;  /* 0xff8000001414d808 */ /* 0x000fe20005800000 */
[----:B------:R-:W-:Y:S01]  /*46d0*/  FFMA.FTZ R9, R9, UR6, -R4 ;  /* 0x0000000609097c23 */ /* 0x000fe20008010804 */
[----:B------:R-:W-:Y:S01]  /*46e0*/  @!P5 FSEL R21, R21, -INF , !P4 ;  /* 0xff8000001515d808 */ /* 0x000fe20006000000 */
[----:B------:R-:W-:Y:S01]  /*46f0*/  FFMA.FTZ R26, R228, UR5, R26 ;  /* 0x00000005e41a7c23 */ /* 0x000fe2000801001a */
[-C--:B------:R-:W-:Y:S01]  /*4700*/  @!P5 ISETP.GE.AND P3, PT, R212, R109.reuse, PT ;  /* 0x0000006dd400d20c */ /* 0x080fe20003f66270 */
[----:B------:R-:W-:Y:S01]  /*4710*/  FFMA.FTZ R27, R229, UR5, R27 ;  /* 0x00000005e51b7c23 */ /* 0x000fe2000801001b */
[----:B------:R-:W-:Y:S01]  /*4720*/  @!P5 ISETP.GE.AND P4, PT, R211, R109, PT ;  /* 0x0000006dd300d20c */ /* 0x000fe20003f86270 */
[--C-:B------:R-:W-:Y:S01]  /*4730*/  FFMA.FTZ R14, R14, UR6, -R0.reuse ;  /* 0x000000060e0e7c23 */ /* 0x100fe20008010800 */
[----:B------:R-:W-:Y:S01]  /*4740*/  @!P5 FSEL R26, R26, -INF , !P3 ;  /* 0xff8000001a1ad808 */ /* 0x000fe20005800000 */
[----:B------:R-:W-:Y:S01]  /*4750*/  FFMA.FTZ R15, R15, UR6, -R0 ;  /* 0x000000060f0f7c23 */ /* 0x000fe20008010800 */
[----:B------:R-:W-:Y:S01]  /*4760*/  @!P5 FSEL R27, R27, -INF , !P4 ;  /* 0xff8000001b1bd808 */ /* 0x000fe20006000000 */
[-C--:B-1----:R-:W-:Y:S01]  /*4770*/  HMMA.16816.F32 R52, R104, R100.reuse, R52 ;  /* 0x000000646834723c */ /* 0x082fe20000001834 */
[----:B------:R-:W-:Y:S02]  /*4780*/  MUFU.EX2 R179, R117 ;  /* 0x0000007500b37308 */ /* 0x000fe40000000800 */
[-C--:B------:R-:W-:Y:S01]  /*4790*/  @!P5 ISETP.GE.AND P3, PT, R210, R111.reuse, PT ;  /* 0x0000006fd200d20c */ /* 0x080fe20003f66270 */
[----:B------:R-:W-:Y:S01]  /*47a0*/  FFMA.FTZ R20, R20, UR6, -R8 ;  /* 0x0000000614147c23 */ /* 0x000fe20008010808 */
[-C--:B------:R-:W-:Y:S01]  /*47b0*/  @!P5 ISETP.GE.AND P4, PT, R209, R111.reuse, PT ;  /* 0x0000006fd100d20c */ /* 0x080fe20003f86270 */
[----:B------:R-:W-:Y:S01]  /*47c0*/  FFMA.FTZ R7, R225, UR5, R7 ;  /* 0x00000005e1077c23 */ /* 0x000fe20008010007 */
[----:B------:R-:W-:Y:S01]  /*47d0*/  @!P5 FSEL R32, R32, -INF , !P3 ;  /* 0xff8000002020d808 */ /* 0x000fe20005800000 */
[----:B--2---:R-:W-:Y:S01]  /*47e0*/  FFMA.FTZ R5, R116, UR6, -R4 ;  /* 0x0000000674057c23 */ /* 0x004fe20008010804 */
[-C--:B------:R-:W-:Y:S01]  /*47f0*/  @!P5 ISETP.GE.AND P3, PT, R208, R110.reuse, PT ;  /* 0x0000006ed000d20c */ /* 0x080fe20003f66270 */
[C---:B------:R-:W-:Y:S01]  /*4800*/  HMMA.16816.F32 R56, R112.reuse, R100, R56 ;  /* 0x000000647038723c */ /* 0x040fe20000001838 */
[----:B------:R-:W-:Y:S03]  /*4810*/  MUFU.EX2 R187, R9 ;  /* 0x0000000900bb7308 */ /* 0x000fe60000000800 */
[----:B------:R-:W-:Y:S01]  /*4820*/  @!P5 FSEL R33, R33, -INF , !P4 ;  /* 0xff8000002121d808 */ /* 0x000fe20006000000 */
[----:B------:R-:W-:Y:S01]  /*4830*/  FADD.FTZ R10, R224, R10 ;  /* 0x0000000ae00a7221 */ /* 0x000fe20000010000 */
[----:B------:R-:W-:Y:S01]  /*4840*/  @!P5 FSEL R7, R7, -INF , !P6 ;  /* 0xff8000000707d808 */ /* 0x000fe20007000000 */
[----:B------:R-:W-:Y:S01]  /*4850*/  FFMA.FTZ R11, R225, UR5, R11 ;  /* 0x00000005e10b7c23 */ /* 0x000fe2000801000b */
[----:B------:R-:W-:Y:S01]  /*4860*/  @!P5 ISETP.GE.AND P4, PT, R201, R110, PT ;  /* 0x0000006ec900d20c */ /* 0x000fe20003f86270 */
[-C--:B------:R-:W-:Y:S02]  /*4870*/  HMMA.16816.F32 R60, R112, R102.reuse, R60 ;  /* 0x00000066703c723c */ /* 0x080fe4000000183c */
[----:B------:R1:W-:Y:S01]  /*4880*/  MUFU.EX2 R186, R5 ;  /* 0x0000000500ba7308 */ /* 0x0003e20000000800 */
[-C--:B------:R-:W-:Y:S01]  /*4890*/  @!P5 ISETP.GE.AND P6, PT, R213, R108.reuse, PT ;  /* 0x0000006cd500d20c */ /* 0x080fe20003fc6270 */
[----:B------:R-:W-:Y:S01]  /*48a0*/  FFMA.FTZ R38, R232, UR5, R38 ;  /* 0x00000005e8267c23 */ /* 0x000fe20008010026 */
[----:B------:R-:W-:Y:S01]  /*48b0*/  @!P5 FSEL R10, R10, -INF , !P0 ;  /* 0xff8000000a0ad808 */ /* 0x000fe20004000000 */
[----:B------:R-:W-:Y:S01]  /*48c0*/  FFMA.FTZ R39, R233, UR5, R39 ;  /* 0x00000005e9277c23 */ /* 0x000fe20008010027 */
[----:B------:R-:W-:Y:S01]  /*48d0*/  @!P5 FSEL R11, R11, -INF , !P2 ;  /* 0xff8000000b0bd808 */ /* 0x000fe20005000000 */
[----:B------:R-:W-:Y:S01]  /*48e0*/  FFMA.FTZ R12, R226, UR5, R12 ;  /* 0x00000005e20c7c23 */ /* 0x000fe2000801000c */
[-C--:B------:R-:W-:Y:S01]  /*48f0*/  @!P5 ISETP.GE.AND P0, PT, R214, R111.reuse, PT ;  /* 0x0000006fd600d20c */ /* 0x080fe20003f06270 */
[----:B------:R-:W-:Y:S02]  /*4900*/  HMMA.16816.F32 R64, R104, R102, R64 ;  /* 0x000000666840723c */ /* 0x000fe40000001840 */
[----:B------:R-:W-:Y:S02]  /*4910*/  MUFU.EX2 R189, R14 ;  /* 0x0000000e00bd7308 */ /* 0x000fe40000000800 */
[----:B------:R-:W-:Y:S01]  /*4920*/  @!P5 FSEL R38, R38, -INF , !P3 ;  /* 0xff8000002626d808 */ /* 0x000fe20005800000 */
[----:B------:R-:W-:Y:S01]  /*4930*/  FFMA.FTZ R13, R227, UR5, R13 ;  /* 0x00000005e30d7c23 */ /* 0x000fe2000801000d */
[----:B------:R-:W-:Y:S01]  /*4940*/  @!P5 FSEL R39, R39, -INF , !P4 ;  /* 0xff8000002727d808 */ /* 0x000fe20006000000 */
[----:B------:R-:W-:Y:S01]  /*4950*/  FFMA.FTZ R16, R226, UR5, R16 ;  /* 0x00000005e2107c23 */ /* 0x000fe20008010010 */
[----:B------:R-:W-:Y:S04]  /*4960*/  @!P5 ISETP.GE.AND P2, PT, R213, R111, PT ;  /* 0x0000006fd500d20c */ /* 0x000fe80003f46270 */
[----:B------:R-:W-:Y:S01]  /*4970*/  MUFU.EX2 R188, R15 ;  /* 0x0000000f00bc7308 */ /* 0x000fe20000000800 */
[-C--:B------:R-:W-:Y:S01]  /*4980*/  @!P5 ISETP.GE.AND P3, PT, R219, R108.reuse, PT ;  /* 0x0000006cdb00d20c */ /* 0x080fe20003f66270 */
[----:B------:R-:W-:Y:S01]  /*4990*/  FFMA.FTZ R17, R227, UR5, R17 ;  /* 0x00000005e3117c23 */ /* 0x000fe20008010011 */
[----:B------:R-:W-:Y:S01]  /*49a0*/  @!P5 FSEL R12, R12, -INF , !P1 ;  /* 0xff8000000c0cd808 */ /* 0x000fe20004800000 */
[----:B------:R-:W-:Y:S01]  /*49b0*/  FFMA.FTZ R44, R234, UR5, R44 ;  /* 0x00000005ea2c7c23 */ /* 0x000fe2000801002c */
[----:B------:R-:W-:Y:S01]  /*49c0*/  @!P5 FSEL R13, R13, -INF , !P6 ;  /* 0xff8000000d0dd808 */ /* 0x000fe20007000000 */
[----:B------:R-:W-:Y:S01]  /*49d0*/  FFMA.FTZ R45, R235, UR5, R45 ;  /* 0x00000005eb2d7c23 */ /* 0x000fe2000801002d */
[----:B------:R-:W-:Y:S01]  /*49e0*/  @!P5 ISETP.GE.AND P4, PT, R218, R108, PT ;  /* 0x0000006cda00d20c */ /* 0x000fe20003f86270 */
[----:B------:R-:W-:Y:S01]  /*49f0*/  FFMA.FTZ R18, R226, UR5, R18 ;  /* 0x00000005e2127c23 */ /* 0x000fe20008010012 */
[-C--:B------:R-:W-:Y:S01]  /*4a00*/  @!P5 ISETP.GE.AND P1, PT, R214, R110.reuse, PT ;  /* 0x0000006ed600d20c */ /* 0x080fe20003f26270 */
[----:B------:R-:W-:Y:S01]  /*4a10*/  FFMA.FTZ R19, R227, UR5, R19 ;  /* 0x00000005e3137c23 */ /* 0x000fe20008010013 */
[-C--:B------:R-:W-:Y:S01]  /*4a20*/  @!P5 ISETP.GE.AND P6, PT, R213, R110.reuse, PT ;  /* 0x0000006ed500d20c */ /* 0x080fe20003fc6270 */
[--C-:B------:R-:W-:Y:S01]  /*4a30*/  FFMA.FTZ R32, R32, UR6, -R8.reuse ;  /* 0x0000000620207c23 */ /* 0x100fe20008010808 */
[----:B------:R-:W-:Y:S01]  /*4a40*/  @!P5 FSEL R16, R16, -INF , !P0 ;  /* 0xff8000001010d808 */ /* 0x000fe20004000000 */
[----:B------:R-:W-:Y:S01]  /*4a50*/  FFMA.FTZ R33, R33, UR6, -R8 ;  /* 0x0000000621217c23 */ /* 0x000fe20008010808 */
[----:B------:R-:W-:Y:S01]  /*4a60*/  @!P5 FSEL R17, R17, -INF , !P2 ;  /* 0xff8000001111d808 */ /* 0x000fe20005000000 */
[----:B------:R-:W-:Y:S01]  /*4a70*/  FFMA.FTZ R11, R11, UR6, -R0 ;  /* 0x000000060b0b7c23 */ /* 0x000fe20008010800 */
[----:B------:R-:W-:Y:S01]  /*4a80*/  @!P5 FSEL R44, R44, -INF , !P3 ;  /* 0xff8000002c2cd808 */ /* 0x000fe20005800000 */
[----:B------:R-:W-:Y:S01]  /*4a90*/  FFMA.FTZ R12, R12, UR6, -R4 ;  /* 0x000000060c0c7c23 */ /* 0x000fe20008010804 */
[----:B------:R-:W-:Y:S01]  /*4aa0*/  @!P5 FSEL R45, R45, -INF , !P4 ;  /* 0xff8000002d2dd808 */ /* 0x000fe20006000000 */
[----:B------:R-:W-:Y:S01]  /*4ab0*/  FFMA.FTZ R22, R228, UR5, R22 ;  /* 0x00000005e4167c23 */ /* 0x000fe20008010016 */
[-C--:B------:R-:W-:Y:S01]  /*4ac0*/  @!P5 ISETP.GE.AND P0, PT, R212, R110.reuse, PT ;  /* 0x0000006ed400d20c */ /* 0x080fe20003f06270 */
[----:B------:R-:W-:Y:S01]  /*4ad0*/  FFMA.FTZ R23, R229, UR5, R23 ;  /* 0x00000005e5177c23 */ /* 0x000fe20008010017 */
[----:B------:R-:W-:Y:S01]  /*4ae0*/  @!P5 ISETP.GE.AND P2, PT, R211, R110, PT ;  /* 0x0000006ed300d20c */ /* 0x000fe20003f46270 */
[----:B------:R-:W-:Y:S01]  /*4af0*/  FFMA.FTZ R46, R234, UR5, R46 ;  /* 0x00000005ea2e7c23 */ /* 0x000fe2000801002e */
[----:B------:R-:W-:Y:S01]  /*4b00*/  @!P5 FSEL R18, R18, -INF , !P1 ;  /* 0xff8000001212d808 */ /* 0x000fe20004800000 */
[----:B------:R-:W-:Y:S01]  /*4b10*/  FFMA.FTZ R47, R235, UR5, R47 ;  /* 0x00000005eb2f7c23 */ /* 0x000fe2000801002f */
[----:B------:R-:W-:Y:S01]  /*4b20*/  @!P5 FSEL R19, R19, -INF , !P6 ;  /* 0xff8000001313d808 */ /* 0x000fe20007000000 */
[----:B------:R-:W-:Y:S01]  /*4b30*/  FFMA.FTZ R13, R13, UR6, -R4 ;  /* 0x000000060d0d7c23 */ /* 0x000fe20008010804 */
[-C--:B------:R-:W-:Y:S01]  /*4b40*/  @!P5 ISETP.GE.AND P3, PT, R219, R109.reuse, PT ;  /* 0x0000006ddb00d20c */ /* 0x080fe20003f66270 */
[----:B------:R-:W-:Y:S01]  /*4b50*/  FFMA.FTZ R7, R7, UR6, -R6 ;  /* 0x0000000607077c23 */ /* 0x000fe20008010806 */
[----:B------:R-:W-:Y:S01]  /*4b60*/  @!P5 ISETP.GE.AND P4, PT, R218, R109, PT ;  /* 0x0000006dda00d20c */ /* 0x000fe20003f86270 */
[----:B------:R-:W-:Y:S01]  /*4b70*/  FFMA.FTZ R24, R228, UR5, R24 ;  /* 0x00000005e4187c23 */ /* 0x000fe20008010018 */
[-C--:B------:R-:W-:Y:S01]  /*4b80*/  @!P5 ISETP.GE.AND P1, PT, R212, R108.reuse, PT ;  /* 0x0000006cd400d20c */ /* 0x080fe20003f26270 */
[----:B------:R-:W-:Y:S01]  /*4b90*/  FFMA.FTZ R25, R229, UR5, R25 ;  /* 0x00000005e5197c23 */ /* 0x000fe20008010019 */
[-C--:B------:R-:W-:Y:S01]  /*4ba0*/  @!P5 ISETP.GE.AND P6, PT, R211, R108.reuse, PT ;  /* 0x0000006cd300d20c */ /* 0x080fe20003fc6270 */
[----:B-1----:R-:W-:Y:S01]  /*4bb0*/  FFMA.FTZ R5, R10, UR6, -R0 ;  /* 0x000000060a057c23 */ /* 0x002fe20008010800 */
[----:B------:R-:W-:Y:S01]  /*4bc0*/  @!P5 FSEL R22, R22, -INF , !P0 ;  /* 0xff8000001616d808 */ /* 0x000fe20004000000 */
[----:B------:R-:W-:Y:S01]  /*4bd0*/  FFMA.FTZ R61, R239, UR5, R61 ;  /* 0x00000005ef3d7c23 */ /* 0x000fe2000801003d */
[----:B------:R-:W-:Y:S01]  /*4be0*/  @!P5 FSEL R23, R23, -INF , !P2 ;  /* 0xff8000001717d808 */ /* 0x000fe20005000000 */
[----:B------:R-:W-:Y:S01]  /*4bf0*/  IMAD.WIDE.U32 R100, R143, -0x326172a9, RZ ;  /* 0xcd9e8d578f647825 */ /* 0x000fe200078e00ff */
[----:B------:R-:W-:Y:S01]  /*4c00*/  @!P5 FSEL R46, R46, -INF , !P3 ;  /* 0xff8000002e2ed808 */ /* 0x000fe20005800000 */
[----:B------:R1:W-:Y:S01]  /*4c10*/  MUFU.EX2 R190, R11 ;  /* 0x0000000b00be7308 */ /* 0x0003e20000000800 */
        /* <DEDUP_REMOVED lines=9> */
[--C-:B------:R-:W-:Y:S01]  /*4cb0*/  FFMA.FTZ R16, R16, UR6, -R8.reuse ;  /* 0x0000000610107c23 */ /* 0x100fe20008010808 */
[-C--:B------:R-:W-:Y:S01]  /*4cc0*/  @!P5 ISETP.GE.AND P3, PT, R219, R111.reuse, PT ;  /* 0x0000006fdb00d20c */ /* 0x080fe20003f66270 */
[----:B------:R-:W-:Y:S01]  /*4cd0*/  FFMA.FTZ R17, R17, UR6, -R8 ;  /* 0x0000000611117c23 */ /* 0x000fe20008010808 */
[----:B------:R-:W-:Y:S01]  /*4ce0*/  @!P5 ISETP.GE.AND P4, PT, R218, R111, PT ;  /* 0x0000006fda00d20c */ /* 0x000fe20003f86270 */
[----:B------:R-:W-:Y:S01]  /*4cf0*/  FFMA.FTZ R30, R230, UR5, R30 ;  /* 0x00000005e61e7c23 */ /* 0x000fe2000801001e */
[-C--:B------:R-:W-:Y:S01]  /*4d00*/  @!P5 ISETP.GE.AND P1, PT, R210, R109.reuse, PT ;  /* 0x0000006dd200d20c */ /* 0x080fe20003f26270 */
[----:B------:R-:W-:Y:S01]  /*4d10*/  FFMA.FTZ R31, R231, UR5, R31 ;  /* 0x00000005e71f7c23 */ /* 0x000fe2000801001f */
[----:B------:R-:W-:Y:S01]  /*4d20*/  @!P5 ISETP.GE.AND P6, PT, R209, R109, PT ;  /* 0x0000006dd100d20c */ /* 0x000fe20003fc6270 */
[----:B------:R-:W-:Y:S01]  /*4d30*/  IMAD.WIDE.U32 R114, R154, -0x2daee0ad, RZ ;  /* 0xd2511f539a727825 */ /* 0x000fe200078e00ff */
[----:B------:R-:W-:Y:S01]  /*4d40*/  @!P5 FSEL R28, R28, -INF , !P0 ;  /* 0xff8000001c1cd808 */ /* 0x000fe20004000000 */
[----:B------:R-:W-:Y:S01]  /*4d50*/  MUFU.EX2 R185, R12 ;  /* 0x0000000c00b97308 */ /* 0x000fe20000000800 */
        /* <DEDUP_REMOVED lines=14> */
[-C--:B------:R-:W-:Y:S01]  /*4e40*/  @!P5 ISETP.GE.AND P3, PT, R219, R110.reuse, PT ;  /* 0x0000006edb00d20c */ /* 0x080fe20003f66270 */
[----:B------:R-:W-:Y:S01]  /*4e50*/  FFMA.FTZ R65, R239, UR5, R65 ;  /* 0x00000005ef417c23 */ /* 0x000fe20008010041 */
[----:B------:R-:W-:Y:S01]  /*4e60*/  @!P5 ISETP.GE.AND P4, PT, R218, R110, PT ;  /* 0x0000006eda00d20c */ /* 0x000fe20003f86270 */
[----:B------:R-:W-:Y:S01]  /*4e70*/  FFMA.FTZ R36, R232, UR5, R36 ;  /* 0x00000005e8247c23 */ /* 0x000fe20008010024 */
[-C--:B------:R-:W-:Y:S01]  /*4e80*/  @!P5 ISETP.GE.AND P1, PT, R208, R111.reuse, PT ;  /* 0x0000006fd000d20c */ /* 0x080fe20003f26270 */
[----:B------:R-:W-:Y:S01]  /*4e90*/  FFMA.FTZ R37, R233, UR5, R37 ;  /* 0x00000005e9257c23 */ /* 0x000fe20008010025 */
[-C--:B------:R-:W-:Y:S01]  /*4ea0*/  @!P5 ISETP.GE.AND P6, PT, R201, R111.reuse, PT ;  /* 0x0000006fc900d20c */ /* 0x080fe20003fc6270 */
[C---:B------:R-:W-:Y:S01]  /*4eb0*/  FFMA.FTZ R63, R239.reuse, UR5, R63 ;  /* 0x00000005ef3f7c23 */ /* 0x040fe2000801003f */
[----:B------:R-:W-:Y:S01]  /*4ec0*/  @!P5 FSEL R34, R34, -INF , !P0 ;  /* 0xff8000002222d808 */ /* 0x000fe20004000000 */
[----:B------:R-:W-:Y:S01]  /*4ed0*/  FFMA.FTZ R67, R239, UR5, R67 ;  /* 0x00000005ef437c23 */ /* 0x000fe20008010043 */
[----:B------:R-:W-:Y:S01]  /*4ee0*/  @!P5 FSEL R35, R35, -INF , !P2 ;  /* 0xff8000002323d808 */ /* 0x000fe20005000000 */
[----:B------:R-:W-:Y:S01]  /*4ef0*/  FFMA.FTZ R24, R24, UR6, -R4 ;  /* 0x0000000618187c23 */ /* 0x000fe20008010804 */
[----:B------:R-:W-:Y:S01]  /*4f00*/  @!P5 FSEL R50, R50, -INF , !P3 ;  /* 0xff8000003232d808 */ /* 0x000fe20005800000 */
[----:B------:R-:W-:Y:S01]  /*4f10*/  FFMA.FTZ R34, R34, UR6, -R6 ;  /* 0x0000000622227c23 */ /* 0x000fe20008010806 */
[----:B------:R-:W-:Y:S01]  /*4f20*/  @!P5 FSEL R51, R51, -INF , !P4 ;  /* 0xff8000003333d808 */ /* 0x000fe20006000000 */
[----:B------:R2:W-:Y:S01]  /*4f30*/  MUFU.EX2 R184, R13 ;  /* 0x0000000d00b87308 */ /* 0x0005e20000000800 */
[-C--:B------:R-:W-:Y:S01]  /*4f40*/  @!P5 ISETP.GE.AND P0, PT, R208, R108.reuse, PT ;  /* 0x0000006cd000d20c */ /* 0x080fe20003f06270 */
[----:B------:R-:W-:Y:S01]  /*4f50*/  FFMA.FTZ R40, R232, UR5, R40 ;  /* 0x00000005e8287c23 */ /* 0x000fe20008010028 */
[-C--:B------:R-:W-:Y:S01]  /*4f60*/  @!P5 ISETP.GE.AND P2, PT, R201, R108.reuse, PT ;  /* 0x0000006cc900d20c */ /* 0x080fe20003f46270 */
[----:B------:R-:W-:Y:S01]  /*4f70*/  FFMA.FTZ R41, R233, UR5, R41 ;  /* 0x00000005e9297c23 */ /* 0x000fe20008010029 */
[----:B------:R-:W-:Y:S01]  /*4f80*/  @!P5 FSEL R36, R36, -INF , !P1 ;  /* 0xff8000002424d808 */ /* 0x000fe20004800000 */
[----:B------:R-:W-:Y:S01]  /*4f90*/  FFMA.FTZ R52, R236, UR5, R52 ;  /* 0x00000005ec347c23 */ /* 0x000fe20008010034 */
[----:B------:R-:W-:Y:S01]  /*4fa0*/  @!P5 FSEL R37, R37, -INF , !P6 ;  /* 0xff8000002525d808 */ /* 0x000fe20007000000 */
[----:B------:R-:W-:Y:S01]  /*4fb0*/  FFMA.FTZ R53, R237, UR5, R53 ;  /* 0x00000005ed357c23 */ /* 0x000fe20008010035 */
[-C--:B------:R-:W-:Y:S01]  /*4fc0*/  @!P5 ISETP.GE.AND P3, PT, R221, R111.reuse, PT ;  /* 0x0000006fdd00d20c */ /* 0x080fe20003f66270 */
[----:B------:R-:W-:Y:S01]  /*4fd0*/  MUFU.EX2 R154, R34 ;  /* 0x00000022009a7308 */ /* 0x000fe20000000800 */
[----:B------:R-:W-:Y:S01]  /*4fe0*/  @!P5 ISETP.GE.AND P4, PT, R220, R111, PT ;  /* 0x0000006fdc00d20c */ /* 0x000fe20003f86270 */
[----:B------:R-:W-:Y:S01]  /*4ff0*/  FFMA.FTZ R42, R232, UR5, R42 ;  /* 0x00000005e82a7c23 */ /* 0x000fe2000801002a */
[-C--:B------:R-:W-:Y:S01]  /*5000*/  @!P5 ISETP.GE.AND P1, PT, R208, R109.reuse, PT ;  /* 0x0000006dd000d20c */ /* 0x080fe20003f26270 */
[----:B------:R-:W-:Y:S01]  /*5010*/  FFMA.FTZ R43, R233, UR5, R43 ;  /* 0x00000005e92b7c23 */ /* 0x000fe2000801002b */
[-C--:B------:R-:W-:Y:S01]  /*5020*/  @!P5 ISETP.GE.AND P6, PT, R201, R109.reuse, PT ;  /* 0x0000006dc900d20c */ /* 0x080fe20003fc6270 */
[----:B------:R-:W-:Y:S01]  /*5030*/  FFMA.FTZ R35, R35, UR6, -R6 ;  /* 0x0000000623237c23 */ /* 0x000fe20008010806 */
[----:B------:R-:W-:Y:S01]  /*5040*/  LOP3.LUT R145, R151, UR22, R138, 0x96, !PT ;  /* 0x0000001697917c12 */ /* 0x000fe2000f8e968a */
[----:B------:R-:W-:Y:S01]  /*5050*/  FFMA.FTZ R50, R50, UR6, -R6 ;  /* 0x0000000632327c23 */ /* 0x000fe20008010806 */
[----:B------:R-:W-:Y:S01]  /*5060*/  LOP3.LUT R147, R149, UR22, R138, 0x96, !PT ;  /* 0x0000001695937c12 */ /* 0x000fe2000f8e968a */
[----:B------:R-:W-:Y:S01]  /*5070*/  IMAD.WIDE.U32 R138, R139, -0x2daee0ad, RZ ;  /* 0xd2511f538b8a7825 */ /* 0x000fe200078e00ff */
[----:B------:R-:W-:Y:S01]  /*5080*/  @!P5 FSEL R40, R40, -INF , !P0 ;  /* 0xff8000002828d808 */ /* 0x000fe20004000000 */
[----:B------:R-:W-:Y:S01]  /*5090*/  MUFU.EX2 R143, R50 ;  /* 0x00000032008f7308 */ /* 0x000fe20000000800 */
[----:B------:R-:W-:Y:S01]  /*50a0*/  @!P5 FSEL R41, R41, -INF , !P2 ;  /* 0xff8000002929d808 */ /* 0x000fe20005000000 */
[----:B------:R-:W-:Y:S01]  /*50b0*/  FFMA.FTZ R51, R51, UR6, -R6 ;  /* 0x0000000633337c23 */ /* 0x000fe20008010806 */
[----:B------:R-:W-:Y:S01]  /*50c0*/  @!P5 FSEL R52, R52, -INF , !P3 ;  /* 0xff8000003434d808 */ /* 0x000fe20005800000 */
[----:B-1----:R-:W-:Y:S01]  /*50d0*/  IMAD.WIDE.U32 R10, R145, -0x326172a9, RZ ;  /* 0xcd9e8d57910a7825 */ /* 0x002fe200078e00ff */
[----:B------:R-:W-:Y:S02]  /*50e0*/  @!P5 FSEL R53, R53, -INF , !P4 ;  /* 0xff8000003535d808 */ /* 0x000fe40006000000 */
[-C--:B------:R-:W-:Y:S03]  /*50f0*/  @!P5 ISETP.GE.AND P0, PT, R221, R108.reuse, PT ;  /* 0x0000006cdd00d20c */ /* 0x080fe60003f06270 */
[----:B------:R1:W-:Y:S01]  /*5100*/  MUFU.EX2 R182, R7 ;  /* 0x0000000700b67308 */ /* 0x0003e20000000800 */
[----:B------:R-:W-:Y:S01]  /*5110*/  @!P5 ISETP.GE.AND P2, PT, R220, R108, PT ;  /* 0x0000006cdc00d20c */ /* 0x000fe20003f46270 */
[----:B------:R-:W-:Y:S01]  /*5120*/  FFMA.FTZ R54, R236, UR5, R54 ;  /* 0x00000005ec367c23 */ /* 0x000fe20008010036 */
[----:B------:R-:W-:Y:S01]  /*5130*/  @!P5 FSEL R42, R42, -INF , !P1 ;  /* 0xff8000002a2ad808 */ /* 0x000fe20004800000 */
[----:B------:R-:W-:Y:S01]  /*5140*/  FFMA.FTZ R55, R237, UR5, R55 ;  /* 0x00000005ed377c23 */ /* 0x000fe20008010037 */
[----:B------:R-:W-:Y:S01]  /*5150*/  @!P5 FSEL R43, R43, -INF , !P6 ;  /* 0xff8000002b2bd808 */ /* 0x000fe20007000000 */
[----:B------:R-:W-:Y:S01]  /*5160*/  FFMA.FTZ R56, R236, UR5, R56 ;  /* 0x00000005ec387c23 */ /* 0x000fe20008010038 */
[-C--:B------:R-:W-:Y:S01]  /*5170*/  @!P5 ISETP.GE.AND P3, PT, R221, R110.reuse, PT ;  /* 0x0000006edd00d20c */ /* 0x080fe20003f66270 */
[----:B------:R-:W-:Y:S01]  /*5180*/  FFMA.FTZ R57, R237, UR5, R57 ;  /* 0x00000005ed397c23 */ /* 0x000fe20008010039 */
[----:B------:R-:W-:Y:S01]  /*5190*/  @!P5 ISETP.GE.AND P4, PT, R220, R110, PT ;  /* 0x0000006edc00d20c */ /* 0x000fe20003f86270 */
[----:B------:R3:W-:Y:S01]  /*51a0*/  MUFU.EX2 R191, R5 ;  /* 0x0000000500bf7308 */ /* 0x0007e20000000800 */
[-C--:B------:R-:W-:Y:S01]  /*51b0*/  @!P5 ISETP.GE.AND P1, PT, R223, R108.reuse, PT ;  /* 0x0000006cdf00d20c */ /* 0x080fe20003f26270 */
[----:B------:R-:W-:Y:S01]  /*51c0*/  FFMA.FTZ R60, R238, UR5, R60 ;  /* 0x00000005ee3c7c23 */ /* 0x000fe2000801003c */
[----:B------:R-:W-:Y:S01]  /*51d0*/  @!P5 ISETP.GE.AND P6, PT, R222, R108, PT ;  /* 0x0000006cde00d20c */ /* 0x000fe20003fc6270 */
[----:B--2---:R-:W-:Y:S01]  /*51e0*/  IMAD.WIDE.U32 R12, R152, -0x326172a9, RZ ;  /* 0xcd9e8d57980c7825 */ /* 0x004fe200078e00ff */
[----:B------:R-:W-:Y:S02]  /*51f0*/  LOP3.LUT R135, R139, UR20, R146, 0x96, !PT ;  /* 0x000000148b877c12 */ /* 0x000fe4000f8e9692 */
        /* <DEDUP_REMOVED lines=8> */
[----:B------:R-:W-:Y:S01]  /*5280*/  MUFU.EX2 R152, R35 ;  /* 0x0000002300987308 */ /* 0x000fe20000000800 */
[-C--:B------:R-:W-:Y:S01]  /*5290*/  @!P5 ISETP.GE.AND P4, PT, R220, R109.reuse, PT ;  /* 0x0000006ddc00d20c */ /* 0x080fe20003f86270 */
[----:B------:R-:W-:Y:S01]  /*52a0*/  FFMA.FTZ R27, R27, UR6, -R0 ;  /* 0x000000061b1b7c23 */ /* 0x000fe20008010800 */
[-C--:B------:R-:W-:Y:S01]  /*52b0*/  @!P5 ISETP.GE.AND P0, PT, R223, R109.reuse, PT ;  /* 0x0000006ddf00d20c */ /* 0x080fe20003f06270 */
[--C-:B------:R-:W-:Y:S01]  /*52c0*/  FFMA.FTZ R28, R28, UR6, -R4.reuse ;  /* 0x000000061c1c7c23 */ /* 0x100fe20008010804 */
[----:B------:R-:W-:Y:S01]  /*52d0*/  @!P5 ISETP.GE.AND P2, PT, R222, R109, PT ;  /* 0x0000006dde00d20c */ /* 0x000fe20003f46270 */
[--C-:B------:R-:W-:Y:S01]  /*52e0*/  FFMA.FTZ R25, R25, UR6, -R4.reuse ;  /* 0x0000000619197c23 */ /* 0x100fe20008010804 */
[----:B------:R-:W-:Y:S01]  /*52f0*/  @!P5 FSEL R60, R60, -INF , !P1 ;  /* 0xff8000003c3cd808 */ /* 0x000fe20004800000 */
[----:B------:R-:W-:Y:S01]  /*5300*/  FFMA.FTZ R29, R29, UR6, -R4 ;  /* 0x000000061d1d7c23 */ /* 0x000fe20008010804 */
[----:B------:R-:W-:Y:S01]  /*5310*/  @!P5 FSEL R61, R61, -INF , !P6 ;  /* 0xff8000003d3dd808 */ /* 0x000fe20007000000 */
[----:B------:R-:W-:Y:S01]  /*5320*/  FFMA.FTZ R58, R236, UR5, R58 ;  /* 0x00000005ec3a7c23 */ /* 0x000fe2000801003a */
[-C--:B------:R-:W-:Y:S01]  /*5330*/  @!P5 ISETP.GE.AND P1, PT, R223, R110.reuse, PT ;  /* 0x0000006edf00d20c */ /* 0x080fe20003f26270 */
[----:B------:R-:W-:Y:S01]  /*5340*/  FFMA.FTZ R59, R237, UR5, R59 ;  /* 0x00000005ed3b7c23 */ /* 0x000fe2000801003b */
[----:B------:R-:W-:Y:S01]  /*5350*/  @!P5 ISETP.GE.AND P6, PT, R222, R110, PT ;  /* 0x0000006ede00d20c */ /* 0x000fe20003fc6270 */
[----:B------:R-:W-:Y:S01]  /*5360*/  IMAD.WIDE.U32 R108, R153, -0x2daee0ad, RZ ;  /* 0xd2511f53996c7825 */ /* 0x000fe200078e00ff */
[----:B------:R-:W-:Y:S01]  /*5370*/  LOP3.LUT R110, R101, UR21, R136, 0x96, !PT ;  /* 0x00000015656e7c12 */ /* 0x000fe2000f8e9688 */
[----:B------:R-:W2:Y:S01]  /*5380*/  MUFU.EX2 R167, R16 ;  /* 0x0000001000a77308 */ /* 0x000ea20000000800 */
[----:B------:R-:W-:Y:S01]  /*5390*/  LOP3.LUT R118, R11, UR21, R142, 0x96, !PT ;  /* 0x000000150b767c12 */ /* 0x000fe2000f8e968e */
[----:B------:R-:W-:Y:S01]  /*53a0*/  FFMA.FTZ R60, R60, UR6, -R4 ;  /* 0x000000063c3c7c23 */ /* 0x000fe20008010804 */
[----:B------:R-:W-:Y:S01]  /*53b0*/  @!P5 FSEL R58, R58, -INF , !P3 ;  /* 0xff8000003a3ad808 */ /* 0x000fe20005800000 */
[--C-:B------:R-:W-:Y:S01]  /*53c0*/  FFMA.FTZ R30, R30, UR6, -R0.reuse ;  /* 0x000000061e1e7c23 */ /* 0x100fe20008010800 */
[----:B------:R-:W-:Y:S01]  /*53d0*/  @!P5 FSEL R59, R59, -INF , !P4 ;  /* 0xff8000003b3bd808 */ /* 0x000fe20006000000 */
[----:B------:R-:W-:Y:S01]  /*53e0*/  FFMA.FTZ R31, R31, UR6, -R0 ;  /* 0x000000061f1f7c23 */ /* 0x000fe20008010800 */
[-C--:B------:R-:W-:Y:S03]  /*53f0*/  @!P5 ISETP.GE.AND P3, PT, R223, R111.reuse, PT ;  /* 0x0000006fdf00d20c */ /* 0x080fe60003f66270 */
[----:B------:R4:W-:Y:S01]  /*5400*/  MUFU.EX2 R162, R17 ;  /* 0x0000001100a27308 */ /* 0x0009e20000000800 */
[----:B------:R-:W-:Y:S01]  /*5410*/  @!P5 ISETP.GE.AND P4, PT, R222, R111, PT ;  /* 0x0000006fde00d20c */ /* 0x000fe20003f86270 */
[----:B------:R-:W-:Y:S01]  /*5420*/  IMAD.WIDE.U32 R110, R110, -0x2daee0ad, RZ ;  /* 0xd2511f536e6e7825 */ /* 0x000fe200078e00ff */
[----:B------:R-:W-:Y:S02]  /*5430*/  LOP3.LUT R116, R109, UR20, R150, 0x96, !PT ;  /* 0x000000146d747c12 */ /* 0x000fe4000f8e9696 */
[----:B------:R-:W-:Y:S01]  /*5440*/  LOP3.LUT R137, R141, UR20, R144, 0x96, !PT ;  /* 0x000000148d897c12 */ /* 0x000fe2000f8e9690 */
[----:B------:R-:W-:Y:S01]  /*5450*/  FFMA.FTZ R36, R36, UR6, -R8 ;  /* 0x0000000624247c23 */ /* 0x000fe20008010808 */
[----:B------:R-:W-:Y:S01]  /*5460*/  LOP3.LUT R139, R135, UR19, R100, 0x96, !PT ;  /* 0x00000013878b7c12 */ /* 0x000fe2000f8e9664 */
[----:B------:R-:W-:Y:S01]  /*5470*/  IMAD.WIDE.U32 R112, R147, -0x326172a9, RZ ;  /* 0xcd9e8d5793707825 */ /* 0x000fe200078e00ff */
[----:B-1----:R-:W-:Y:S01]  /*5480*/  LOP3.LUT R7, R13, UR21, R136, 0x96, !PT ;  /* 0x000000150d077c12 */ /* 0x002fe2000f8e9688 */
[----:B------:R-:W-:Y:S01]  /*5490*/  MUFU.EX2 R135, R48 ;  /* 0x0000003000877308 */ /* 0x000fe20000000800 */
[----:B---3--:R-:W-:Y:S01]  /*54a0*/  LOP3.LUT R5, R111, UR18, R138, 0x96, !PT ;  /* 0x000000126f057c12 */ /* 0x008fe2000f8e968a */
[----:B------:R-:W-:Y:S01]  /*54b0*/  IMAD.WIDE.U32 R118, R118, -0x2daee0ad, RZ ;  /* 0xd2511f5376767825 */ /* 0x000fe200078e00ff */
[----:B------:R-:W-:Y:S02]  /*54c0*/  LOP3.LUT R9, R115, UR20, R148, 0x96, !PT ;  /* 0x0000001473097c12 */ /* 0x000fe4000f8e9694 */
[----:B------:R-:W-:Y:S01]  /*54d0*/  LOP3.LUT R101, R113, UR21, R142, 0x96, !PT ;  /* 0x0000001571657c12 */ /* 0x000fe2000f8e968e */
[----:B------:R-:W-:Y:S01]  /*54e0*/  IMAD.WIDE.U32 R116, R116, -0x326172a9, RZ ;  /* 0xcd9e8d5774747825 */ /* 0x000fe200078e00ff */
[----:B------:R-:W-:Y:S03]  /*54f0*/  LOP3.LUT R111, R119, UR18, R108, 0x96, !PT ;  /* 0x00000012776f7c12 */ /* 0x000fe6000f8e966c */
[----:B------:R1:W-:Y:S01]  /*5500*/  MUFU.EX2 R175, R18 ;  /* 0x0000001200af7308 */ /* 0x0003e20000000800 */
[----:B------:R-:W-:Y:S01]  /*5510*/  @!P5 FSEL R65, R65, -INF , !P4 ;  /* 0xff8000004141d808 */ /* 0x000fe20006000000 */
[----:B------:R-:W-:Y:S01]  /*5520*/  IMAD.WIDE.U32 R136, R137, -0x326172a9, RZ ;  /* 0xcd9e8d5789887825 */ /* 0x000fe200078e00ff */
[----:B------:R-:W-:Y:S02]  /*5530*/  LOP3.LUT R108, R117, UR19, R10, 0x96, !PT ;  /* 0x00000013756c7c12 */ /* 0x000fe4000f8e960a */
[----:B------:R-:W-:Y:S01]  /*5540*/  @!P5 FSEL R63, R63, -INF , !P2 ;  /* 0xff8000003f3fd808 */ /* 0x000fe20005000000 */
[----:B------:R-:W-:Y:S01]  /*5550*/  IMAD.WIDE.U32 R138, R139, -0x2daee0ad, RZ ;  /* 0xd2511f538b8a7825 */ /* 0x000fe200078e00ff */
[----:B------:R-:W-:Y:S03]  /*5560*/  LOP3.LUT R13, R137, UR19, R12, 0x96, !PT ;  /* 0x00000013890d7c12 */ /* 0x000fe6000f8e960c */
[----:B------:R-:W-:Y:S01]  /*5570*/  MUFU.EX2 R142, R51 ;  /* 0x00000033008e7308 */ /* 0x000fe20000000800 */
[----:B------:R-:W-:Y:S01]  /*5580*/  @!P5 FSEL R67, R67, -INF , !P6 ;  /* 0xff8000004343d808 */ /* 0x000fe20007000000 */
[----:B------:R-:W-:Y:S01]  /*5590*/  IMAD.WIDE.U32 R10, R7, -0x2daee0ad, RZ ;  /* 0xd2511f53070a7825 */ /* 0x000fe200078e00ff */
[----:B------:R-:W-:Y:S03]  /*55a0*/  LOP3.LUT R12, R139, UR16, R110, 0x96, !PT ;  /* 0x000000108b0c7c12 */ /* 0x000fe6000f8e966e */
[----:B------:R-:W-:Y:S01]  /*55b0*/  FFMA.FTZ R37, R37, UR6, -R8 ;  /* 0x0000000625257c23 */ /* 0x000fe20008010808 */
[----:B------:R-:W-:Y:S01]  /*55c0*/  IMAD.WIDE.U32 R14, R9, -0x326172a9, RZ ;  /* 0xcd9e8d57090e7825 */ /* 0x000fe200078e00ff */
[----:B------:R-:W-:Y:S02]  /*55d0*/  LOP3.LUT R7, R11, UR18, R140, 0x96, !PT ;  /* 0x000000120b077c12 */ /* 0x000fe4000f8e968c */
[----:B------:R-:W-:Y:S01]  /*55e0*/  MUFU.EX2 R144, R33 ;  /* 0x0000002100907308 */ /* 0x000fe20000000800 */
[----:B------:R-:W-:Y:S01]  /*55f0*/  FFMA.FTZ R38, R38, UR6, -R6 ;  /* 0x0000000626267c23 */ /* 0x000fe20008010806 */
[----:B------:R-:W-:Y:S01]  /*5600*/  IMAD.WIDE.U32 R110, R111, -0x326172a9, RZ ;  /* 0xcd9e8d576f6e7825 */ /* 0x000fe200078e00ff */
[----:B------:R-:W-:Y:S03]  /*5610*/  LOP3.LUT R113, R15, UR19, R112, 0x96, !PT ;  /* 0x000000130f717c12 */ /* 0x000fe6000f8e9670 */
[----:B------:R-:W-:Y:S01]  /*5620*/  FFMA.FTZ R41, R41, UR6, -R4 ;  /* 0x0000000629297c23 */ /* 0x000fe20008010804 */
[----:B------:R-:W-:Y:S01]  /*5630*/  IMAD.WIDE.U32 R100, R101, -0x2daee0ad, RZ ;  /* 0xd2511f5365647825 */ /* 0x000fe200078e00ff */
[----:B------:R-:W-:Y:S02]  /*5640*/  LOP3.LUT R11, R111, UR17, R116, 0x96, !PT ;  /* 0x000000116f0b7c12 */ /* 0x000fe4000f8e9674 */
[----:B------:R-:W-:Y:S01]  /*5650*/  MUFU.EX2 R161, R20 ;  /* 0x0000001400a17308 */ /* 0x000fe20000000800 */
[----:B------:R-:W-:Y:S01]  /*5660*/  FFMA.FTZ R42, R42, UR6, -R0 ;  /* 0x000000062a2a7c23 */ /* 0x000fe20008010800 */
[----:B----4-:R-:W-:Y:S01]  /*5670*/  IMAD.WIDE.U32 R16, R5, -0x326172a9, RZ ;  /* 0xcd9e8d5705107825 */ /* 0x010fe200078e00ff */
        /* <DEDUP_REMOVED lines=8> */
[----:B------:R-:W-:Y:S01]  /*5700*/  FFMA.FTZ R62, R238, UR5, R62 ;  /* 0x00000005ee3e7c23 */ /* 0x000fe2000801003e */
[----:B------:R-:W-:Y:S01]  /*5710*/  IMAD.WIDE.U32 R12, R12, -0x326172a9, RZ ;  /* 0xcd9e8d570c0c7825 */ /* 0x000fe200078e00ff */
[----:B------:R-:W-:Y:S02]  /*5720*/  LOP3.LUT R118, R109, UR16, R118, 0x96, !PT ;  /* 0x000000106d767c12 */ /* 0x000fe4000f8e9676 */
[----:B------:R-:W3:Y:S01]  /*5730*/  MUFU.EX2 R172, R5 ;  /* 0x0000000500ac7308 */ /* 0x000ee20000000800 */
[----:B------:R-:W-:Y:S01]  /*5740*/  FFMA.FTZ R40, R40, UR6, -R4 ;  /* 0x0000000628287c23 */ /* 0x000fe20008010804 */
[----:B------:R-:W-:Y:S01]  /*5750*/  @!P5 FSEL R62, R62, -INF , !P0 ;  /* 0xff8000003e3ed808 */ /* 0x000fe20004000000 */
[----:B------:R-:W-:Y:S01]  /*5760*/  IMAD.WIDE.U32 R114, R113, -0x2daee0ad, RZ ;  /* 0xd2511f5371727825 */ /* 0x000fe200078e00ff */
[C---:B------:R-:W-:Y:S02]  /*5770*/  LOP3.LUT R9, R12.reuse, 0xff, RZ, 0xc0, !PT ;  /* 0x000000ff0c097812 */ /* 0x040fe400078ec0ff */
[----:B------:R-:W-:Y:S01]  /*5780*/  LOP3.LUT R109, R12, 0xffff, RZ, 0xc0, !PT ;  /* 0x0000ffff0c6d7812 */ /* 0x000fe200078ec0ff */
[----:B-1----:R-:W-:Y:S01]  /*5790*/  IMAD.WIDE.U32 R18, R7, -0x326172a9, RZ ;  /* 0xcd9e8d5707127825 */ /* 0x002fe200078e00ff */
[----:B------:R-:W-:Y:S02]  /*57a0*/  LOP3.LUT R7, R13, UR15, R16, 0x96, !PT ;  /* 0x0000000f0d077c12 */ /* 0x000fe4000f8e9610 */
[----:B------:R1:W-:Y:S01]  /*57b0*/  MUFU.EX2 R166, R23 ;  /* 0x0000001700a67308 */ /* 0x0003e20000000800 */
[----:B------:R-:W-:Y:S01]  /*57c0*/  LOP3.LUT R115, R115, UR16, R100, 0x96, !PT ;  /* 0x0000001073737c12 */ /* 0x000fe2000f8e9664 */
[----:B------:R-:W-:Y:S01]  /*57d0*/  IMAD.WIDE.U32 R10, R11, -0x2daee0ad, RZ ;  /* 0xd2511f530b0a7825 */ /* 0x000fe200078e00ff */
[----:B------:R-:W-:Y:S02]  /*57e0*/  LOP3.LUT R136, R19, UR17, R136, 0x96, !PT ;  /* 0x0000001113887c12 */ /* 0x000fe4000f8e9688 */
[----:B------:R-:W-:Y:S01]  /*57f0*/  SHF.R.U32.HI R19, RZ, 0x18, R12 ;  /* 0x00000018ff137819 */ /* 0x000fe2000001160c */
[----:B------:R-:W-:Y:S01]  /*5800*/  IMAD.WIDE.U32 R112, R112, -0x326172a9, RZ ;  /* 0xcd9e8d5770707825 */ /* 0x000fe200078e00ff */
[----:B------:R-:W-:Y:S03]  /*5810*/  LOP3.LUT R17, R11, UR14, R108, 0x96, !PT ;  /* 0x0000000e0b117c12 */ /* 0x000fe6000f8e966c */
[----:B------:R-:W-:Y:S01]  /*5820*/  MUFU.EX2 R134, R49 ;  /* 0x0000003100867308 */ /* 0x000fe20000000800 */
[----:B------:R-:W-:Y:S01]  /*5830*/  SHF.R.U32.HI R111, RZ, 0x10, R12 ;  /* 0x00000010ff6f7819 */ /* 0x000fe2000001160c */
[----:B------:R-:W-:Y:S01]  /*5840*/  FFMA.FTZ R62, R62, UR6, -R0 ;  /* 0x000000063e3e7c23 */ /* 0x000fe20008010800 */
[----:B------:R-:W-:Y:S01]  /*5850*/  LOP3.LUT R117, R113, UR17, R14, 0x96, !PT ;  /* 0x0000001171757c12 */ /* 0x000fe2000f8e960e */
[----:B------:R-:W-:Y:S01]  /*5860*/  FFMA.FTZ R64, R238, UR5, R64 ;  /* 0x00000005ee407c23 */ /* 0x000fe20008010040 */
[C---:B------:R-:W-:Y:S01]  /*5870*/  LOP3.LUT R113, R10.reuse, 0xffff, RZ, 0xc0, !PT ;  /* 0x0000ffff0a717812 */ /* 0x040fe200078ec0ff */
[----:B------:R-:W-:Y:S01]  /*5880*/  IMAD.WIDE.U32 R14, R15, -0x2daee0ad, RZ ;  /* 0xd2511f530f0e7825 */ /* 0x000fe200078e00ff */
[----:B------:R-:W-:Y:S03]  /*5890*/  LOP3.LUT R100, R10, 0xff, RZ, 0xc0, !PT ;  /* 0x000000ff0a647812 */ /* 0x000fe600078ec0ff */
[----:B------:R-:W-:Y:S01]  /*58a0*/  MUFU.EX2 R150, R62 ;  /* 0x0000003e00967308 */ /* 0x000fe20000000800 */
[--C-:B------:R-:W-:Y:S01]  /*58b0*/  SHF.R.U32.HI R108, RZ, 0x18, R10.reuse ;  /* 0x00000018ff6c7819 */ /* 0x100fe2000001160a */
[----:B------:R-:W-:Y:S01]  /*58c0*/  IMAD.WIDE.U32 R12, R101, -0x326172a9, RZ ;  /* 0xcd9e8d57650c7825 */ /* 0x000fe200078e00ff */
[----:B------:R-:W-:Y:S02]  /*58d0*/  SHF.R.U32.HI R116, RZ, 0x10, R10 ;  /* 0x00000010ff747819 */ /* 0x000fe4000001160a */
[----:B------:R-:W-:Y:S01]  /*58e0*/  ISETP.LE.U32.AND P0, PT, R9, UR7, PT ;  /* 0x0000000709007c0c */ /* 0x000fe2000bf03070 */
[----:B------:R-:W-:Y:S01]  /*58f0*/  IMAD.WIDE.U32 R10, R118, -0x326172a9, RZ ;  /* 0xcd9e8d57760a7825 */ /* 0x000fe200078e00ff */
[----:B-1----:R-:W-:Y:S03]  /*5900*/  LOP3.LUT R23, R12, 0xff, RZ, 0xc0, !PT ;  /* 0x000000ff0c177812 */ /* 0x002fe600078ec0ff */
[----:B------:R-:W1:Y:S01]  /*5910*/  MUFU.EX2 R173, R24 ;  /* 0x0000001800ad7308 */ /* 0x000e620000000800 */
[----:B------:R-:W-:Y:S01]  /*5920*/  LOP3.LUT R9, R7, 0xff, RZ, 0xc0, !PT ;  /* 0x000000ff07097812 */ /* 0x000fe200078ec0ff */
[--C-:B------:R-:W-:Y:S01]  /*5930*/  FFMA.FTZ R46, R46, UR6, -R0.reuse ;  /* 0x000000062e2e7c23 */ /* 0x100fe20008010800 */
[----:B------:R-:W-:Y:S01]  /*5940*/  @!P5 FSEL R64, R64, -INF , !P3 ;  /* 0xff8000004040d808 */ /* 0x000fe20005800000 */
[--C-:B------:R-:W-:Y:S01]  /*5950*/  FFMA.FTZ R43, R43, UR6, -R0.reuse ;  /* 0x000000062b2b7c23 */ /* 0x100fe20008010800 */
[----:B------:R-:W-:Y:S01]  /*5960*/  LOP3.LUT R20, R14, 0xff, RZ, 0xc0, !PT ;  /* 0x000000ff0e147812 */ /* 0x000fe200078ec0ff */
[----:B------:R-:W-:Y:S01]  /*5970*/  FFMA.FTZ R47, R47, UR6, -R0 ;  /* 0x000000062f2f7c23 */ /* 0x000fe20008010800 */
[----:B------:R-:W-:Y:S01]  /*5980*/  SHF.R.U32.HI R21, RZ, 0x18, R14 ;  /* 0x00000018ff157819 */ /* 0x000fe2000001160e */
[----:B------:R-:W-:Y:S01]  /*5990*/  FFMA.FTZ R64, R64, UR6, -R8 ;  /* 0x0000000640407c23 */ /* 0x000fe20008010808 */
[----:B------:R-:W-:Y:S01]  /*59a0*/  LOP3.LUT R102, R14, 0xffff, RZ, 0xc0, !PT ;  /* 0x0000ffff0e667812 */ /* 0x000fe200078ec0ff */
[----:B--2---:R-:W-:Y:S01]  /*59b0*/  @!P0 FADD.FTZ R167, -R167, -RZ ;  /* 0x800000ffa7a78221 */ /* 0x004fe20000010100 */
[----:B------:R-:W-:Y:S01]  /*59c0*/  SHF.R.U32.HI R103, RZ, 0x10, R14 ;  /* 0x00000010ff677819 */ /* 0x000fe2000001160e */
[----:B------:R-:W-:Y:S01]  /*59d0*/  FFMA.FTZ R26, R26, UR6, -R0 ;  /* 0x000000061a1a7c23 */ /* 0x000fe20008010800 */
[----:B------:R-:W-:Y:S01]  /*59e0*/  ISETP.LE.U32.AND P3, PT, R9, UR7, PT ;  /* 0x0000000709007c0c */ /* 0x000fe2000bf63070 */
[----:B------:R-:W-:Y:S01]  /*59f0*/  FFMA.FTZ R52, R52, UR6, -R8 ;  /* 0x0000000634347c23 */ /* 0x000fe20008010808 */
[----:B------:R-:W-:Y:S01]  /*5a00*/  LOP3.LUT R16, R15, UR14, R138, 0x96, !PT ;  /* 0x0000000e0f107c12 */ /* 0x000fe2000f8e968a */
[----:B------:R-:W-:Y:S01]  /*5a10*/  FFMA.FTZ R53, R53, UR6, -R8 ;  /* 0x0000000635357c23 */ /* 0x000fe20008010808 */
[----:B------:R-:W-:Y:S01]  /*5a20*/  LOP3.LUT R14, R13, UR15, R18, 0x96, !PT ;  /* 0x0000000f0d0e7c12 */ /* 0x000fe2000f8e9612 */
[----:B------:R-:W-:Y:S01]  /*5a30*/  FFMA.FTZ R8, R65, UR6, -R8 ;  /* 0x0000000641087c23 */ /* 0x000fe20008010808 */
[--C-:B------:R-:W-:Y:S01]  /*5a40*/  SHF.R.U32.HI R101, RZ, 0x18, R12.reuse ;  /* 0x00000018ff657819 */ /* 0x100fe2000001160c */
[----:B------:R-:W-:Y:S01]  /*5a50*/  MUFU.EX2 R119, R52 ;  /* 0x0000003400777308 */ /* 0x000fe20000000800 */
[----:B------:R-:W-:Y:S01]  /*5a60*/  SHF.R.U32.HI R104, RZ, 0x10, R12 ;  /* 0x00000010ff687819 */ /* 0x000fe2000001160c */
[----:B------:R-:W-:Y:S01]  /*5a70*/  FFMA.FTZ R55, R55, UR6, -R6 ;  /* 0x0000000637377c23 */ /* 0x000fe20008010806 */
[----:B------:R-:W-:Y:S01]  /*5a80*/  LOP3.LUT R105, R12, 0xffff, RZ, 0xc0, !PT ;  /* 0x0000ffff0c697812 */ /* 0x000fe200078ec0ff */
[----:B------:R-:W-:Y:S01]  /*5a90*/  FFMA.FTZ R57, R57, UR6, -R4 ;  /* 0x0000000639397c23 */ /* 0x000fe20008010804 */
[----:B------:R-:W-:Y:S01]  /*5aa0*/  LOP3.LUT R5, R11, UR15, R110, 0x96, !PT ;  /* 0x0000000f0b057c12 */ /* 0x000fe2000f8e966e */
[----:B------:R-:W-:Y:S01]  /*5ab0*/  @!P3 FADD.FTZ R179, -R179, -RZ ;  /* 0x800000ffb3b3b221 */ /* 0x000fe20000010100 */
[--C-:B------:R-:W-:Y:S03]  /*5ac0*/  SHF.R.U32.HI R9, RZ, 0x18, R7.reuse ;  /* 0x00000018ff097819 */ /* 0x100fe60000011607 */
[----:B------:R-:W-:Y:S01]  /*5ad0*/  MUFU.EX2 R118, R53 ;  /* 0x0000003500767308 */ /* 0x000fe20000000800 */
[----:B------:R-:W-:Y:S01]  /*5ae0*/  LOP3.LUT R11, R10, 0xffff, RZ, 0xc0, !PT ;  /* 0x0000ffff0a0b7812 */ /* 0x000fe200078ec0ff */
[----:B------:R-:W-:Y:S01]  /*5af0*/  FFMA.FTZ R58, R58, UR6, -R0 ;  /* 0x000000063a3a7c23 */ /* 0x000fe20008010800 */
[----:B------:R-:W-:Y:S01]  /*5b00*/  LOP3.LUT R15, R10, 0xff, RZ, 0xc0, !PT ;  /* 0x000000ff0a0f7812 */ /* 0x000fe200078ec0ff */
[----:B------:R-:W-:Y:S01]  /*5b10*/  FFMA.FTZ R44, R44, UR6, -R4 ;  /* 0x000000062c2c7c23 */ /* 0x000fe20008010804 */
[----:B------:R-:W-:Y:S01]  /*5b20*/  SHF.R.U32.HI R13, RZ, 0x10, R10 ;  /* 0x00000010ff0d7819 */ /* 0x000fe2000001160a */
[----:B------:R-:W-:Y:S01]  /*5b30*/  FFMA.FTZ R45, R45, UR6, -R4 ;  /* 0x000000062d2d7c23 */ /* 0x000fe20008010804 */
[----:B------:R-:W-:Y:S03]  /*5b40*/  SHF.R.U32.HI R12, RZ, 0x18, R10 ;  /* 0x00000018ff0c7819 */ /* 0x000fe6000001160a */
[----:B------:R-:W-:Y:S01]  /*5b50*/  MUFU.EX2 R147, R57 ;  /* 0x0000003900937308 */ /* 0x000fe20000000800 */
[----:B------:R-:W-:Y:S01]  /*5b60*/  LOP3.LUT R10, R7, 0xffff, RZ, 0xc0, !PT ;  /* 0x0000ffff070a7812 */ /* 0x000fe200078ec0ff */
[--C-:B------:R-:W-:Y:S01]  /*5b70*/  FFMA.FTZ R56, R56, UR6, -R4.reuse ;  /* 0x0000000638387c23 */ /* 0x100fe20008010804 */
[----:B------:R-:W-:Y:S01]  /*5b80*/  ISETP.LE.U32.AND P4, PT, R9, UR7, PT ;  /* 0x0000000709007c0c */ /* 0x000fe2000bf83070 */
[----:B------:R-:W-:Y:S01]  /*5b90*/  FFMA.FTZ R4, R61, UR6, -R4 ;  /* 0x000000063d047c23 */ /* 0x000fe20008010804 */
[----:B------:R-:W-:Y:S01]  /*5ba0*/  SHF.R.U32.HI R9, RZ, 0x10, R7 ;  /* 0x00000010ff097819 */ /* 0x000fe20000011607 */
[----:B------:R-:W-:Y:S01]  /*5bb0*/  FFMA.FTZ R54, R54, UR6, -R6 ;  /* 0x0000000636367c23 */ /* 0x000fe20008010806 */
[----:B------:R-:W-:Y:S01]  /*5bc0*/  SHF.R.U32.HI R7, RZ, 0x8, R10 ;  /* 0x00000008ff077819 */ /* 0x000fe2000001160a */
[----:B------:R-:W-:Y:S01]  /*5bd0*/  FFMA.FTZ R66, R238, UR5, R66 ;  /* 0x00000005ee427c23 */ /* 0x000fe20008010042 */
[----:B------:R-:W-:Y:S01]  /*5be0*/  LOP3.LUT R9, R9, 0xff, RZ, 0xc0, !PT ;  /* 0x000000ff09097812 */ /* 0x000fe200078ec0ff */
[----:B------:R-:W-:Y:S01]  /*5bf0*/  MUFU.EX2 R156, R58 ;  /* 0x0000003a009c7308 */ /* 0x000fe20000000800 */
[----:B------:R-:W-:Y:S01]  /*5c00*/  LOP3.LUT R7, R7, 0xffff, RZ, 0xc0, !PT ;  /* 0x0000ffff07077812 */ /* 0x000fe200078ec0ff */
[--C-:B------:R-:W-:Y:S01]  /*5c10*/  FFMA.FTZ R59, R59, UR6, -R0.reuse ;  /* 0x000000063b3b7c23 */ /* 0x100fe20008010800 */
[----:B------:R-:W-:Y:S01]  /*5c20*/  @!P5 FSEL R66, R66, -INF , !P1 ;  /* 0xff8000004242d808 */ /* 0x000fe20004800000 */
[----:B------:R-:W-:Y:S01]  /*5c30*/  FFMA.FTZ R0, R63, UR6, -R0 ;  /* 0x000000063f007c23 */ /* 0x000fe20008010800 */
[----:B------:R-:W-:Y:S01]  /*5c40*/  ISETP.LE.U32.AND P5, PT, R7, UR7, PT ;  /* 0x0000000707007c0c */ /* 0x000fe2000bfa3070 */
[----:B------:R-:W-:Y:S01]  /*5c50*/  @!P4 FADD.FTZ R182, -R182, -RZ ;  /* 0x800000ffb6b6c221 */ /* 0x000fe20000010100 */
[----:B------:R-:W-:Y:S01]  /*5c60*/  LOP3.LUT R7, R5, 0xffff, RZ, 0xc0, !PT ;  /* 0x0000ffff05077812 */ /* 0x000fe200078ec0ff */
[--C-:B------:R-:W-:Y:S01]  /*5c70*/  FFMA.FTZ R66, R66, UR6, -R6.reuse ;  /* 0x0000000642427c23 */ /* 0x100fe20008010806 */
[----:B------:R-:W-:Y:S01]  /*5c80*/  ISETP.LE.U32.AND P1, PT, R9, UR7, PT ;  /* 0x0000000709007c0c */ /* 0x000fe2000bf23070 */
[----:B------:R-:W-:Y:S01]  /*5c90*/  FFMA.FTZ R6, R67, UR6, -R6 ;  /* 0x0000000643067c23 */ /* 0x000fe20008010806 */
[----:B------:R-:W-:Y:S01]  /*5ca0*/  SHF.R.U32.HI R7, RZ, 0x8, R7 ;  /* 0x00000008ff077819 */ /* 0x000fe20000011607 */
[----:B------:R-:W-:Y:S01]  /*5cb0*/  MUFU.EX2 R146, R0 ;  /* 0x0000000000927308 */ /* 0x000fe20000000800 */
[----:B------:R-:W-:Y:S02]  /*5cc0*/  LOP3.LUT R10, R5, 0xff, RZ, 0xc0, !PT ;  /* 0x000000ff050a7812 */ /* 0x000fe400078ec0ff */
[----:B------:R-:W-:Y:S02]  /*5cd0*/  LOP3.LUT R7, R7, 0xffff, RZ, 0xc0, !PT ;  /* 0x0000ffff07077812 */ /* 0x000fe400078ec0ff */
[--C-:B------:R-:W-:Y:S01]  /*5ce0*/  SHF.R.U32.HI R9, RZ, 0x10, R5.reuse ;  /* 0x00000010ff097819 */ /* 0x100fe20000011605 */
[----:B------:R-:W-:Y:S01]  /*5cf0*/  @!P5 FADD.FTZ R177, -R177, -RZ ;  /* 0x800000ffb1b1d221 */ /* 0x000fe20000010100 */
[----:B------:R-:W-:Y:S03]  /*5d00*/  ISETP.LE.U32.AND P5, PT, R7, UR7, PT ;  /* 0x0000000707007c0c */ /* 0x000fe6000bfa3070 */
[----:B------:R-:W-:Y:S01]  /*5d10*/  MUFU.EX2 R138, R4 ;  /* 0x00000004008a7308 */ /* 0x000fe20000000800 */
[----:B------:R-:W-:Y:S01]  /*5d20*/  ISETP.LE.U32.AND P6, PT, R10, UR7, PT ;  /* 0x000000070a007c0c */ /* 0x000fe2000bfc3070 */
[----:B------:R-:W-:Y:S01]  /*5d30*/  @!P1 FADD.FTZ R183, -R183, -RZ ;  /* 0x800000ffb7b79221 */ /* 0x000fe20000010100 */
[----:B------:R-:W-:Y:S02]  /*5d40*/  SHF.R.U32.HI R7, RZ, 0x18, R5 ;  /* 0x00000018ff077819 */ /* 0x000fe40000011605 */
[----:B------:R-:W-:Y:S02]  /*5d50*/  LOP3.LUT R9, R9, 0xff, RZ, 0xc0, !PT ;  /* 0x000000ff09097812 */ /* 0x000fe400078ec0ff */
[----:B------:R-:W-:Y:S03]  /*5d60*/  ISETP.LE.U32.AND P1, PT, R7, UR7, PT ;  /* 0x0000000707007c0c */ /* 0x000fe6000bf23070 */
[----:B------:R-:W-:Y:S01]  /*5d70*/  MUFU.EX2 R137, R54 ;  /* 0x0000003600897308 */ /* 0x000fe20000000800 */
[----:B------:R-:W-:Y:S02]  /*5d80*/  ISETP.LE.U32.AND P3, PT, R9, UR7, PT ;  /* 0x0000000709007c0c */ /* 0x000fe4000bf63070 */
[----:B------:R-:W-:Y:S01]  /*5d90*/  SHF.R.U32.HI R5, RZ, 0x8, R11 ;  /* 0x00000008ff057819 */ /* 0x000fe2000001160b */
[----:B------:R-:W-:Y:S01]  /*5da0*/  @!P5 FADD.FTZ R187, -R187, -RZ ;  /* 0x800000ffbbbbd221 */ /* 0x000fe20000010100 */
[----:B------:R-:W-:Y:S01]  /*5db0*/  LOP3.LUT R7, R111, 0xff, RZ, 0xc0, !PT ;  /* 0x000000ff6f077812 */ /* 0x000fe200078ec0ff */
[----:B------:R-:W-:Y:S01]  /*5dc0*/  @!P6 FADD.FTZ R186, -R186, -RZ ;  /* 0x800000ffbabae221 */ /* 0x000fe20000010100 */
[----:B------:R-:W-:Y:S01]  /*5dd0*/  LOP3.LUT R5, R5, 0xffff, RZ, 0xc0, !PT ;  /* 0x0000ffff05057812 */ /* 0x000fe200078ec0ff */
[----:B------:R-:W-:Y:S01]  /*5de0*/  IMAD.WIDE.U32 R10, R115, -0x326172a9, RZ ;  /* 0xcd9e8d57730a7825 */ /* 0x000fe200078e00ff */
[----:B------:R-:W-:Y:S01]  /*5df0*/  ISETP.LE.U32.AND P2, PT, R19, UR7, PT ;  /* 0x0000000713007c0c */ /* 0x000fe2000bf43070 */
[----:B------:R-:W-:Y:S01]  /*5e00*/  MUFU.EX2 R115, R66 ;  /* 0x0000004200737308 */ /* 0x000fe20000000800 */
[----:B------:R-:W-:Y:S01]  /*5e10*/  ISETP.LE.U32.AND P6, PT, R5, UR7, PT ;  /* 0x0000000705007c0c */ /* 0x000fe2000bfc3070 */
[----:B------:R-:W-:Y:S01]  /*5e20*/  @!P1 FADD.FTZ R190, -R190, -RZ ;  /* 0x800000ffbebe9221 */ /* 0x000fe20000010100 */
[----:B------:R-:W-:Y:S01]  /*5e30*/  LOP3.LUT R5, R13, 0xff, RZ, 0xc0, !PT ;  /* 0x000000ff0d057812 */ /* 0x000fe200078ec0ff */
[----:B------:R-:W-:Y:S01]  /*5e40*/  @!P3 FADD.FTZ R191, -R191, -RZ ;  /* 0x800000ffbfbfb221 */ /* 0x000fe20000010100 */
[----:B------:R-:W-:Y:S01]  /*5e50*/  ISETP.LE.U32.AND P1, PT, R12, UR7, PT ;  /* 0x000000070c007c0c */ /* 0x000fe2000bf23070 */
[----:B------:R-:W-:Y:S01]  /*5e60*/  IMAD.WIDE.U32 R12, R136, -0x2daee0ad, RZ ;  /* 0xd2511f53880c7825 */ /* 0x000fe200078e00ff */
[----:B------:R-:W-:Y:S03]  /*5e70*/  ISETP.LE.U32.AND P3, PT, R5, UR7, PT ;  /* 0x0000000705007c0c */ /* 0x000fe6000bf63070 */
[----:B------:R-:W-:Y:S01]  /*5e80*/  MUFU.EX2 R136, R55 ;  /* 0x0000003700887308 */ /* 0x000fe20000000800 */
[----:B------:R-:W-:Y:S02]  /*5e90*/  SHF.R.U32.HI R5, RZ, 0x8, R109 ;  /* 0x00000008ff057819 */ /* 0x000fe4000001166d */
[----:B------:R-:W-:Y:S01]  /*5ea0*/  ISETP.LE.U32.AND P4, PT, R15, UR7, PT ;  /* 0x000000070f007c0c */ /* 0x000fe2000bf83070 */
[----:B---3--:R-:W-:Y:S01]  /*5eb0*/  @!P2 FADD.FTZ R172, -R172, -RZ ;  /* 0x800000ffacaca221 */ /* 0x008fe20000010100 */
[----:B------:R-:W-:Y:S01]  /*5ec0*/  SHF.R.U32.HI R15, RZ, 0x8, R113 ;  /* 0x00000008ff0f7819 */ /* 0x000fe20000011671 */
[----:B------:R-:W-:Y:S01]  /*5ed0*/  IMAD.U32 R113, RZ, RZ, UR27 ;  /* 0x0000001bff717e24 */ /* 0x000fe2000f8e00ff */
[----:B------:R-:W-:Y:S03]  /*5ee0*/  LOP3.LUT R5, R5, 0xffff, RZ, 0xc0, !PT ;  /* 0x0000ffff05057812 */ /* 0x000fe600078ec0ff */
[----:B------:R-:W2:Y:S01]  /*5ef0*/  MUFU.EX2 R165, R22 ;  /* 0x0000001600a57308 */ /* 0x000ea20000000800 */
[----:B------:R-:W-:Y:S01]  /*5f00*/  ISETP.LE.U32.AND P5, PT, R100, UR7, PT ;  /* 0x0000000764007c0c */ /* 0x000fe2000bfa3070 */
[----:B------:R-:W-:Y:S01]  /*5f10*/  @!P1 FADD.FTZ R188, -R188, -RZ ;  /* 0x800000ffbcbc9221 */ /* 0x000fe20000010100 */
[----:B------:R-:W-:Y:S01]  /*5f20*/  ISETP.LE.U32.AND P1, PT, R7, UR7, PT ;  /* 0x0000000707007c0c */ /* 0x000fe2000bf23070 */
[----:B------:R-:W-:Y:S01]  /*5f30*/  @!P3 FADD.FTZ R189, -R189, -RZ ;  /* 0x800000ffbdbdb221 */ /* 0x000fe20000010100 */
[----:B------:R-:W-:Y:S01]  /*5f40*/  ISETP.LE.U32.AND P3, PT, R5, UR7, PT ;  /* 0x0000000705007c0c */ /* 0x000fe2000bf63070 */
[----:B------:R-:W-:Y:S01]  /*5f50*/  @!P6 FADD.FTZ R184, -R184, -RZ ;  /* 0x800000ffb8b8e221 */ /* 0x000fe20000010100 */
[C---:B------:R-:W-:Y:S01]  /*5f60*/  LOP3.LUT R5, R16.reuse, 0xffff, RZ, 0xc0, !PT ;  /* 0x0000ffff10057812 */ /* 0x040fe200078ec0ff */
[----:B------:R-:W-:Y:S01]  /*5f70*/  @!P4 FADD.FTZ R185, -R185, -RZ ;  /* 0x800000ffb9b9c221 */ /* 0x000fe20000010100 */
[----:B------:R-:W-:Y:S01]  /*5f80*/  LOP3.LUT R7, R16, 0xff, RZ, 0xc0, !PT ;  /* 0x000000ff10077812 */ /* 0x000fe200078ec0ff */
[----:B------:R-:W-:Y:S01]  /*5f90*/  MUFU.EX2 R148, R56 ;  /* 0x0000003800947308 */ /* 0x000fe20000000800 */
[----:B------:R-:W-:Y:S02]  /*5fa0*/  SHF.R.U32.HI R5, RZ, 0x8, R5 ;  /* 0x00000008ff057819 */ /* 0x000fe40000011605 */
[----:B------:R-:W-:Y:S02]  /*5fb0*/  LOP3.LUT R15, R15, 0xffff, RZ, 0xc0, !PT ;  /* 0x0000ffff0f0f7812 */ /* 0x000fe400078ec0ff */
[----:B------:R-:W-:Y:S01]  /*5fc0*/  LOP3.LUT R5, R5, 0xffff, RZ, 0xc0, !PT ;  /* 0x0000ffff05057812 */ /* 0x000fe200078ec0ff */
[----:B------:R-:W-:Y:S01]  /*5fd0*/  @!P1 FADD.FTZ R175, -R175, -RZ ;  /* 0x800000ffafaf9221 */ /* 0x000fe20000010100 */
[----:B------:R-:W-:Y:S01]  /*5fe0*/  ISETP.LE.U32.AND P6, PT, R20, UR7, PT ;  /* 0x0000000714007c0c */ /* 0x000fe2000bfc3070 */
[----:B------:R-:W-:Y:S01]  /*5ff0*/  @!P3 FADD.FTZ R162, -R162, -RZ ;  /* 0x800000ffa2a2b221 */ /* 0x000fe20000010100 */
[----:B------:R-:W-:Y:S01]  /*6000*/  ISETP.LE.U32.AND P1, PT, R5, UR7, PT ;  /* 0x0000000705007c0c */ /* 0x000fe2000bf23070 */
[----:B------:R-:W-:Y:S01]  /*6010*/  MUFU.EX2 R153, R59 ;  /* 0x0000003b00997308 */ /* 0x000fe20000000800 */
[----:B------:R-:W-:Y:S02]  /*6020*/  ISETP.LE.U32.AND P3, PT, R7, UR7, PT ;  /* 0x0000000707007c0c */ /* 0x000fe4000bf63070 */
[----:B------:R-:W-:Y:S02]  /*6030*/  LOP3.LUT R7, R17, 0xff, RZ, 0xc0, !PT ;  /* 0x000000ff11077812 */ /* 0x000fe400078ec0ff */
[--C-:B------:R-:W-:Y:S02]  /*6040*/  SHF.R.U32.HI R5, RZ, 0x10, R16.reuse ;  /* 0x00000010ff057819 */ /* 0x100fe40000011610 */
[----:B------:R-:W-:Y:S03]  /*6050*/  SHF.R.U32.HI R16, RZ, 0x18, R16 ;  /* 0x00000018ff107819 */ /* 0x000fe60000011610 */
[----:B------:R-:W3:Y:S01]  /*6060*/  MUFU.EX2 R180, R27 ;  /* 0x0000001b00b47308 */ /* 0x000ee20000000800 */
[----:B------:R-:W-:Y:S01]  /*6070*/  LOP3.LUT R5, R5, 0xff, RZ, 0xc0, !PT ;  /* 0x000000ff05057812 */ /* 0x000fe200078ec0ff */
[----:B------:R-:W-:Y:S01]  /*6080*/  @!P6 FADD.FTZ R145, -R145, -RZ ;  /* 0x800000ff9191e221 */ /* 0x000fe20000010100 */
[----:B------:R-:W-:Y:S01]  /*6090*/  LOP3.LUT R9, R11, UR15, R112, 0x96, !PT ;  /* 0x0000000f0b097c12 */ /* 0x000fe2000f8e9670 */
[----:B------:R-:W-:Y:S01]  /*60a0*/  @!P1 FADD.FTZ R160, -R160, -RZ ;  /* 0x800000ffa0a09221 */ /* 0x000fe20000010100 */
[----:B------:R-:W-:Y:S01]  /*60b0*/  ISETP.LE.U32.AND P1, PT, R7, UR7, PT ;  /* 0x0000000707007c0c */ /* 0x000fe2000bf23070 */
[----:B------:R-:W-:Y:S01]  /*60c0*/  @!P3 FADD.FTZ R161, -R161, -RZ ;  /* 0x800000ffa1a1b221 */ /* 0x000fe20000010100 */
[----:B------:R-:W-:Y:S01]  /*60d0*/  ISETP.LE.U32.AND P2, PT, R5, UR7, PT ;  /* 0x0000000705007c0c */ /* 0x000fe2000bf43070 */
[----:B------:R-:W-:Y:S01]  /*60e0*/  IMAD.U32 R112, RZ, RZ, UR28 ;  /* 0x0000001cff707e24 */ /* 0x000fe2000f8e00ff */
[----:B------:R-:W-:Y:S01]  /*60f0*/  LOP3.LUT R5, R17, 0xffff, RZ, 0xc0, !PT ;  /* 0x0000ffff11057812 */ /* 0x000fe200078ec0ff */
[----:B------:R-:W-:Y:S01]  /*6100*/  MUFU.EX2 R174, R25 ;  /* 0x0000001900ae7308 */ /* 0x000fe20000000800 */
[--C-:B------:R-:W-:Y:S02]  /*6110*/  SHF.R.U32.HI R7, RZ, 0x10, R17.reuse ;  /* 0x00000010ff077819 */ /* 0x100fe40000011611 */
[----:B------:R-:W-:Y:S02]  /*6120*/  SHF.R.U32.HI R17, RZ, 0x18, R17 ;  /* 0x00000018ff117819 */ /* 0x000fe40000011611 */
[----:B------:R-:W-:Y:S02]  /*6130*/  SHF.R.U32.HI R5, RZ, 0x8, R5 ;  /* 0x00000008ff057819 */ /* 0x000fe40000011605 */
[----:B------:R-:W-:Y:S01]  /*6140*/  ISETP.LE.U32.AND P3, PT, R16, UR7, PT ;  /* 0x0000000710007c0c */ /* 0x000fe2000bf63070 */
[----:B-1----:R-:W-:Y:S01]  /*6150*/  @!P1 FADD.FTZ R173, -R173, -RZ ;  /* 0x800000ffadad9221 */ /* 0x002fe20000010100 */
[----:B------:R-:W-:Y:S01]  /*6160*/  ISETP.LE.U32.AND P1, PT, R17, UR7, PT ;  /* 0x0000000711007c0c */ /* 0x000fe2000bf23070 */
[----:B------:R-:W1:Y:S01]  /*6170*/  MUFU.EX2 R171, R28 ;  /* 0x0000001c00ab7308 */ /* 0x000e620000000800 */
[----:B------:R-:W-:Y:S01]  /*6180*/  LOP3.LUT R5, R5, 0xffff, RZ, 0xc0, !PT ;  /* 0x0000ffff05057812 */ /* 0x000fe200078ec0ff */
[----:B--2---:R-:W-:Y:S01]  /*6190*/  @!P2 FADD.FTZ R165, -R165, -RZ ;  /* 0x800000ffa5a5a221 */ /* 0x004fe20000010100 */
[C---:B------:R-:W-:Y:S02]  /*61a0*/  LOP3.LUT R18, R10.reuse, 0xff, RZ, 0xc0, !PT ;  /* 0x000000ff0a127812 */ /* 0x040fe400078ec0ff */
[----:B------:R-:W-:Y:S02]  /*61b0*/  ISETP.LE.U32.AND P2, PT, R5, UR7, PT ;  /* 0x0000000705007c0c */ /* 0x000fe4000bf43070 */
[----:B------:R-:W-:Y:S03]  /*61c0*/  LOP3.LUT R19, R10, 0xffff, RZ, 0xc0, !PT ;  /* 0x0000ffff0a137812 */ /* 0x000fe600078ec0ff */
[----:B------:R-:W2:Y:S01]  /*61d0*/  MUFU.EX2 R170, R29 ;  /* 0x0000001d00aa7308 */ /* 0x000ea20000000800 */
[--C-:B------:R-:W-:Y:S01]  /*61e0*/  SHF.R.U32.HI R22, RZ, 0x18, R10.reuse ;  /* 0x00000018ff167819 */ /* 0x100fe2000001160a */
[----:B------:R-:W-:Y:S01]  /*61f0*/  @!P3 FADD.FTZ R166, -R166, -RZ ;  /* 0x800000ffa6a6b221 */ /* 0x000fe20000010100 */
[----:B------:R-:W-:Y:S01]  /*6200*/  SHF.R.U32.HI R20, RZ, 0x10, R10 ;  /* 0x00000010ff147819 */ /* 0x000fe2000001160a */
[----:B---3--:R-:W-:Y:S01]  /*6210*/  @!P1 FADD.FTZ R180, -R180, -RZ ;  /* 0x800000ffb4b49221 */ /* 0x008fe20000010100 */
[----:B------:R-:W-:Y:S01]  /*6220*/  ISETP.LE.U32.AND P1, PT, R15, UR7, PT ;  /* 0x000000070f007c0c */ /* 0x000fe2000bf23070 */
[----:B------:R-:W-:Y:S01]  /*6230*/  IMAD.WIDE.U32 R10, R117, -0x2daee0ad, RZ ;  /* 0xd2511f53750a7825 */ /* 0x000fe200078e00ff */
[----:B------:R-:W-:Y:S03]  /*6240*/  LOP3.LUT R15, R116, 0xff, RZ, 0xc0, !PT ;  /* 0x000000ff740f7812 */ /* 0x000fe600078ec0ff */
[----:B------:R-:W3:Y:S01]  /*6250*/  MUFU.EX2 R178, R30 ;  /* 0x0000001e00b27308 */ /* 0x000ee20000000800 */
[----:B------:R-:W-:Y:S01]  /*6260*/  ISETP.LE.U32.AND P0, PT, R21, UR7, PT ;  /* 0x0000000715007c0c */ /* 0x000fe2000bf03070 */
[----:B-1----:R-:W-:Y:S01]  /*6270*/  @!P5 FADD.FTZ R171, -R171, -RZ ;  /* 0x800000ffababd221 */ /* 0x002fe20000010100 */
[----:B------:R-:W-:Y:S01]  /*6280*/  ISETP.LE.U32.AND P5, PT, R15, UR7, PT ;  /* 0x000000070f007c0c */ /* 0x000fe2000bfa3070 */
[----:B------:R-:W-:Y:S01]  /*6290*/  @!P2 FADD.FTZ R174, -R174, -RZ ;  /* 0x800000ffaeaea221 */ /* 0x000fe20000010100 */
[----:B------:R-:W-:Y:S02]  /*62a0*/  LOP3.LUT R5, R7, 0xff, RZ, 0xc0, !PT ;  /* 0x000000ff07057812 */ /* 0x000fe400078ec0ff */
[----:B------:R-:W-:Y:S03]  /*62b0*/  LOP3.LUT R24, R10, 0xffff, RZ, 0xc0, !PT ;  /* 0x0000ffff0a187812 */ /* 0x000fe600078ec0ff */
[----:B------:R-:W1:Y:S01]  /*62c0*/  MUFU.EX2 R176, R31 ;  /* 0x0000001f00b07308 */ /* 0x000e620000000800 */
[----:B------:R-:W-:Y:S01]  /*62d0*/  ISETP.LE.U32.AND P4, PT, R108, UR7, PT ;  /* 0x000000076c007c0c */ /* 0x000fe2000bf83070 */
[----:B--2---:R-:W-:Y:S01]  /*62e0*/  @!P1 FADD.FTZ R170, -R170, -RZ ;  /* 0x800000ffaaaa9221 */ /* 0x004fe20000010100 */
[----:B------:R-:W-:Y:S02]  /*62f0*/  ISETP.LE.U32.AND P2, PT, R23, UR7, PT ;  /* 0x0000000717007c0c */ /* 0x000fe4000bf43070 */
[----:B------:R-:W-:Y:S01]  /*6300*/  LOP3.LUT R16, R12, 0xff, RZ, 0xc0, !PT ;  /* 0x000000ff0c107812 */ /* 0x000fe200078ec0ff */
[----:B------:R-:W-:Y:S01]  /*6310*/  @!P0 FADD.FTZ R152, -R152, -RZ ;  /* 0x800000ff98988221 */ /* 0x000fe20000010100 */
[----:B------:R-:W-:Y:S03]  /*6320*/  LOP3.LUT R15, R10, 0xff, RZ, 0xc0, !PT ;  /* 0x000000ff0a0f7812 */ /* 0x000fe600078ec0ff */
[----:B------:R-:W-:Y:S01]  /*6330*/  MUFU.EX2 R117, R64 ;  /* 0x0000004000757308 */ /* 0x000fe20000000800 */
[----:B------:R-:W-:Y:S01]  /*6340*/  SHF.R.U32.HI R17, RZ, 0x18, R12 ;  /* 0x00000018ff117819 */ /* 0x000fe2000001160c */
[----:B---3--:R-:W-:Y:S01]  /*6350*/  @!P5 FADD.FTZ R178, -R178, -RZ ;  /* 0x800000ffb2b2d221 */ /* 0x008fe20000010100 */
[----:B------:R-:W-:Y:S02]  /*6360*/  SHF.R.U32.HI R23, RZ, 0x18, R10 ;  /* 0x00000018ff177819 */ /* 0x000fe4000001160a */
[----:B------:R-:W-:Y:S02]  /*6370*/  LOP3.LUT R21, R12, 0xffff, RZ, 0xc0, !PT ;  /* 0x0000ffff0c157812 */ /* 0x000fe400078ec0ff */
[----:B------:R-:W-:Y:S01]  /*6380*/  SHF.R.U32.HI R25, RZ, 0x10, R12 ;  /* 0x00000010ff197819 */ /* 0x000fe2000001160c */
[----:B------:R-:W-:Y:S01]  /*6390*/  @!P2 FADD.FTZ R135, -R135, -RZ ;  /* 0x800000ff8787a221 */ /* 0x000fe20000010100 */
[----:B------:R-:W-:Y:S01]  /*63a0*/  SHF.R.U32.HI R12, RZ, 0x8, R102 ;  /* 0x00000008ff0c7819 */ /* 0x000fe20000011666 */
[----:B-1----:R-:W-:Y:S01]  /*63b0*/  @!P4 FADD.FTZ R176, -R176, -RZ ;  /* 0x800000ffb0b0c221 */ /* 0x002fe20000010100 */
[----:B------:R-:W-:Y:S01]  /*63c0*/  ISETP.LE.U32.AND P3, PT, R5, UR7, PT ;  /* 0x0000000705007c0c */ /* 0x000fe2000bf63070 */
[----:B------:R-:W-:Y:S01]  /*63d0*/  MUFU.EX2 R158, R41 ;  /* 0x00000029009e7308 */ /* 0x000fe20000000800 */
[----:B------:R-:W-:Y:S02]  /*63e0*/  LOP3.LUT R5, R11, UR14, R114, 0x96, !PT ;  /* 0x0000000e0b057c12 */ /* 0x000fe4000f8e9672 */
[----:B------:R-:W-:Y:S02]  /*63f0*/  LOP3.LUT R11, R12, 0xffff, RZ, 0xc0, !PT ;  /* 0x0000ffff0c0b7812 */ /* 0x000fe400078ec0ff */
[C---:B------:R-:W-:Y:S02]  /*6400*/  LOP3.LUT R12, R14.reuse, 0xffff, RZ, 0xc0, !PT ;  /* 0x0000ffff0e0c7812 */ /* 0x040fe400078ec0ff */
[----:B------:R-:W-:Y:S03]  /*6410*/  LOP3.LUT R7, R13, UR14, R140, 0x96, !PT ;  /* 0x0000000e0d077c12 */ /* 0x000fe6000f8e968c */
[----:B------:R-:W-:Y:S01]  /*6420*/  MUFU.EX2 R114, R6 ;  /* 0x0000000600727308 */ /* 0x000fe20000000800 */
[----:B------:R-:W-:Y:S02]  /*6430*/  SHF.R.U32.HI R13, RZ, 0x10, R10 ;  /* 0x00000010ff0d7819 */ /* 0x000fe4000001160a */
[----:B------:R-:W-:Y:S02]  /*6440*/  ISETP.LE.U32.AND P1, PT, R11, UR7, PT ;  /* 0x000000070b007c0c */ /* 0x000fe4000bf23070 */
[----:B------:R-:W-:Y:S02]  /*6450*/  LOP3.LUT R10, R14, 0xff, RZ, 0xc0, !PT ;  /* 0x000000ff0e0a7812 */ /* 0x000fe400078ec0ff */
[----:B------:R-:W-:Y:S03]  /*6460*/  LOP3.LUT R11, R103, 0xff, RZ, 0xc0, !PT ;  /* 0x000000ff670b7812 */ /* 0x000fe600078ec0ff */
[----:B------:R-:W-:Y:S01]  /*6470*/  MUFU.EX2 R140, R60 ;  /* 0x0000003c008c7308 */ /* 0x000fe20000000800 */
[----:B------:R-:W-:Y:S02]  /*6480*/  ISETP.LE.U32.AND P4, PT, R10, UR7, PT ;  /* 0x000000070a007c0c */ /* 0x000fe4000bf83070 */
[----:B------:R-:W-:Y:S02]  /*6490*/  ISETP.LE.U32.AND P5, PT, R11, UR7, PT ;  /* 0x000000070b007c0c */ /* 0x000fe4000bfa3070 */
[--C-:B------:R-:W-:Y:S02]  /*64a0*/  SHF.R.U32.HI R10, RZ, 0x18, R14.reuse ;  /* 0x00000018ff0a7819 */ /* 0x100fe4000001160e */
[----:B------:R-:W-:Y:S01]  /*64b0*/  SHF.R.U32.HI R11, RZ, 0x10, R14 ;  /* 0x00000010ff0b7819 */ /* 0x000fe2000001160e */
[----:B------:R-:W-:Y:S01]  /*64c0*/  @!P1 FADD.FTZ R144, -R144, -RZ ;  /* 0x800000ff90909221 */ /* 0x000fe20000010100 */
[----:B------:R-:W-:Y:S01]  /*64d0*/  ISETP.LE.U32.AND P6, PT, R10, UR7, PT ;  /* 0x000000070a007c0c */ /* 0x000fe2000bfc3070 */
[----:B------:R-:W-:Y:S01]  /*64e0*/  MUFU.EX2 R169, R42 ;  /* 0x0000002a00a97308 */ /* 0x000fe20000000800 */
[----:B------:R-:W-:Y:S02]  /*64f0*/  SHF.R.U32.HI R10, RZ, 0x8, R12 ;  /* 0x00000008ff0a7819 */ /* 0x000fe4000001160c */
[----:B------:R-:W-:Y:S02]  /*6500*/  LOP3.LUT R11, R11, 0xff, RZ, 0xc0, !PT ;  /* 0x000000ff0b0b7812 */ /* 0x000fe400078ec0ff */
[----:B------:R-:W-:Y:S01]  /*6510*/  LOP3.LUT R10, R10, 0xffff, RZ, 0xc0, !PT ;  /* 0x0000ffff0a0a7812 */ /* 0x000fe200078ec0ff */
[----:B------:R-:W-:Y:S01]  /*6520*/  @!P5 FADD.FTZ R154, -R154, -RZ ;  /* 0x800000ff9a9ad221 */ /* 0x000fe20000010100 */
[----:B------:R-:W-:Y:S03]  /*6530*/  ISETP.LE.U32.AND P0, PT, R11, UR7, PT ;  /* 0x000000070b007c0c */ /* 0x000fe6000bf03070 */
[----:B------:R-:W1:Y:S01]  /*6540*/  MUFU.EX2 R141, R36 ;  /* 0x00000024008d7308 */ /* 0x000e620000000800 */
[----:B------:R-:W-:Y:S02]  /*6550*/  ISETP.LE.U32.AND P5, PT, R10, UR7, PT ;  /* 0x000000070a007c0c */ /* 0x000fe4000bfa3070 */
[C---:B------:R-:W-:Y:S02]  /*6560*/  LOP3.LUT R10, R9.reuse, 0xffff, RZ, 0xc0, !PT ;  /* 0x0000ffff090a7812 */ /* 0x040fe400078ec0ff */
[----:B------:R-:W-:Y:S02]  /*6570*/  LOP3.LUT R11, R9, 0xff, RZ, 0xc0, !PT ;  /* 0x000000ff090b7812 */ /* 0x000fe400078ec0ff */
[----:B------:R-:W-:Y:S03]  /*6580*/  SHF.R.U32.HI R10, RZ, 0x8, R10 ;  /* 0x00000008ff0a7819 */ /* 0x000fe6000001160a */
[----:B------:R-:W2:Y:S01]  /*6590*/  MUFU.EX2 R139, R37 ;  /* 0x00000025008b7308 */ /* 0x000ea20000000800 */
[--C-:B------:R-:W-:Y:S02]  /*65a0*/  SHF.R.U32.HI R12, RZ, 0x10, R9.reuse ;  /* 0x00000010ff0c7819 */ /* 0x100fe40000011609 */
[----:B------:R-:W-:Y:S02]  /*65b0*/  LOP3.LUT R10, R10, 0xffff, RZ, 0xc0, !PT ;  /* 0x0000ffff0a0a7812 */ /* 0x000fe400078ec0ff */
[----:B------:R-:W-:Y:S02]  /*65c0*/  ISETP.LE.U32.AND P1, PT, R18, UR7, PT ;  /* 0x0000000712007c0c */ /* 0x000fe4000bf23070 */
[----:B------:R-:W-:Y:S03]  /*65d0*/  F2FP.RELU.F16.F32.PACK_AB R4, R152, R154 ;  /* 0x0000009a9804723e */ /* 0x000fe600000008ff */
[----:B------:R-:W3:Y:S01]  /*65e0*/  MUFU.EX2 R151, R38 ;  /* 0x0000002600977308 */ /* 0x000ee20000000800 */
[----:B-1----:R-:W-:Y:S01]  /*65f0*/  @!P4 FADD.FTZ R141, -R141, -RZ ;  /* 0x800000ff8d8dc221 */ /* 0x002fe20000010100 */
[----:B------:R-:W-:Y:S02]  /*6600*/  ISETP.LE.U32.AND P4, PT, R11, UR7, PT ;  /* 0x000000070b007c0c */ /* 0x000fe4000bf83070 */
[----:B------:R-:W-:Y:S06]  /*6610*/  LOP3.LUT R11, R12, 0xff, RZ, 0xc0, !PT ;  /* 0x000000ff0c0b7812 */ /* 0x000fec00078ec0ff */
[----:B------:R-:W1:Y:S01]  /*6620*/  MUFU.EX2 R149, R39 ;  /* 0x0000002700957308 */ /* 0x000e620000000800 */
[----:B--2---:R-:W-:Y:S01]  /*6630*/  @!P5 FADD.FTZ R139, -R139, -RZ ;  /* 0x800000ff8b8bd221 */ /* 0x004fe20000010100 */
[----:B------:R-:W-:Y:S02]  /*6640*/  ISETP.LE.U32.AND P5, PT, R10, UR7, PT ;  /* 0x000000070a007c0c */ /* 0x000fe4000bfa3070 */
[----:B------:R-:W-:Y:S02]  /*6650*/  SHF.R.U32.HI R10, RZ, 0x18, R9 ;  /* 0x00000018ff0a7819 */ /* 0x000fe40000011609 */
[----:B------:R-:W-:Y:S04]  /*6660*/  SHF.R.U32.HI R9, RZ, 0x8, R19 ;  /* 0x00000008ff097819 */ /* 0x000fe80000011613 */
[----:B------:R-:W2:Y:S01]  /*6670*/  MUFU.EX2 R159, R40 ;  /* 0x00000028009f7308 */ /* 0x000ea20000000800 */
[----:B---3--:R-:W-:Y:S01]  /*6680*/  @!P0 FADD.FTZ R151, -R151, -RZ ;  /* 0x800000ff97978221 */ /* 0x008fe20000010100 */
[----:B------:R-:W-:Y:S02]  /*6690*/  ISETP.LE.U32.AND P0, PT, R11, UR7, PT ;  /* 0x000000070b007c0c */ /* 0x000fe4000bf03070 */
[----:B------:R-:W-:Y:S01]  /*66a0*/  LOP3.LUT R9, R9, 0xffff, RZ, 0xc0, !PT ;  /* 0x0000ffff09097812 */ /* 0x000fe200078ec0ff */
[----:B------:R-:W-:Y:S03]  /*66b0*/  @!P5 FADD.FTZ R158, -R158, -RZ ;  /* 0x800000ff9e9ed221 */ /* 0x000fe60000010100 */
[----:B------:R-:W-:Y:S01]  /*66c0*/  ISETP.LE.U32.AND P5, PT, R9, UR7, PT ;  /* 0x0000000709007c0c */ /* 0x000fe2000bfa3070 */
[----:B-1----:R-:W-:Y:S01]  /*66d0*/  @!P6 FADD.FTZ R149, -R149, -RZ ;  /* 0x800000ff9595e221 */ /* 0x002fe20000010100 */
[----:B------:R-:W-:Y:S01]  /*66e0*/  LOP3.LUT R9, R20, 0xff, RZ, 0xc0, !PT ;  /* 0x000000ff14097812 */ /* 0x000fe200078ec0ff */
[----:B------:R-:W1:Y:S01]  /*66f0*/  MUFU.EX2 R164, R46 ;  /* 0x0000002e00a47308 */ /* 0x000e620000000800 */
[----:B------:R-:W-:Y:S02]  /*6700*/  ISETP.LE.U32.AND P6, PT, R10, UR7, PT ;  /* 0x000000070a007c0c */ /* 0x000fe4000bfc3070 */
[----:B------:R-:W-:Y:S01]  /*6710*/  LOP3.LUT R10, R104, 0xff, RZ, 0xc0, !PT ;  /* 0x000000ff680a7812 */ /* 0x000fe200078ec0ff */
[----:B------:R-:W-:Y:S01]  /*6720*/  @!P0 FADD.FTZ R169, -R169, -RZ ;  /* 0x800000ffa9a98221 */ /* 0x000fe20000010100 */
[----:B------:R-:W-:Y:S01]  /*6730*/  ISETP.LE.U32.AND P0, PT, R9, UR7, PT ;  /* 0x0000000709007c0c */ /* 0x000fe2000bf03070 */
[----:B--2---:R-:W-:Y:S01]  /*6740*/  @!P4 FADD.FTZ R159, -R159, -RZ ;  /* 0x800000ff9f9fc221 */ /* 0x004fe20000010100 */
[----:B------:R-:W-:Y:S03]  /*6750*/  SHF.R.U32.HI R9, RZ, 0x8, R105 ;  /* 0x00000008ff097819 */ /* 0x000fe60000011669 */
[----:B------:R-:W2:Y:S01]  /*6760*/  MUFU.EX2 R168, R43 ;  /* 0x0000002b00a87308 */ /* 0x000ea20000000800 */
[----:B------:R-:W-:Y:S02]  /*6770*/  ISETP.LE.U32.AND P4, PT, R22, UR7, PT ;  /* 0x0000000716007c0c */ /* 0x000fe4000bf83070 */
[----:B------:R-:W-:Y:S07]  /*6780*/  LOP3.LUT R9, R9, 0xffff, RZ, 0xc0, !PT ;  /* 0x0000ffff09097812 */ /* 0x000fee00078ec0ff */
[----:B------:R-:W3:Y:S01]  /*6790*/  MUFU.EX2 R163, R47 ;  /* 0x0000002f00a37308 */ /* 0x000ee20000000800 */
[----:B-1----:R-:W-:Y:S01]  /*67a0*/  @!P0 FADD.FTZ R164, -R164, -RZ ;  /* 0x800000ffa4a48221 */ /* 0x002fe20000010100 */
[----:B------:R-:W-:Y:S02]  /*67b0*/  ISETP.LE.U32.AND P0, PT, R9, UR7, PT ;  /* 0x0000000709007c0c */ /* 0x000fe4000bf03070 */
[--C-:B------:R-:W-:Y:S06]  /*67c0*/  SHF.R.U32.HI R9, RZ, 0x18, R7.reuse ;  /* 0x00000018ff097819 */ /* 0x100fec0000011607 */
[----:B------:R-:W1:Y:S01]  /*67d0*/  MUFU.EX2 R181, R26 ;  /* 0x0000001a00b57308 */ /* 0x000e620000000800 */
[----:B--2---:R-:W-:Y:S01]  /*67e0*/  @!P6 FADD.FTZ R168, -R168, -RZ ;  /* 0x800000ffa8a8e221 */ /* 0x004fe20000010100 */
[----:B------:R-:W-:Y:S02]  /*67f0*/  ISETP.LE.U32.AND P6, PT, R10, UR7, PT ;  /* 0x000000070a007c0c */ /* 0x000fe4000bfc3070 */
[----:B------:R-:W-:Y:S02]  /*6800*/  LOP3.LUT R10, R7, 0xff, RZ, 0xc0, !PT ;  /* 0x000000ff070a7812 */ /* 0x000fe400078ec0ff */
[----:B------:R-:W-:Y:S02]  /*6810*/  ISETP.LE.U32.AND P2, PT, R9, UR7, PT ;  /* 0x0000000709007c0c */ /* 0x000fe4000bf43070 */
[----:B------:R-:W-:Y:S01]  /*6820*/  LOP3.LUT R9, R5, 0xff, RZ, 0xc0, !PT ;  /* 0x000000ff05097812 */ /* 0x000fe200078ec0ff */
[----:B---3--:R-:W-:Y:S01]  /*6830*/  @!P4 FADD.FTZ R163, -R163, -RZ ;  /* 0x800000ffa3a3c221 */ /* 0x008fe20000010100 */
[----:B------:R-:W-:Y:S01]  /*6840*/  ISETP.LE.U32.AND P4, PT, R10, UR7, PT ;  /* 0x000000070a007c0c */ /* 0x000fe2000bf83070 */
[----:B------:R-:W-:Y:S01]  /*6850*/  @!P0 FADD.FTZ R134, -R134, -RZ ;  /* 0x800000ff86868221 */ /* 0x000fe20000010100 */
[----:B------:R-:W-:Y:S01]  /*6860*/  LOP3.LUT R10, R7, 0xffff, RZ, 0xc0, !PT ;  /* 0x0000ffff070a7812 */ /* 0x000fe200078ec0ff */
[----:B------:R-:W2:Y:S01]  /*6870*/  MUFU.EX2 R155, R44 ;  /* 0x0000002c009b7308 */ /* 0x000ea20000000800 */
[----:B------:R-:W-:Y:S01]  /*6880*/  ISETP.LE.U32.AND P0, PT, R9, UR7, PT ;  /* 0x0000000709007c0c */ /* 0x000fe2000bf03070 */
[----:B------:R-:W-:Y:S01]  /*6890*/  @!P6 FADD.FTZ R143, -R143, -RZ ;  /* 0x800000ff8f8fe221 */ /* 0x000fe20000010100 */
[----:B------:R-:W-:Y:S01]  /*68a0*/  SHF.R.U32.HI R10, RZ, 0x8, R10 ;  /* 0x00000008ff0a7819 */ /* 0x000fe2000001160a */
[----:B-1----:R-:W-:Y:S01]  /*68b0*/  @!P3 FADD.FTZ R181, -R181, -RZ ;  /* 0x800000ffb5b5b221 */ /* 0x002fe20000010100 */
[----:B------:R-:W-:Y:S01]  /*68c0*/  ISETP.LE.U32.AND P3, PT, R101, UR7, PT ;  /* 0x0000000765007c0c */ /* 0x000fe2000bf63070 */
[----:B------:R-:W-:Y:S01]  /*68d0*/  @!P2 FADD.FTZ R136, -R136, -RZ ;  /* 0x800000ff8888a221 */ /* 0x000fe20000010100 */
[----:B------:R-:W-:Y:S03]  /*68e0*/  SHF.R.U32.HI R9, RZ, 0x10, R7 ;  /* 0x00000010ff097819 */ /* 0x000fe60000011607 */
[----:B------:R-:W-:Y:S01]  /*68f0*/  MUFU.EX2 R116, R8 ;  /* 0x0000000800747308 */ /* 0x000fe20000000800 */
[----:B------:R-:W-:Y:S01]  /*6900*/  LOP3.LUT R7, R10, 0xffff, RZ, 0xc0, !PT ;  /* 0x0000ffff0a077812 */ /* 0x000fe200078ec0ff */
[----:B------:R-:W-:Y:S01]  /*6910*/  @!P4 FADD.FTZ R119, -R119, -RZ ;  /* 0x800000ff7777c221 */ /* 0x000fe20000010100 */
[----:B------:R-:W-:Y:S02]  /*6920*/  LOP3.LUT R10, R5, 0xffff, RZ, 0xc0, !PT ;  /* 0x0000ffff050a7812 */ /* 0x000fe400078ec0ff */
[----:B------:R-:W-:Y:S01]  /*6930*/  ISETP.LE.U32.AND P6, PT, R7, UR7, PT ;  /* 0x0000000707007c0c */ /* 0x000fe2000bfc3070 */
[----:B------:R-:W-:Y:S01]  /*6940*/  @!P0 FADD.FTZ R148, -R148, -RZ ;  /* 0x800000ff94948221 */ /* 0x000fe20000010100 */
[----:B------:R-:W-:Y:S03]  /*6950*/  SHF.R.U32.HI R7, RZ, 0x8, R10 ;  /* 0x00000008ff077819 */ /* 0x000fe6000001160a */
[----:B------:R-:W1:Y:S01]  /*6960*/  MUFU.EX2 R157, R45 ;  /* 0x0000002d009d7308 */ /* 0x000e620000000800 */
[----:B------:R-:W-:Y:S01]  /*6970*/  LOP3.LUT R9, R9, 0xff, RZ, 0xc0, !PT ;  /* 0x000000ff09097812 */ /* 0x000fe200078ec0ff */
[----:B------:R-:W-:Y:S01]  /*6980*/  @!P3 FADD.FTZ R142, -R142, -RZ ;  /* 0x800000ff8e8eb221 */ /* 0x000fe20000010100 */
[----:B------:R-:W-:Y:S01]  /*6990*/  LOP3.LUT R7, R7, 0xffff, RZ, 0xc0, !PT ;  /* 0x0000ffff07077812 */ /* 0x000fe200078ec0ff */
[----:B--2---:R-:W-:Y:S01]  /*69a0*/  @!P1 FADD.FTZ R155, -R155, -RZ ;  /* 0x800000ff9b9b9221 */ /* 0x004fe20000010100 */
[----:B------:R-:W-:Y:S02]  /*69b0*/  ISETP.LE.U32.AND P3, PT, R9, UR7, PT ;  /* 0x0000000709007c0c */ /* 0x000fe4000bf63070 */
[----:B------:R-:W-:Y:S02]  /*69c0*/  SHF.R.U32.HI R9, RZ, 0x10, R5 ;  /* 0x00000010ff097819 */ /* 0x000fe40000011605 */
[----:B------:R-:W-:Y:S01]  /*69d0*/  ISETP.LE.U32.AND P4, PT, R7, UR7, PT ;  /* 0x0000000707007c0c */ /* 0x000fe2000bf83070 */
[----:B------:R-:W-:Y:S01]  /*69e0*/  @!P6 FADD.FTZ R118, -R118, -RZ ;  /* 0x800000ff7676e221 */ /* 0x000fe20000010100 */
[----:B------:R-:W-:Y:S02]  /*69f0*/  LOP3.LUT R7, R9, 0xff, RZ, 0xc0, !PT ;  /* 0x000000ff09077812 */ /* 0x000fe400078ec0ff */
[----:B------:R-:W-:Y:S02]  /*6a00*/  SHF.R.U32.HI R9, RZ, 0x8, R21 ;  /* 0x00000008ff097819 */ /* 0x000fe40000011615 */
[----:B------:R-:W-:Y:S02]  /*6a10*/  ISETP.LE.U32.AND P6, PT, R7, UR7, PT ;  /* 0x0000000707007c0c */ /* 0x000fe4000bfc3070 */
[----:B------:R-:W-:Y:S01]  /*6a20*/  LOP3.LUT R7, R9, 0xffff, RZ, 0xc0, !PT ;  /* 0x0000ffff09077812 */ /* 0x000fe200078ec0ff */
[----:B-1----:R-:W-:Y:S01]  /*6a30*/  @!P5 FADD.FTZ R157, -R157, -RZ ;  /* 0x800000ff9d9dd221 */ /* 0x002fe20000010100 */
[----:B------:R-:W-:Y:S01]  /*6a40*/  SHF.R.U32.HI R5, RZ, 0x18, R5 ;  /* 0x00000018ff057819 */ /* 0x000fe20000011605 */
[----:B------:R-:W-:Y:S01]  /*6a50*/  @!P3 FADD.FTZ R137, -R137, -RZ ;  /* 0x800000ff8989b221 */ /* 0x000fe20000010100 */
        /* <DEDUP_REMOVED lines=13> */
[----:B------:R-:W-:Y:S01]  /*6b30*/  LOP3.LUT R8, R13, 0xff, RZ, 0xc0, !PT ;  /* 0x000000ff0d087812 */ /* 0x000fe200078ec0ff */
[----:B------:R-:W-:Y:S01]  /*6b40*/  @!P4 FADD.FTZ R153, -R153, -RZ ;  /* 0x800000ff9999c221 */ /* 0x000fe20000010100 */
[----:B------:R-:W-:Y:S01]  /*6b50*/  ISETP.LE.U32.AND P2, PT, R7, UR7, PT ;  /* 0x0000000707007c0c */ /* 0x000fe2000bf43070 */
[----:B------:R-:W-:Y:S01]  /*6b60*/  @!P6 FADD.FTZ R115, -R115, -RZ ;  /* 0x800000ff7373e221 */ /* 0x000fe20000010100 */
[----:B------:R-:W-:Y:S02]  /*6b70*/  F2FP.RELU.F16.F32.PACK_AB R7, R162, R167 ;  /* 0x000000a7a207723e */ /* 0x000fe400000008ff */
[----:B------:R-:W-:Y:S02]  /*6b80*/  ISETP.LE.U32.AND P5, PT, R17, UR7, PT ;  /* 0x0000000711007c0c */ /* 0x000fe4000bfa3070 */
[----:B------:R-:W-:Y:S01]  /*6b90*/  ISETP.LE.U32.AND P0, PT, R23, UR7, PT ;  /* 0x0000000717007c0c */ /* 0x000fe2000bf03070 */
[----:B------:R-:W-:Y:S01]  /*6ba0*/  @!P1 FADD.FTZ R117, -R117, -RZ ;  /* 0x800000ff75759221 */ /* 0x000fe20000010100 */
[----:B------:R-:W-:Y:S02]  /*6bb0*/  ISETP.LE.U32.AND P1, PT, R8, UR7, PT ;  /* 0x0000000708007c0c */ /* 0x000fe4000bf23070 */
[----:B------:R-:W-:Y:S02]  /*6bc0*/  F2FP.RELU.F16.F32.PACK_AB R8, R182, R183 ;  /* 0x000000b7b608723e */ /* 0x000fe400000008ff */
[----:B------:R-:W-:Y:S01]  /*6bd0*/  F2FP.RELU.F16.F32.PACK_AB R0, R116, R117 ;  /* 0x000000757400723e */ /* 0x000fe200000008ff */
[----:B------:R-:W-:Y:S01]  /*6be0*/  @!P2 FADD.FTZ R138, -R138, -RZ ;  /* 0x800000ff8a8aa221 */ /* 0x000fe20000010100 */
[----:B------:R-:W-:Y:S01]  /*6bf0*/  ISETP.LE.U32.AND P3, PT, R15, UR7, PT ;  /* 0x000000070f007c0c */ /* 0x000fe2000bf63070 */
[----:B------:R2:W-:Y:S01]  /*6c00*/  STS [R198+0x12400], R8 ;  /* 0x01240008c6007388 */ /* 0x0005e20000000800 */
[----:B------:R-:W-:Y:S01]  /*6c10*/  FSETP.GE.FTZ.AND P2, PT, R162, RZ, PT ;  /* 0x000000ffa200720b */ /* 0x000fe20003f56000 */
[----:B------:R-:W-:Y:S01]  /*6c20*/  @!P5 FADD.FTZ R114, -R114, -RZ ;  /* 0x800000ff7272d221 */ /* 0x000fe20000010100 */
[----:B------:R-:W-:Y:S01]  /*6c30*/  FSETP.GE.FTZ.AND P4, PT, R177, RZ, PT ;  /* 0x000000ffb100720b */ /* 0x000fe20003f96000 */
[----:B------:R3:W-:Y:S01]  /*6c40*/  STS [R199+0x12000], R7 ;  /* 0x01200007c7007388 */ /* 0x0007e20000000800 */
[----:B------:R-:W-:Y:S01]  /*6c50*/  @!P0 FADD.FTZ R146, -R146, -RZ ;  /* 0x800000ff92928221 */ /* 0x000fe20000010100 */
[----:B------:R-:W-:Y:S01]  /*6c60*/  @!P1 FADD.FTZ R150, -R150, -RZ ;  /* 0x800000ff96969221 */ /* 0x000fe20000010100 */
[----:B-1----:R-:W-:Y:S02]  /*6c70*/  F2FP.RELU.F16.F32.PACK_AB R5, R172, R175 ;  /* 0x000000afac05723e */ /* 0x002fe400000008ff */
[----:B------:R-:W-:Y:S02]  /*6c80*/  LEA R112, P0, R241, R112, 0x2 ;  /* 0x00000070f1707211 */ /* 0x000fe400078010ff */
[----:B------:R-:W-:Y:S01]  /*6c90*/  FSETP.GE.FTZ.AND P1, PT, R161, RZ, PT ;  /* 0x000000ffa100720b */ /* 0x000fe20003f36000 */
[----:B------:R1:W-:Y:S01]  /*6ca0*/  STS [R199+0x12400], R5 ;  /* 0x01240005c7007388 */ /* 0x0003e20000000800 */
[----:B------:R-:W-:Y:S01]  /*6cb0*/  @!P3 FADD.FTZ R140, -R140, -RZ ;  /* 0x800000ff8c8cb221 */ /* 0x000fe20000010100 */
[----:B------:R-:W-:Y:S02]  /*6cc0*/  LEA.HI.X.SX32 R113, R241, R113, 0x2, P0 ;  /* 0x00000071f1717211 */ /* 0x000fe400000f16ff */
[----:B------:R-:W-:Y:S02]  /*6cd0*/  FSETP.GE.FTZ.AND P0, PT, R179, RZ, PT ;  /* 0x000000ffb300720b */ /* 0x000fe40003f16000 */
[----:B------:R-:W-:Y:S02]  /*6ce0*/  FSETP.GE.FTZ.AND P3, PT, R167, RZ, PT ;  /* 0x000000ffa700720b */ /* 0x000fe40003f76000 */
[----:B--2---:R-:W-:Y:S02]  /*6cf0*/  F2FP.RELU.F16.F32.PACK_AB R8, R187, R186 ;  /* 0x000000babb08723e */ /* 0x004fe400000008ff */
[----:B---3--:R-:W-:Y:S03]  /*6d00*/  F2FP.RELU.F16.F32.PACK_AB R7, R188, R189 ;  /* 0x000000bdbc07723e */ /* 0x008fe600000008ff */
[----:B------:R2:W-:Y:S01]  /*6d10*/  STS [R198+0x14000], R8 ;  /* 0x01400008c6007388 */ /* 0x0005e20000000800 */
[----:B-1----:R-:W-:Y:S05]  /*6d20*/  F2FP.RELU.F16.F32.PACK_AB R5, R190, R191 ;  /* 0x000000bfbe05723e */ /* 0x002fea00000008ff */
[----:B------:R1:W-:Y:S04]  /*6d30*/  STS [R198+0x14400], R5 ;  /* 0x01440005c6007388 */ /* 0x0003e80000000800 */
[----:B------:R3:W-:Y:S01]  /*6d40*/  STS [R199+0x14400], R7 ;  /* 0x01440007c7007388 */ /* 0x0007e20000000800 */
[----:B--2---:R-:W-:Y:S05]  /*6d50*/  F2FP.RELU.F16.F32.PACK_AB R8, R184, R185 ;  /* 0x000000b9b808723e */ /* 0x004fea00000008ff */
[----:B------:R2:W-:Y:S01]  /*6d60*/  STS [R199+0x14000], R8 ;  /* 0x01400008c7007388 */ /* 0x0005e20000000800 */
[----:B-1----:R-:W-:Y:S02]  /*6d70*/  F2FP.RELU.F16.F32.PACK_AB R5, R160, R161 ;  /* 0x000000a1a005723e */ /* 0x002fe400000008ff */
[----:B---3--:R-:W-:Y:S03]  /*6d80*/  F2FP.RELU.F16.F32.PACK_AB R7, R166, R165 ;  /* 0x000000a5a607723e */ /* 0x008fe600000008ff */
[----:B------:R1:W-:Y:S04]  /*6d90*/  STS [R200+0x12000], R5 ;  /* 0x01200005c8007388 */ /* 0x0003e80000000800 */
[----:B------:R3:W-:Y:S04]  /*6da0*/  STS [R200+0x12400], R7 ;  /* 0x01240007c8007388 */ /* 0x0007e80000000800 */
[----:B------:R4:W-:Y:S01]  /*6db0*/  STS [R197+0x12400], R4 ;  /* 0x01240004c5007388 */ /* 0x0009e20000000800 */
[----:B--2---:R-:W-:Y:S02]  /*6dc0*/  F2FP.RELU.F16.F32.PACK_AB R8, R149, R151 ;  /* 0x000000979508723e */ /* 0x004fe400000008ff */
[----:B-1----:R-:W-:Y:S02]  /*6dd0*/  F2FP.RELU.F16.F32.PACK_AB R5, R144, R145 ;  /* 0x000000919005723e */ /* 0x002fe400000008ff */
        /* <DEDUP_REMOVED lines=11> */
[----:B------:R-:W-:Y:S01]  /*6e90*/  STS [R193+0x12400], R8 ;  /* 0x01240008c1007388 */ /* 0x000fe20000000800 */
[----:B-1----:R-:W-:Y:S02]  /*6ea0*/  F2FP.RELU.F16.F32.PACK_AB R5, R134, R135 ;  /* 0x000000878605723e */ /* 0x002fe400000008ff */
[----:B--2---:R-:W-:Y:S03]  /*6eb0*/  F2FP.RELU.F16.F32.PACK_AB R7, R158, R159 ;  /* 0x0000009f9e07723e */ /* 0x004fe600000008ff */
[----:B------:R1:W-:Y:S01]  /*6ec0*/  STS [R194+0x12000], R5 ;  /* 0x01200005c2007388 */ /* 0x0003e20000000800 */
[----:B---3--:R-:W-:Y:S05]  /*6ed0*/  F2FP.RELU.F16.F32.PACK_AB R4, R142, R143 ;  /* 0x0000008f8e04723e */ /* 0x008fea00000008ff */
[----:B------:R2:W-:Y:S04]  /*6ee0*/  STS [R194+0x12400], R4 ;  /* 0x01240004c2007388 */ /* 0x0005e80000000800 */
[----:B------:R3:W-:Y:S04]  /*6ef0*/  STS [R193+0x14000], R7 ;  /* 0x01400007c1007388 */ /* 0x0007e80000000800 */
[----:B------:R4:W-:Y:S01]  /*6f00*/  STS [R193+0x14400], R6 ;  /* 0x01440006c1007388 */ /* 0x0009e20000000800 */
[----:B-1----:R-:W-:Y:S02]  /*6f10*/  F2FP.RELU.F16.F32.PACK_AB R5, R118, R119 ;  /* 0x000000777605723e */ /* 0x002fe400000008ff */
[----:B--2---:R-:W-:Y:S02]  /*6f20*/  F2FP.RELU.F16.F32.PACK_AB R4, R136, R137 ;  /* 0x000000898804723e */ /* 0x004fe400000008ff */
[----:B---3--:R-:W-:Y:S02]  /*6f30*/  F2FP.RELU.F16.F32.PACK_AB R7, R157, R155 ;  /* 0x0000009b9d07723e */ /* 0x008fe400000008ff */
[----:B----4-:R-:W-:Y:S03]  /*6f40*/  F2FP.RELU.F16.F32.PACK_AB R6, R163, R164 ;  /* 0x000000a4a306723e */ /* 0x010fe600000008ff */
        /* <DEDUP_REMOVED lines=13> */
[----:B------:R-:W-:Y:S04]  /*7020*/  STS [R195+0x14000], R4 ;  /* 0x01400004c3007388 */ /* 0x000fe80000000800 */
[----:B------:R1:W-:Y:S04]  /*7030*/  STS [R195+0x14400], R0 ;  /* 0x01440000c3007388 */ /* 0x0003e80000000800 */
[----:B------:R-:W-:Y:S08]  /*7040*/  LDSM.16.M88.4 R64, [R126+UR4+0x4000] ;  /* 0x004000047e40783b */ /* 0x000ff00008000200 */
[----:B------:R-:W2:Y:S08]  /*7050*/  LDSM.16.M88.4 R16, [R120+UR4+0x8000] ;  /* 0x008000047810783b */ /* 0x000eb00008000200 */
[----:B------:R-:W3:Y:S01]  /*7060*/  LDSM.16.M88.4 R60, [R126+UR4+0x5000] ;  /* 0x005000047e3c783b */ /* 0x000ee20008000200 */
[----:B-1----:R-:W-:Y:S07]  /*7070*/  IMAD.U32 R0, RZ, RZ, UR4 ;  /* 0x00000004ff007e24 */ /* 0x002fee000f8e00ff */
[----:B------:R-:W1:Y:S01]  /*7080*/  LDSM.16.M88.4 R32, [R120+UR4+0x8400] ;  /* 0x008400047820783b */ /* 0x000e620008000200 */
[----:B------:R-:W-:Y:S07]  /*7090*/  IADD3 R0, R126, 0x4000, R0 ;  /* 0x000040007e007810 */ /* 0x000fee0007ffe000 */
[----:B------:R-:W4:Y:S08]  /*70a0*/  LDSM.16.M88.4 R48, [R120+UR4+0x8800] ;  /* 0x008800047830783b */ /* 0x000f300008000200 */
[----:B------:R-:W4:Y:S01]  /*70b0*/  LDSM.16.M88.4 R100, [R120+UR4+0x8c00] ;  /* 0x008c00047864783b */ /* 0x000f220008000200 */
[-C--:B--2---:R-:W-:Y:S07]  /*70c0*/  HMMA.16816.F32 R4, R64, R16.reuse, RZ ;  /* 0x000000104004723c */ /* 0x084fee00000018ff */
[----:B------:R-:W-:Y:S01]  /*70d0*/  LDSM.16.M88.4 R108, [R121+0x2000] ;  /* 0x00200000796c783b */ /* 0x000fe20000000200 */
[C---:B---3--:R-:W-:Y:S06]  /*70e0*/  HMMA.16816.F32 R8, R60.reuse, R16, RZ ;  /* 0x000000103c08723c */ /* 0x048fec00000018ff */
[-C--:B------:R-:W-:Y:S06]  /*70f0*/  HMMA.16816.F32 R12, R60, R18.reuse, RZ ;  /* 0x000000123c0c723c */ /* 0x080fec00000018ff */
[C---:B------:R-:W-:Y:S06]  /*7100*/  HMMA.16816.F32 R16, R64.reuse, R18, RZ ;  /* 0x000000124010723c */ /* 0x040fec00000018ff */
[-C--:B-1----:R-:W-:Y:S06]  /*7110*/  HMMA.16816.F32 R20, R64, R32.reuse, RZ ;  /* 0x000000204014723c */ /* 0x082fec00000018ff */
        /* <DEDUP_REMOVED lines=9> */
[-C--:B------:R-:W-:Y:S01]  /*71b0*/  HMMA.16816.F32 R60, R60, R102.reuse, RZ ;  /* 0x000000663c3c723c */ /* 0x080fe200000018ff */
[----:B------:R-:W-:Y:S02]  /*71c0*/  IMAD.IADD R100, R0, 0x1, R127 ;  /* 0x0000000100647824 */ /* 0x000fe400078e027f */
[----:B------:R1:W5:Y:S03]  /*71d0*/  LDG.E R0, desc[UR10][R112.64+0x120] ;  /* 0x0001200a70007981 */ /* 0x000366000c1e1900 */
[----:B------:R-:W-:Y:S01]  /*71e0*/  HMMA.16816.F32 R64, R64, R102, RZ ;  /* 0x000000664040723c */ /* 0x000fe200000018ff */
[----:B------:R-:W2:Y:S08]  /*71f0*/  LDSM.16.M88.4 R104, [R100] ;  /* 0x000000006468783b */ /* 0x000eb00000000200 */
[----:B------:R-:W3:Y:S01]  /*7200*/  LDSM.16.M88.4 R100, [R100+0x1000] ;  /* 0x001000006464783b */ /* 0x000ee20000000200 */
[-C--:B--2---:R-:W-:Y:S06]  /*7210*/  HMMA.16816.F32 R4, R104, R108.reuse, R4 ;  /* 0x0000006c6804723c */ /* 0x084fec0000001804 */
[C---:B---3--:R-:W-:Y:S06]  /*7220*/  HMMA.16816.F32 R8, R100.reuse, R108, R8 ;  /* 0x0000006c6408723c */ /* 0x048fec0000001808 */
[-C--:B------:R-:W-:Y:S06]  /*7230*/  HMMA.16816.F32 R12, R100, R110.reuse, R12 ;  /* 0x0000006e640c723c */ /* 0x080fec000000180c */
[C---:B------:R-:W-:Y:S01]  /*7240*/  HMMA.16816.F32 R16, R104.reuse, R110, R16 ;  /* 0x0000006e6810723c */ /* 0x040fe20000001810 */
[----:B------:R-:W2:Y:S05]  /*7250*/  LDSM.16.M88.4 R108, [R121+0x2400] ;  /* 0x00240000796c783b */ /* 0x000eaa0000000200 */
[-C--:B--2---:R-:W-:Y:S06]  /*7260*/  HMMA.16816.F32 R20, R104, R108.reuse, R20 ;  /* 0x0000006c6814723c */ /* 0x084fec0000001814 */
[C---:B------:R-:W-:Y:S06]  /*7270*/  HMMA.16816.F32 R24, R100.reuse, R108, R24 ;  /* 0x0000006c6418723c */ /* 0x040fec0000001818 */
        /* <DEDUP_REMOVED lines=9> */
[C---:B------:R-:W-:Y:S01]  /*7310*/  HMMA.16816.F32 R56, R100.reuse, R108, R56 ;  /* 0x0000006c6438723c */ /* 0x040fe20000001838 */
[----:B------:R-:W2:Y:S05]  /*7320*/  LDG.E R108, desc[UR10][R112.64] ;  /* 0x0000000a706c7981 */ /* 0x000eaa000c1e1900 */
[-C--:B------:R-:W-:Y:S01]  /*7330*/  HMMA.16816.F32 R60, R100, R110.reuse, R60 ;  /* 0x0000006e643c723c */ /* 0x080fe2000000183c */
[----:B------:R-:W3:Y:S04]  /*7340*/  LDG.E R101, desc[UR10][R112.64+0x20] ;  /* 0x0000200a70657981 */ /* 0x000ee8000c1e1900 */
[----:B------:R1:W5:Y:S01]  /*7350*/  LDG.E R100, desc[UR10][R112.64+0x100] ;  /* 0x0001000a70647981 */ /* 0x000362000c1e1900 */
[----:B------:R-:W-:Y:S05]  /*7360*/  HMMA.16816.F32 R64, R104, R110, R64 ;  /* 0x0000006e6840723c */ /* 0x000fea0000001840 */
[C---:B--2---:R-:W-:Y:S01]  /*7370*/  FADD.FTZ R4, -R108.reuse, R4 ;  /* 0x000000046c047221 */ /* 0x044fe20000010100 */
[C---:B------:R-:W-:Y:S01]  /*7380*/  FADD.FTZ R16, -R108.reuse, R16 ;  /* 0x000000106c107221 */ /* 0x040fe20000010100 */
[C---:B------:R-:W-:Y:S01]  /*7390*/  FADD.FTZ R5, -R108.reuse, R5 ;  /* 0x000000056c057221 */ /* 0x040fe20000010100 */
[C---:B------:R-:W-:Y:S03]  /*73a0*/  FADD.FTZ R20, -R108.reuse, R20 ;  /* 0x000000146c147221 */ /* 0x040fe60000010100 */
[----:B------:R-:W-:Y:S01]  /*73b0*/  FADD.FTZ R21, -R108, R21 ;  /* 0x000000156c157221 */ /* 0x000fe20000010100 */
[-C--:B------:R-:W-:Y:S11]  /*73c0*/  FSEL R4, R4, R108.reuse, P0 ;  /* 0x0000006c04047208 */ /* 0x080ff60000000000 */
[----:B------:R-:W-:Y:S01]  /*73d0*/  @!UPT UIADD3 URZ, URZ, URZ, URZ ;  /* 0x0000003f3f3ff290 */ /* 0x000fe2000fffe03f */
[----:B------:R-:W-:Y:S01]  /*73e0*/  FADD.FTZ R64, -R108, R64 ;  /* 0x000000406c407221 */ /* 0x000fe20000010100 */
[-C--:B------:R-:W-:Y:S01]  /*73f0*/  FSEL R16, R16, R108.reuse, P3 ;  /* 0x0000006c10107208 */ /* 0x080fe20001800000 */
[----:B---3--:R-:W-:Y:S01]  /*7400*/  FADD.FTZ R6, -R101, R6 ;  /* 0x0000000665067221 */ /* 0x008fe20000010100 */
[----:B------:R-:W-:Y:S01]  /*7410*/  FSEL R5, R5, R108, P4 ;  /* 0x0000006c05057208 */ /* 0x000fe20002000000 */
[----:B------:R-:W-:Y:S01]  /*7420*/  FMUL.FTZ R102, R179, R4 ;  /* 0x00000004b3667220 */ /* 0x000fe20000410000 */
[----:B------:R-:W-:Y:S01]  /*7430*/  FSETP.GE.FTZ.AND P0, PT, R160, RZ, PT ;  /* 0x000000ffa000720b */ /* 0x000fe20003f16000 */
[----:B------:R-:W-:Y:S01]  /*7440*/  FADD.FTZ R4, -R108, R17 ;  /* 0x000000116c047221 */ /* 0x000fe20000010100 */
[----:B------:R-:W-:Y:S01]  /*7450*/  FSEL R20, R20, R108, P1 ;  /* 0x0000006c14147208 */ /* 0x000fe20000800000 */
[----:B------:R-:W-:Y:S01]  /*7460*/  FMUL.FTZ R17, R167, R16 ;  /* 0x00000010a7117220 */ /* 0x000fe20000410000 */
        /* <DEDUP_REMOVED lines=8> */
[----:B------:R-:W-:Y:S01]  /*74f0*/  FSETP.GE.FTZ.AND P3, PT, R145, RZ, PT ;  /* 0x000000ff9100720b */ /* 0x000fe20003f76000 */
[----:B------:R-:W-:Y:S01]  /*7500*/  FMUL.FTZ R102, R161, R20 ;  /* 0x00000014a1667220 */ /* 0x000fe20000410000 */
[----:B------:R-:W-:Y:S01]  /*7510*/  FSETP.GE.FTZ.AND P2, PT, R144, RZ, PT ;  /* 0x000000ff9000720b */ /* 0x000fe20003f56000 */
[----:B------:R-:W-:Y:S01]  /*7520*/  FADD.FTZ R20, -R108, R32 ;  /* 0x000000206c147221 */ /* 0x000fe20000010100 */
[----:B------:R-:W-:Y:S01]  /*7530*/  F2FP.F16.F32.PACK_AB R103, R4, R17 ;  /* 0x000000110467723e */ /* 0x000fe200000000ff */
[C---:B------:R-:W-:Y:S01]  /*7540*/  FADD.FTZ R4, -R108.reuse, R37 ;  /* 0x000000256c047221 */ /* 0x040fe20000010100 */
[----:B------:R-:W-:Y:S01]  /*7550*/  FSETP.GE.FTZ.AND P1, PT, R141, RZ, PT ;  /* 0x000000ff8d00720b */ /* 0x000fe20003f36000 */
[----:B------:R-:W-:Y:S01]  /*7560*/  FADD.FTZ R17, -R108, R33 ;  /* 0x000000216c117221 */ /* 0x000fe20000010100 */
[-C--:B------:R-:W-:Y:S01]  /*7570*/  FSEL R20, R20, R108.reuse, P3 ;  /* 0x0000006c14147208 */ /* 0x080fe20001800000 */
[----:B------:R-:W-:Y:S01]  /*7580*/  FADD.FTZ R5, -R108, R36 ;  /* 0x000000246c057221 */ /* 0x000fe20000010100 */
[----:B------:R-:W-:Y:S02]  /*7590*/  FSEL R4, R4, R108, P0 ;  /* 0x0000006c04047208 */ /* 0x000fe40000000000 */
        /* <DEDUP_REMOVED lines=10> */
[----:B------:R-:W-:Y:S01]  /*7640*/  FSEL R4, R4, R108, P1 ;  /* 0x0000006c04047208 */ /* 0x000fe20000800000 */
[----:B------:R-:W-:Y:S01]  /*7650*/  FMUL.FTZ R36, R141, R5 ;  /* 0x000000058d247220 */ /* 0x000fe20000410000 */
[----:B------:R-:W-:Y:S01]  /*7660*/  FSETP.GE.FTZ.AND P4, PT, R135, RZ, PT ;  /* 0x000000ff8700720b */ /* 0x000fe20003f96000 */
[----:B------:R-:W-:Y:S01]  /*7670*/  FADD.FTZ R17, -R108, R49 ;  /* 0x000000316c117221 */ /* 0x000fe20000010100 */
[----:B------:R-:W-:Y:S01]  /*7680*/  FSETP.GE.FTZ.AND P3, PT, R134, RZ, PT ;  /* 0x000000ff8600720b */ /* 0x000fe20003f76000 */
[----:B------:R-:W-:Y:S01]  /*7690*/  FADD.FTZ R5, -R108, R52 ;  /* 0x000000346c057221 */ /* 0x000fe20000010100 */
[----:B------:R-:W-:Y:S01]  /*76a0*/  FSETP.GE.FTZ.AND P2, PT, R119, RZ, PT ;  /* 0x000000ff7700720b */ /* 0x000fe20003f56000 */
[----:B------:R-:W-:Y:S01]  /*76b0*/  FMUL.FTZ R118, R118, R4 ;  /* 0x0000000476767220 */ /* 0x000fe20000410000 */
[----:B------:R-:W-:Y:S02]  /*76c0*/  FSETP.GE.FTZ.AND P1, PT, R117, RZ, PT ;  /* 0x000000ff7500720b */ /* 0x000fe40003f36000 */
[-C--:B------:R-:W-:Y:S02]  /*76d0*/  FSEL R20, R20, R108.reuse, P4 ;  /* 0x0000006c14147208 */ /* 0x080fe40002000000 */
[-C--:B------:R-:W-:Y:S02]  /*76e0*/  FSEL R17, R17, R108.reuse, P3 ;  /* 0x0000006c11117208 */ /* 0x080fe40001800000 */
        /* <DEDUP_REMOVED lines=51> */
.L_x_621:
[----:B------:R-:W-:Y:S01]  /*7a20*/  FSETP.GE.FTZ.AND P1, PT, R165, RZ, PT ;  /* 0x000000ffa500720b */ /* 0x000fe20003f36000 */
[----:B------:R1:W-:Y:S01]  /*7a30*/  STS [R198+0xa000], R16 ;  /* 0x00a00010c6007388 */ /* 0x0003e20000000800 */
[----:B------:R-:W-:Y:S01]  /*7a40*/  FSETP.GE.FTZ.AND P3, PT, R175, RZ, PT ;  /* 0x000000ffaf00720b */ /* 0x000fe20003f76000 */
[----:B------:R-:W-:Y:S01]  /*7a50*/  FADD.FTZ R22, -R101, R22 ;  /* 0x0000001665167221 */ /* 0x000fe20000010100 */
[----:B------:R-:W-:Y:S01]  /*7a60*/  FSETP.GE.FTZ.AND P2, PT, R172, RZ, PT ;  /* 0x000000ffac00720b */ /* 0x000fe20003f56000 */
[----:B------:R-:W-:Y:S01]  /*7a70*/  FMUL.FTZ R6, R183, R6 ;  /* 0x00000006b7067220 */ /* 0x000fe20000410000 */
[----:B------:R-:W-:Y:S01]  /*7a80*/  FSETP.GE.FTZ.AND P6, PT, R143, RZ, PT ;  /* 0x000000ff8f00720b */ /* 0x000fe20003fd6000 */
[----:B---3--:R-:W-:Y:S01]  /*7a90*/  FMUL.FTZ R5, R182, R7 ;  /* 0x00000007b6057220 */ /* 0x008fe20000410000 */
[-C--:B------:R-:W-:Y:S01]  /*7aa0*/  FSEL R22, R22, R101.reuse, P1 ;  /* 0x0000006516167208 */ /* 0x080fe20000800000 */
[C---:B------:R-:W-:Y:S01]  /*7ab0*/  FADD.FTZ R18, -R101.reuse, R18 ;  /* 0x0000001265127221 */ /* 0x040fe20000010100 */
[----:B------:R-:W-:Y:S01]  /*7ac0*/  FSETP.GE.FTZ.AND P1, PT, R154, RZ, PT ;  /* 0x000000ff9a00720b */ /* 0x000fe20003f36000 */
[C---:B------:R-:W-:Y:S01]  /*7ad0*/  FADD.FTZ R19, -R101.reuse, R19 ;  /* 0x0000001365137221 */ /* 0x040fe20000010100 */
[----:B------:R-:W-:Y:S01]  /*7ae0*/  FADD.FTZ R4, -R101, R34 ;  /* 0x0000002265047221 */ /* 0x000fe20000010100 */
[----:B------:R-:W-:Y:S01]  /*7af0*/  F2FP.F16.F32.PACK_AB R5, R5, R6 ;  /* 0x000000060505723e */ /* 0x000fe200000000ff */
[C---:B------:R-:W-:Y:S01]  /*7b00*/  FADD.FTZ R6, -R101.reuse, R23 ;  /* 0x0000001765067221 */ /* 0x040fe20000010100 */
[-C--:B------:R-:W-:Y:S01]  /*7b10*/  FSEL R18, R18, R101.reuse, P3 ;  /* 0x0000006512127208 */ /* 0x080fe20001800000 */
[----:B------:R-:W-:Y:S01]  /*7b20*/  FADD.FTZ R35, -R101, R35 ;  /* 0x0000002365237221 */ /* 0x000fe20000010100 */
[-C--:B------:R-:W-:Y:S01]  /*7b30*/  FSEL R19, R19, R101.reuse, P2 ;  /* 0x0000006513137208 */ /* 0x080fe20001000000 */
[----:B------:R2:W-:Y:S01]  /*7b40*/  STS [R198+0xa400], R5 ;  /* 0x00a40005c6007388 */ /* 0x0005e20000000800 */
[----:B------:R-:W-:Y:S01]  /*7b50*/  FSETP.GE.FTZ.AND P2, PT, R166, RZ, PT ;  /* 0x000000ffa600720b */ /* 0x000fe20003f56000 */
[----:B------:R-:W-:Y:S01]  /*7b60*/  FMUL.FTZ R20, R175, R18 ;  /* 0x00000012af147220 */ /* 0x000fe20000410000 */
[----:B------:R-:W-:Y:S01]  /*7b70*/  FSETP.GE.FTZ.AND P3, PT, R152, RZ, PT ;  /* 0x000000ff9800720b */ /* 0x000fe20003f76000 */
[----:B------:R-:W-:Y:S01]  /*7b80*/  STS [R199+0xa000], R103 ;  /* 0x00a00067c7007388 */ /* 0x000fe20000000800 */
[----:B------:R-:W-:Y:S01]  /*7b90*/  FSEL R4, R4, R101, P1 ;  /* 0x0000006504047208 */ /* 0x000fe20000800000 */
[----:B------:R-:W-:Y:S01]  /*7ba0*/  FMUL.FTZ R19, R172, R19 ;  /* 0x00000013ac137220 */ /* 0x000fe20000410000 */
[-C--:B------:R-:W-:Y:S01]  /*7bb0*/  FSEL R6, R6, R101.reuse, P2 ;  /* 0x0000006506067208 */ /* 0x080fe20001000000 */
[----:B-1----:R-:W-:Y:S01]  /*7bc0*/  FADD.FTZ R16, -R101, R39 ;  /* 0x0000002765107221 */ /* 0x002fe20000010100 */
[----:B------:R-:W-:Y:S01]  /*7bd0*/  FSETP.GE.FTZ.AND P1, PT, R149, RZ, PT ;  /* 0x000000ff9500720b */ /* 0x000fe20003f36000 */
[----:B------:R-:W-:Y:S01]  /*7be0*/  FMUL.FTZ R7, R154, R4 ;  /* 0x000000049a077220 */ /* 0x000fe20000410000 */
[-C--:B------:R-:W-:Y:S01]  /*7bf0*/  FSEL R35, R35, R101.reuse, P3 ;  /* 0x0000006523237208 */ /* 0x080fe20001800000 */
[----:B------:R-:W-:Y:S01]  /*7c00*/  FMUL.FTZ R22, R165, R22 ;  /* 0x00000016a5167220 */ /* 0x000fe20000410000 */
[----:B------:R-:W-:Y:S01]  /*7c10*/  F2FP.F16.F32.PACK_AB R4, R19, R20 ;  /* 0x000000141304723e */ /* 0x000fe200000000ff */
[----:B------:R-:W-:Y:S01]  /*7c20*/  FMUL.FTZ R18, R166, R6 ;  /* 0x00000006a6127220 */ /* 0x000fe20000410000 */
[----:B------:R-:W-:Y:S01]  /*7c30*/  FSEL R16, R16, R101, P1 ;  /* 0x0000006510107208 */ /* 0x000fe20000800000 */
[----:B------:R-:W-:Y:S01]  /*7c40*/  FMUL.FTZ R6, R152, R35 ;  /* 0x0000002398067220 */ /* 0x000fe20000410000 */
[----:B------:R-:W-:Y:S01]  /*7c50*/  FSETP.GE.FTZ.AND P1, PT, R114, RZ, PT ;  /* 0x000000ff7200720b */ /* 0x000fe20003f36000 */
[----:B------:R1:W-:Y:S01]  /*7c60*/  STS [R199+0xa400], R4 ;  /* 0x00a40004c7007388 */ /* 0x0003e20000000800 */
[----:B------:R-:W-:Y:S01]  /*7c70*/  FADD.FTZ R17, -R101, R38 ;  /* 0x0000002665117221 */ /* 0x000fe20000010100 */
[----:B------:R-:W-:Y:S01]  /*7c80*/  FSETP.GE.FTZ.AND P2, PT, R151, RZ, PT ;  /* 0x000000ff9700720b */ /* 0x000fe20003f56000 */
[C---:B------:R-:W-:Y:S01]  /*7c90*/  FADD.FTZ R50, -R101.reuse, R50 ;  /* 0x0000003265327221 */ /* 0x040fe20000010100 */
[----:B------:R-:W-:Y:S01]  /*7ca0*/  F2FP.F16.F32.PACK_AB R23, R18, R22 ;  /* 0x000000161217723e */ /* 0x000fe200000000ff */
[C---:B------:R-:W-:Y:S01]  /*7cb0*/  FADD.FTZ R51, -R101.reuse, R51 ;  /* 0x0000003365337221 */ /* 0x040fe20000010100 */
[----:B------:R-:W-:Y:S01]  /*7cc0*/  F2FP.F16.F32.PACK_AB R22, R6, R7 ;  /* 0x000000070616723e */ /* 0x000fe200000000ff */
[----:B------:R-:W-:Y:S01]  /*7cd0*/  FADD.FTZ R54, -R101, R54 ;  /* 0x0000003665367221 */ /* 0x000fe20000010100 */
[----:B------:R-:W-:Y:S01]  /*7ce0*/  FSEL R17, R17, R101, P2 ;  /* 0x0000006511117208 */ /* 0x000fe20001000000 */
[C---:B------:R-:W-:Y:S01]  /*7cf0*/  FADD.FTZ R7, -R101.reuse, R55 ;  /* 0x0000003765077221 */ /* 0x040fe20000010100 */
[----:B------:R-:W-:Y:S01]  /*7d00*/  FADD.FTZ R6, -R101, R66 ;  /* 0x0000004265067221 */ /* 0x000fe20000010100 */
[----:B------:R-:W-:Y:S01]  /*7d10*/  FSETP.GE.FTZ.AND P5, PT, R142, RZ, PT ;  /* 0x000000ff8e00720b */ /* 0x000fe20003fb6000 */
[----:B------:R-:W-:Y:S01]  /*7d20*/  FMUL.FTZ R18, R149, R16 ;  /* 0x0000001095127220 */ /* 0x000fe20000410000 */
[----:B------:R-:W-:Y:S01]  /*7d30*/  FSETP.GE.FTZ.AND P2, PT, R115, RZ, PT ;  /* 0x000000ff7300720b */ /* 0x000fe20003f56000 */
[----:B------:R-:W-:Y:S01]  /*7d40*/  FMUL.FTZ R19, R151, R17 ;  /* 0x0000001197137220 */ /* 0x000fe20000410000 */
[----:B------:R-:W-:Y:S01]  /*7d50*/  FSETP.GE.FTZ.AND P4, PT, R137, RZ, PT ;  /* 0x000000ff8900720b */ /* 0x000fe20003f96000 */
[----:B-----5:R-:W-:Y:S01]  /*7d60*/  FADD.FTZ R8, -R100, R8 ;  /* 0x0000000864087221 */ /* 0x020fe20000010100 */
[----:B------:R-:W-:Y:S01]  /*7d70*/  FSETP.GE.FTZ.AND P3, PT, R136, RZ, PT ;  /* 0x000000ff8800720b */ /* 0x000fe20003f76000 */
[----:B------:R-:W-:Y:S01]  /*7d80*/  FADD.FTZ R9, -R100, R9 ;  /* 0x0000000964097221 */ /* 0x000fe20000010100 */
[-C--:B------:R-:W-:Y:S01]  /*7d90*/  FSEL R17, R50, R101.reuse, P6 ;  /* 0x0000006532117208 */ /* 0x080fe20003000000 */
[C---:B------:R-:W-:Y:S01]  /*7da0*/  FADD.FTZ R13, -R100.reuse, R13 ;  /* 0x0000000d640d7221 */ /* 0x040fe20000010100 */
[-C--:B------:R-:W-:Y:S01]  /*7db0*/  FSEL R16, R51, R101.reuse, P5 ;  /* 0x0000006533107208 */ /* 0x080fe20002800000 */
[----:B------:R-:W-:Y:S01]  /*7dc0*/  FADD.FTZ R25, -R100, R25 ;  /* 0x0000001964197221 */ /* 0x000fe20000010100 */
[-C--:B------:R-:W-:Y:S01]  /*7dd0*/  FSEL R54, R54, R101.reuse, P4 ;  /* 0x0000006536367208 */ /* 0x080fe20002000000 */
[C---:B------:R-:W-:Y:S01]  /*7de0*/  FADD.FTZ R12, -R100.reuse, R12 ;  /* 0x0000000c640c7221 */ /* 0x040fe20000010100 */
[-C--:B------:R-:W-:Y:S01]  /*7df0*/  FSEL R7, R7, R101.reuse, P3 ;  /* 0x0000006507077208 */ /* 0x080fe20001800000 */
[----:B------:R-:W-:Y:S01]  /*7e00*/  FADD.FTZ R24, -R100, R24 ;  /* 0x0000001864187221 */ /* 0x000fe20000010100 */
[----:B------:R-:W-:Y:S01]  /*7e10*/  FSEL R6, R6, R101, P2 ;  /* 0x0000006506067208 */ /* 0x000fe20001000000 */
[----:B------:R-:W-:Y:S01]  /*7e20*/  @P1 FADD.FTZ R101, -R101, R67 ;  /* 0x0000004365651221 */ /* 0x000fe20000010100 */
[----:B------:R-:W-:Y:S01]  /*7e30*/  FSETP.GE.FTZ.AND P1, PT, R186, RZ, PT ;  /* 0x000000ffba00720b */ /* 0x000fe20003f36000 */
[----:B------:R-:W-:Y:S01]  /*7e40*/  FMUL.FTZ R54, R137, R54 ;  /* 0x0000003689367220 */ /* 0x000fe20000410000 */
[----:B------:R-:W-:Y:S01]  /*7e50*/  FSETP.GE.FTZ.AND P3, PT, R187, RZ, PT ;  /* 0x000000ffbb00720b */ /* 0x000fe20003f76000 */
[----:B------:R-:W-:Y:S01]  /*7e60*/  FMUL.FTZ R7, R136, R7 ;  /* 0x0000000788077220 */ /* 0x000fe20000410000 */
[----:B------:R-:W-:Y:S01]  /*7e70*/  FSEL R8, R8, R100, P1 ;  /* 0x0000006408087208 */ /* 0x000fe20000800000 */
[----:B------:R-:W-:Y:S01]  /*7e80*/  FMUL.FTZ R115, R115, R6 ;  /* 0x0000000673737220 */ /* 0x000fe20000410000 */
[----:B--2---:R-:W-:Y:S01]  /*7e90*/  FSEL R5, R9, R100, P3 ;  /* 0x0000006409057208 */ /* 0x004fe20001800000 */
[----:B------:R-:W-:Y:S01]  /*7ea0*/  FADD.FTZ R6, -R100, R40 ;  /* 0x0000002864067221 */ /* 0x000fe20000010100 */
[----:B------:R-:W-:Y:S01]  /*7eb0*/  FSETP.GE.FTZ.AND P1, PT, R184, RZ, PT ;  /* 0x000000ffb800720b */ /* 0x000fe20003f36000 */
[----:B------:R-:W-:Y:S01]  /*7ec0*/  FMUL.FTZ R8, R186, R8 ;  /* 0x00000008ba087220 */ /* 0x000fe20000410000 */
[----:B------:R-:W-:Y:S01]  /*7ed0*/  FSETP.GE.FTZ.AND P5, PT, R174, RZ, PT ;  /* 0x000000ffae00720b */ /* 0x000fe20003fb6000 */
        /* <DEDUP_REMOVED lines=14> */
[----:B------:R-:W-:Y:S01]  /*7fc0*/  FMUL.FTZ R7, R174, R7 ;  /* 0x00000007ae077220 */ /* 0x000fe20000410000 */
        /* <DEDUP_REMOVED lines=11> */
[----:B------:R-:W-:Y:S01]  /*8080*/  FADD.FTZ R30, -R0, R30 ;  /* 0x0000001e001e7221 */ /* 0x000fe20000010100 */
[----:B------:R-:W-:Y:S01]  /*8090*/  FSEL R8, R8, R100, P4 ;  /* 0x0000006408087208 */ /* 0x000fe20002000000 */
[----:B------:R-:W-:Y:S01]  /*80a0*/  FMUL.FTZ R9, R159, R6 ;  /* 0x000000069f097220 */ /* 0x000fe20000410000 */
[----:B------:R-:W-:Y:S01]  /*80b0*/  FSEL R5, R5, R100, P1 ;  /* 0x0000006405057208 */ /* 0x000fe20000800000 */
[----:B------:R-:W-:Y:S01]  /*80c0*/  FADD.FTZ R6, -R100, R57 ;  /* 0x0000003964067221 */ /* 0x000fe20000010100 */
[----:B------:R-:W-:Y:S01]  /*80d0*/  FSETP.GE.FTZ.AND P1, PT, R138, RZ, PT ;  /* 0x000000ff8a00720b */ /* 0x000fe20003f36000 */
[----:B------:R-:W-:Y:S01]  /*80e0*/  FADD.FTZ R42, -R0, R42 ;  /* 0x0000002a002a7221 */ /* 0x000fe20000010100 */
[----:B------:R-:W-:Y:S01]  /*80f0*/  F2FP.F16.F32.PACK_AB R21, R18, R19 ;  /* 0x000000131215723e */ /* 0x000fe200000000ff */
[----:B------:R-:W-:Y:S01]  /*8100*/  FADD.FTZ R27, -R0, R27 ;  /* 0x0000001b001b7221 */ /* 0x000fe20000010100 */
[----:B------:R-:W-:Y:S01]  /*8110*/  F2FP.F16.F32.PACK_AB R24, R7, R24 ;  /* 0x000000180718723e */ /* 0x000fe200000000ff */
[C---:B------:R-:W-:Y:S01]  /*8120*/  FADD.FTZ R7, -R100.reuse, R56 ;  /* 0x0000003864077221 */ /* 0x040fe20000010100 */
[----:B------:R-:W-:Y:S01]  /*8130*/  F2FP.F16.F32.PACK_AB R19, R13, R12 ;  /* 0x0000000c0d13723e */ /* 0x000fe200000000ff */
[----:B------:R-:W-:Y:S01]  /*8140*/  FMUL.FTZ R12, R171, R8 ;  /* 0x00000008ab0c7220 */ /* 0x000fe20000410000 */
[-C--:B------:R-:W-:Y:S01]  /*8150*/  FSEL R29, R29, R100.reuse, P3 ;  /* 0x000000641d1d7208 */ /* 0x080fe20001800000 */
[----:B------:R-:W-:Y:S01]  /*8160*/  FADD.FTZ R8, -R100, R45 ;  /* 0x0000002d64087221 */ /* 0x000fe20000010100 */
[----:B------:R-:W-:Y:S01]  /*8170*/  FSETP.GE.FTZ.AND P4, PT, R148, RZ, PT ;  /* 0x000000ff9400720b */ /* 0x000fe20003f96000 */
[C---:B------:R-:W-:Y:S01]  /*8180*/  FADD.FTZ R31, -R0.reuse, R31 ;  /* 0x0000001f001f7221 */ /* 0x040fe20000010100 */
[----:B------:R-:W-:Y:S01]  /*8190*/  FSETP.GE.FTZ.AND P3, PT, R147, RZ, PT ;  /* 0x000000ff9300720b */ /* 0x000fe20003f76000 */
[----:B------:R-:W-:Y:S01]  /*81a0*/  FADD.FTZ R58, -R0, R58 ;  /* 0x0000003a003a7221 */ /* 0x000fe20000010100 */
[----:B------:R-:W-:Y:S01]  /*81b0*/  F2FP.F16.F32.PACK_AB R20, R16, R17 ;  /* 0x000000111014723e */ /* 0x000fe200000000ff */
        /* <DEDUP_REMOVED lines=8> */
[----:B-1----:R-:W-:Y:S01]  /*8240*/  FADD.FTZ R4, -R0, R62 ;  /* 0x0000003e00047221 */ /* 0x002fe20000010100 */
[----:B------:R-:W-:Y:S01]  /*8250*/  FSETP.GE.FTZ.AND P2, PT, R140, RZ, PT ;  /* 0x000000ff8c00720b */ /* 0x000fe20003f56000 */
[----:B------:R-:W-:Y:S01]  /*8260*/  FMUL.FTZ R7, R148, R7 ;  /* 0x0000000794077220 */ /* 0x000fe20000410000 */
[----:B------:R-:W-:Y:S01]  /*8270*/  FSEL R44, R44, R100, P6 ;  /* 0x000000642c2c7208 */ /* 0x000fe20003000000 */
[----:B------:R-:W-:Y:S01]  /*8280*/  FMUL.FTZ R6, R147, R6 ;  /* 0x0000000693067220 */ /* 0x000fe20000410000 */
[-C--:B------:R-:W-:Y:S01]  /*8290*/  FSEL R8, R8, R100.reuse, P5 ;  /* 0x0000006408087208 */ /* 0x080fe20002800000 */
        /* <DEDUP_REMOVED lines=87> */
[----:B------:R-:W-:Y:S02]  /*8810*/  STS [R194+0xa000], R134 ;  /* 0x00a00086c2007388 */ /* 0x000fe40000000800 */
[----:B------:R-:W-:Y:S02]  /*8820*/  @P1 FADD.FTZ R0, -R0, R63 ;  /* 0x0000003f00001221 */ /* 0x000fe40000010100 */
[----:B------:R-:W-:Y:S02]  /*8830*/  STS [R194+0xa400], R20 ;  /* 0x00a40014c2007388 */ /* 0x000fe40000000800 */
        /* <DEDUP_REMOVED lines=8> */
[----:B------:R1:W-:Y:S04]  /*88c0*/  STS [R196+0xa400], R54 ;  /* 0x00a40036c4007388 */ /* 0x0003e80000000800 */
[----:B------:R-:W-:Y:S04]  /*88d0*/  STS [R195+0xa000], R64 ;  /* 0x00a00040c3007388 */ /* 0x000fe80000000800 */
[----:B------:R-:W-:Y:S04]  /*88e0*/  STS [R195+0xa400], R101 ;  /* 0x00a40065c3007388 */ /* 0x000fe80000000800 */
[----:B------:R-:W-:Y:S04]  /*88f0*/  STS [R196+0xc000], R16 ;  /* 0x00c00010c4007388 */ /* 0x000fe80000000800 */
[----:B------:R2:W-:Y:S04]  /*8900*/  STS [R196+0xc400], R0 ;  /* 0x00c40000c4007388 */ /* 0x0005e80000000800 */
[----:B------:R-:W-:Y:S04]  /*8910*/  STS [R195+0xc000], R100 ;  /* 0x00c00064c3007388 */ /* 0x000fe80000000800 */
[----:B------:R-:W-:Y:S01]  /*8920*/  STS [R195+0xc400], R7 ;  /* 0x00c40007c3007388 */ /* 0x000fe20000000800 */
[----:B-1----:R-:W-:Y:S01]  /*8930*/  IMAD.MOV.U32 R54, RZ, RZ, R217 ;  /* 0x000000ffff367224 */ /* 0x002fe200078e00d9 */
[----:B------:R-:W-:Y:S01]  /*8940*/  BAR.SYNC.DEFER_BLOCKING 0x0 ;  /* 0x0000000000007b1d */ /* 0x000fe20000010000 */
[----:B--2---:R-:W-:Y:S05]  /*8950*/  LEA R0, R128, UR4, 0x1 ;  /* 0x0000000480007c11 */ /* 0x004fea000f8e08ff */
        /* <DEDUP_REMOVED lines=98> */
.L_x_622:
[----:B------:R-:W-:Y:S01]  /*8f80*/  LDSM.16.M88.4 R16, [R123] ;  /* 0x000000007b10783b */ /* 0x000fe20000000200 */
[----:B------:R-:W-:Y:S01]  /*8f90*/  IMAD.MOV.U32 R53, RZ, RZ, 0x4 ;  /* 0x00000004ff357424 */ /* 0x000fe200078e00ff */
        /* <DEDUP_REMOVED lines=56> */
[----:B------:R-:W-:Y:S04]  /*9320*/  MOV R40, UR43 ;  /* 0x0000002b00287c02 */ /* 0x000fe80008000f00 */
        /* <DEDUP_REMOVED lines=19> */
[----:B------:R-:W-:Y:S04]  /*9460*/  IMAD.U32 R22, RZ, RZ, UR47 ;  /* 0x0000002fff167e24 */ /* 0x000fe8000f8e00ff */
        /* <DEDUP_REMOVED lines=12> */
[----:B------:R-:W-:Y:S01]  /*9530*/  IMAD.U32 R25, RZ, RZ, UR44 ;  /* 0x0000002cff197e24 */ /* 0x000fe2000f8e00ff */
[----:B------:R-:W-:Y:S01]  /*9540*/  MOV R53, UR33 ;  /* 0x0000002100357c02 */ /* 0x000fe20008000f00 */
        /* <DEDUP_REMOVED lines=218> */
.L_x_624:
        /* <DEDUP_REMOVED lines=19> */
.L_x_625:
        /* <DEDUP_REMOVED lines=40> */
.L_x_627:
[----:B------:R-:W-:Y:S05]  /*a6a0*/  BSYNC B0 ;  /* 0x0000000000007941 */ /* 0x000fea0003800000 */
.L_x_626:
        /* <DEDUP_REMOVED lines=13> */
.L_x_629:
[----:B------:R-:W-:Y:S05]  /*a780*/  BSYNC B0 ;  /* 0x0000000000007941 */ /* 0x000fea0003800000 */
.L_x_628:
        /* <DEDUP_REMOVED lines=27> */
.L_x_631:
[----:B------:R-:W-:Y:S05]  /*a940*/  BSYNC B0 ;  /* 0x0000000000007941 */ /* 0x000fea0003800000 */
.L_x_630:
        /* <DEDUP_REMOVED lines=13> */
.L_x_604:
[----:B------:R-:W-:Y:S05]  /*aa20*/  BSYNC B1 ;  /* 0x0000000000017941 */ /* 0x000fea0003800000 */
.L_x_590:
        /* <DEDUP_REMOVED lines=11> */
.L_x_632:
[----:B------:R-:W-:Y:S05]  /*aae0*/  EXIT ;  /* 0x000000000000794d */ /* 0x000fea0003800000 */
.L_x_634:
        /* <DEDUP_REMOVED lines=9> */
.L_x_710:


//--------------------- .text._ZN5flash44flash_bwd_dq_dk_dv_loop_seqk_parallel_kernelI23Flash_bwd_kernel_traitsILi32ELi128ELi128ELi8ELi4ELi4ELi4ELb0ELb0EN7cutlass6half_tE19Flash_kernel_traitsILi32ELi128ELi128ELi8ES3_EELb0ELb1ELb0ELb1ELb0ELb0ELb1EEEvNS_16Flash_bwd_paramsE --------------------------
	.section	.text._ZN5flash44flash_bwd_dq_dk_dv_loop_seqk_parallel_kernelI23Flash_bwd_kernel_traitsILi32ELi128ELi128ELi8ELi4ELi4ELi4ELb0ELb0EN7cutlass6half_tE19Flash_kernel_traitsILi32ELi128ELi128ELi8ES3_EELb0ELb1ELb0ELb1ELb0ELb0ELb1EEEvNS_16Flash_bwd_paramsE,"ax",@progbits
	.align	128
        .global         _ZN5flash44flash_bwd_dq_dk_dv_loop_seqk_parallel_kernelI23Flash_bwd_kernel_traitsILi32ELi128ELi128ELi8ELi4ELi4ELi4ELb0ELb0EN7cutlass6half_tE19Flash_kernel_traitsILi32ELi128ELi128ELi8ES3_EELb0ELb1ELb0ELb1ELb0ELb0ELb1EEEvNS_16Flash_bwd_paramsE
        .type           _ZN5flash44flash_bwd_dq_dk_dv_loop_seqk_parallel_kernelI23Flash_bwd_kernel_traitsILi32ELi128ELi128ELi8ELi4ELi4ELi4ELb0ELb0EN7cutlass6half_tE19Flash_kernel_traitsILi32ELi128ELi128ELi8ES3_EELb0ELb1ELb0ELb1ELb0ELb0ELb1EEEvNS_16Flash_bwd_paramsE,@function
        .size           _ZN5flash44flash_bwd_dq_dk_dv_loop_seqk_parallel_kernelI23Flash_bwd_kernel_traitsILi32ELi128ELi128ELi8ELi4ELi4ELi4ELb0ELb0EN7cutlass6half_tE19Flash_kernel_traitsILi32ELi128ELi128ELi8ES3_EELb0ELb1ELb0ELb1ELb0ELb0ELb1EEEvNS_16Flash_bwd_paramsE,(.L_x_711 - _ZN5flash44flash_bwd_dq_dk_dv_loop_seqk_parallel_kernelI23Flash_bwd_kernel_traitsILi32ELi128ELi128ELi8ELi4ELi4ELi4ELb0ELb0EN7cutlass6half_tE19Flash_kernel_traitsILi32ELi128ELi128ELi8ES3_EELb0ELb1ELb0ELb1ELb0ELb0ELb1EEEvNS_16Flash_bwd_paramsE)
        .other          _ZN5flash44flash_bwd_dq_dk_dv_loop_seqk_parallel_kernelI23Flash_bwd_kernel_traitsILi32ELi128ELi128ELi8ELi4ELi4ELi4ELb0ELb0EN7cutlass6half_tE19Flash_kernel_traitsILi32ELi128ELi128ELi8ES3_EELb0ELb1ELb0ELb1ELb0ELb0ELb1EEEvNS_16Flash_bwd_paramsE,@"STO_CUDA_ENTRY STV_DEFAULT"
_ZN5flash44flash_bwd_dq_dk_dv_loop_seqk_parallel_kernelI23Flash_bwd_kernel_traitsILi32ELi128ELi128ELi8ELi4ELi4ELi4ELb0ELb0EN7cutlass6half_tE19Flash_kernel_traitsILi32ELi128ELi128ELi8ES3_EELb0ELb1ELb0ELb1ELb0ELb0ELb1EEEvNS_16Flash_bwd_paramsE:
.text._ZN5flash44flash_bwd_dq_dk_dv_loop_seqk_parallel_kernelI23Flash_bwd_kernel_traitsILi32ELi128ELi128ELi8ELi4ELi4ELi4ELb0ELb0EN7cutlass6half_tE19Flash_kernel_traitsILi32ELi128ELi128ELi8ES3_EELb0ELb1ELb0ELb1ELb0ELb0ELb1EEEvNS_16Flash_bwd_paramsE:
        /* <DEDUP_REMOVED lines=14> */
[----:B------:R-:W3:Y:S01]  /*00e0*/  S2UR UR4, SR_CgaCtaId ;  /* 0x00000000000479c3 */ /* 0x000ee20000008800 */
[----:B------:R-:W-:Y:S01]  /*00f0*/  UMOV UR5, 0x400 ;  /* 0x0000040000057882 */ /* 0x000fe20000000000 */
[----:B------:R-:W-:Y:S01]  /*0100*/  IMAD.MOV.U32 R126, RZ, RZ, 0x20 ;  /* 0x00000020ff7e7424 */ /* 0x000fe200078e00ff */
[----:B------:R-:W-:Y:S01]  /*0110*/  ULDC.64 UR10, c[0x0][0x208] ;  /* 0x00008200000a7ab9 */ /* 0x000fe20000000a00 */
[----:B------:R-:W-:Y:S01]  /*0120*/  IMAD.MOV.U32 R191, RZ, RZ, -0x10 ;  /* 0xfffffff0ffbf7424 */ /* 0x000fe200078e00ff */
[----:B------:R-:W-:Y:S01]  /*0130*/  UMOV UR60, 0xffffe000 ;  /* 0xffffe000003c7882 */ /* 0x000fe20000000000 */
[----:B------:R-:W-:Y:S02]  /*0140*/  IMAD.MOV.U32 R120, RZ, RZ, 0x40 ;  /* 0x00000040ff787424 */ /* 0x000fe400078e00ff */
[----:B------:R-:W4:Y:S08]  /*0150*/  S2UR UR41, SR_CTAID.Y ;  /* 0x00000000002979c3 */ /* 0x000f300000002600 */
[----:B------:R-:W5:Y:S01]  /*0160*/  S2UR UR57, SR_CTAID.Z ;  /* 0x00000000003979c3 */ /* 0x000f620000002700 */
[----:B---3--:R-:W-:-:S06]  /*0170*/  ULEA UR4, UR4, UR5, 0x18 ;  /* 0x0000000504047291 */ /* 0x008fcc000f8ec03f */
[----:B------:R-:W-:Y:S01]  /*0180*/  IMAD.U32 R123, RZ, RZ, UR4 ;  /* 0x00000004ff7b7e24 */ /* 0x000fe2000f8e00ff */
[----:B--2---:R-:W-:Y:S01]  /*0190*/  SHF.R.S32.HI R7, RZ, 0x1f, R19 ;  /* 0x0000001fff077819 */ /* 0x004fe20000011413 */
[----:B----4-:R-:W-:-:S03]  /*01a0*/  USHF.L.U32 UR5, UR41, 0x7, URZ ;  /* 0x0000000729057899 */ /* 0x010fc6000800063f */
[CC--:B------:R-:W-:Y:S02]  /*01b0*/  LEA.HI R6, R7.reuse, R19.reuse, RZ, 0x4 ;  /* 0x0000001307067211 */ /* 0x0c0fe400078f20ff */
[CC--:B------:R-:W-:Y:S02]  /*01c0*/  LEA.HI R21, R7.reuse, R19.reuse, RZ, 0x3 ;  /* 0x0000001307157211 */ /* 0x0c0fe400078f18ff */
[----:B------:R-:W-:Y:S01]  /*01d0*/  SHF.R.S32.HI R2, RZ, 0x4, R6 ;  /* 0x00000004ff027819 */ /* 0x000fe20000011406 */
[----:B-----5:R-:W-:Y:S01]  /*01e0*/  USHF.R.S32.HI UR6, URZ, 0x1f, UR57 ;  /* 0x0000001f3f067899 */ /* 0x020fe20008011439 */
[----:B------:R-:W-:Y:S02]  /*01f0*/  LEA.HI R8, R7, R19, RZ, 0x2 ;  /* 0x0000001307087211 */ /* 0x000fe400078f10ff */
[----:B-1----:R-:W-:Y:S02]  /*0200*/  LEA.HI R0, R6, R2, RZ, 0x1 ;  /* 0x0000000206007211 */ /* 0x002fe400078f08ff */
[----:B------:R-:W-:-:S02]  /*0210*/  LOP3.LUT R4, R21, 0xfffffff8, RZ, 0xc0, !PT ;  /* 0xfffffff815047812 */ /* 0x000fc400078ec0ff */
[----:B------:R-:W-:Y:S02]  /*0220*/  LOP3.LUT R0, R0, 0xfffffffe, RZ, 0xc0, !PT ;  /* 0xfffffffe00007812 */ /* 0x000fe400078ec0ff */
[----:B------:R-:W-:Y:S01]  /*0230*/  SHF.R.S32.HI R3, RZ, 0x3, R21 ;  /* 0x00000003ff037819 */ /* 0x000fe20000011415 */
[----:B------:R-:W-:Y:S01]  /*0240*/  IMAD.IADD R9, R19, 0x1, -R4 ;  /* 0x0000000113097824 */ /* 0x000fe200078e0a04 */
[----:B------:R-:W-:Y:S01]  /*0250*/  LOP3.LUT R5, R8, 0xfffffffc, RZ, 0xc0, !PT ;  /* 0xfffffffc08057812 */ /* 0x000fe200078ec0ff */
[----:B------:R-:W-:Y:S01]  /*0260*/  IMAD.IADD R15, R2, 0x1, -R0 ;  /* 0x00000001020f7824 */ /* 0x000fe200078e0a00 */
[-C--:B------:R-:W-:Y:S01]  /*0270*/  LEA.HI R17, R7, R19.reuse, RZ, 0x5 ;  /* 0x0000001307117211 */ /* 0x080fe200078f28ff */
[----:B------:R-:W-:Y:S01]  /*0280*/  IMAD.SHL.U32 R0, R3, 0x40, RZ ;  /* 0x0000004003007824 */ /* 0x000fe200078e00ff */
[----:B------:R-:W-:Y:S01]  /*0290*/  LEA.HI R3, R7, R19, RZ, 0x7 ;  /* 0x0000001307037211 */ /* 0x000fe200078f38ff */
[----:B------:R-:W-:Y:S01]  /*02a0*/  IMAD.IADD R12, R19, 0x1, -R5 ;  /* 0x00000001130c7824 */ /* 0x000fe200078e0a05 */
[----:B------:R-:W-:-:S02]  /*02b0*/  LEA.HI R13, R9, R9, RZ, 0x1 ;  /* 0x00000009090d7211 */ /* 0x000fc400078f08ff */
[----:B------:R-:W-:Y:S01]  /*02c0*/  LOP3.LUT R0, R0, 0xc0, RZ, 0xc0, !PT ;  /* 0x000000c000007812 */ /* 0x000fe200078ec0ff */
[----:B------:R-:W-:Y:S01]  /*02d0*/  IMAD.SHL.U32 R16, R12, 0x8, RZ ;  /* 0x000000080c107824 */ /* 0x000fe200078e00ff */
[----:B------:R-:W-:Y:S02]  /*02e0*/  SHF.R.S32.HI R10, RZ, 0x7, R3 ;  /* 0x00000007ff0a7819 */ /* 0x000fe40000011403 */
[----:B------:R-:W-:Y:S02]  /*02f0*/  LOP3.LUT R2, R13, 0x3fffffe, RZ, 0xc0, !PT ;  /* 0x03fffffe0d027812 */ /* 0x000fe400078ec0ff */
[----:B------:R-:W-:Y:S01]  /*0300*/  SHF.R.U32.HI R4, RZ, 0x3, R0 ;  /* 0x00000003ff047819 */ /* 0x000fe20000011600 */
[----:B------:R1:W-:Y:S01]  /*0310*/  STL [R1+0x80], R16 ;  /* 0x0000801001007387 */ /* 0x0003e20000100800 */
[----:B------:R-:W-:Y:S01]  /*0320*/  LOP3.LUT R3, R0, 0x18, R16, 0xf8, !PT ;  /* 0x0000001800037812 */ /* 0x000fe200078ef810 */
[----:B------:R-:W-:Y:S01]  /*0330*/  IMAD.IADD R2, R9, 0x1, -R2 ;  /* 0x0000000109027824 */ /* 0x000fe200078e0a02 */
[----:B------:R-:W-:Y:S01]  /*0340*/  SHF.R.S32.HI R24, RZ, 0x5, R17 ;  /* 0x00000005ff187819 */ /* 0x000fe20000011411 */
[----:B------:R-:W-:Y:S01]  /*0350*/  IMAD R0, R10, 0x8, R15 ;  /* 0x000000080a007824 */ /* 0x000fe200078e020f */
[----:B------:R-:W-:-:S02]  /*0360*/  LOP3.LUT R14, R3, R4, RZ, 0x3c, !PT ;  /* 0x00000004030e7212 */ /* 0x000fc400078e3cff */
[----:B------:R-:W-:Y:S01]  /*0370*/  LOP3.LUT R3, R6, 0xfffffff0, RZ, 0xc0, !PT ;  /* 0xfffffff006037812 */ /* 0x000fe200078ec0ff */
[----:B------:R-:W-:Y:S01]  /*0380*/  IMAD R20, R0, 0x8, R2 ;  /* 0x0000000800147824 */ /* 0x000fe200078e0202 */
        /* <DEDUP_REMOVED lines=11> */
[----:B------:R-:W-:-:S02]  /*0440*/  LOP3.LUT R4, R11, 0xfffffff8, RZ, 0xc0, !PT ;  /* 0xfffffff80b047812 */ /* 0x000fc400078ec0ff */
[--C-:B------:R-:W-:Y:S02]  /*0450*/  SHF.R.S32.HI R7, RZ, 0x1, R0.reuse ;  /* 0x00000001ff077819 */ /* 0x100fe40000011400 */
[----:B------:R-:W-:Y:S02]  /*0460*/  SHF.R.S32.HI R8, RZ, 0x1f, R0 ;  /* 0x0000001fff087819 */ /* 0x000fe40000011400 */
[----:B------:R-:W-:Y:S01]  /*0470*/  LOP3.LUT R5, R0, 0x7fffffe, RZ, 0xc0, !PT ;  /* 0x07fffffe00057812 */ /* 0x000fe200078ec0ff */
[----:B------:R-:W-:Y:S02]  /*0480*/  IMAD.IADD R0, R16, 0x1, -R3 ;  /* 0x0000000110007824 */ /* 0x000fe400078e0a03 */
[----:B------:R-:W-:Y:S02]  /*0490*/  IMAD R3, R24, 0x8, R6 ;  /* 0x0000000818037824 */ /* 0x000fe400078e0206 */
[----:B------:R-:W-:Y:S01]  /*04a0*/  IMAD.IADD R16, R2, 0x1, -R4 ;  /* 0x0000000102107824 */ /* 0x000fe200078e0a04 */
[----:B------:R-:W-:Y:S01]  /*04b0*/  LEA.HI R4, R8, R7, RZ, 0x2 ;  /* 0x0000000708047211 */ /* 0x000fe200078f10ff */
[----:B------:R-:W-:Y:S01]  /*04c0*/  IMAD.IADD R18, R2, 0x1, -R5 ;  /* 0x0000000102127824 */ /* 0x000fe200078e0a05 */
[----:B------:R-:W-:Y:S01]  /*04d0*/  LOP3.LUT R2, R0, 0x1, RZ, 0xc0, !PT ;  /* 0x0000000100027812 */ /* 0x000fe200078ec0ff */
[----:B------:R-:W-:Y:S01]  /*04e0*/  IMAD.U32 R22, R3, 0x20, R14 ;  /* 0x0000002003167824 */ /* 0x000fe200078e000e */
[----:B------:R-:W-:-:S02]  /*04f0*/  SHF.R.S32.HI R5, RZ, 0x1f, R17 ;  /* 0x0000001fff057819 */ /* 0x000fc40000011411 */
[----:B------:R-:W-:Y:S02]  /*0500*/  LOP3.LUT R3, R4, 0xfffffffc, RZ, 0xc0, !PT ;  /* 0xfffffffc04037812 */ /* 0x000fe400078ec0ff */
[----:B------:R-:W-:Y:S01]  /*0510*/  ISETP.NE.U32.AND P6, PT, R2, 0x1, PT ;  /* 0x000000010200780c */ /* 0x000fe20003fc5070 */
[----:B------:R-:W-:Y:S01]  /*0520*/  STL [R1+0xb8], R22 ;  /* 0x0000b81601007387 */ /* 0x000fe20000100800 */
[----:B------:R-:W-:Y:S01]  /*0530*/  LOP3.LUT R4, R17, 0xffffffe0, RZ, 0xc0, !PT ;  /* 0xffffffe011047812 */ /* 0x000fe200078ec0ff */
[----:B------:R-:W-:Y:S01]  /*0540*/  IMAD.IADD R14, R7, 0x1, -R3 ;  /* 0x00000001070e7824 */ /* 0x000fe200078e0a03 */
[----:B------:R-:W-:Y:S01]  /*0550*/  LEA.HI R2, R5, R24, RZ, 0x2 ;  /* 0x0000001805027211 */ /* 0x000fe200078f10ff */
[----:B------:R-:W-:Y:S01]  /*0560*/  IMAD.SHL.U32 R5, R12, 0x2, RZ ;  /* 0x000000020c057824 */ /* 0x000fe200078e00ff */
[----:B------:R-:W-:Y:S01]  /*0570*/  LEA.HI R8, R0, R0, RZ, 0x1 ;  /* 0x0000000000087211 */ /* 0x000fe200078f08ff */
[----:B------:R-:W-:Y:S01]  /*0580*/  IMAD.IADD R23, R19, 0x1, -R4 ;  /* 0x0000000113177824 */ /* 0x000fe200078e0a04 */
[----:B------:R-:W-:Y:S01]  /*0590*/  LOP3.LUT R3, R2, 0xfffffffc, RZ, 0xc0, !PT ;  /* 0xfffffffc02037812 */ /* 0x000fe200078ec0ff */
[----:B------:R-:W-:Y:S01]  /*05a0*/  IMAD.SHL.U32 R4, R9, 0x40, RZ ;  /* 0x0000004009047824 */ /* 0x000fe200078e00ff */
[----:B------:R-:W-:Y:S01]  /*05b0*/  SHF.R.S32.HI R2, RZ, 0x1, R13 ;  /* 0x00000001ff027819 */ /* 0x000fe2000001140d */
[----:B------:R-:W-:Y:S01]  /*05c0*/  IMAD R13, R10, 0x2000, R5 ;  /* 0x000020000a0d7824 */ /* 0x000fe200078e0205 */
[----:B------:R-:W-:Y:S01]  /*05d0*/  SHF.R.S32.HI R7, RZ, 0x1f, R23 ;  /* 0x0000001fff077819 */ /* 0x000fe20000011417 */
[----:B------:R-:W-:Y:S01]  /*05e0*/  IMAD.IADD R130, R24, 0x1, -R3 ;  /* 0x0000000118827824 */ /* 0x000fe200078e0a03 */
[----:B------:R-:W-:Y:S01]  /*05f0*/  LOP3.LUT R3, R8, 0x3fffffe, RZ, 0xc0, !PT ;  /* 0x03fffffe08037812 */ /* 0x000fe200078ec0ff */
[----:B------:R-:W-:Y:S01]  /*0600*/  IMAD.SHL.U32 R116, R2, 0x40, RZ ;  /* 0x0000004002747824 */ /* 0x000fe200078e00ff */
[----:B------:R-:W-:Y:S01]  /*0610*/  LOP3.LUT R6, R4, 0x1c0, RZ, 0xc0, !PT ;  /* 0x000001c004067812 */ /* 0x000fe200078ec0ff */
[C---:B------:R-:W-:Y:S01]  /*0620*/  IMAD.SHL.U32 R4, R0.reuse, 0x40, RZ ;  /* 0x0000004000047824 */ /* 0x040fe200078e00ff */
[C---:B------:R-:W-:Y:S01]  /*0630*/  LOP3.LUT P5, RZ, R0.reuse, 0x2, RZ, 0xc0, !PT ;  /* 0x0000000200ff7812 */ /* 0x040fe200078ac0ff */
[C---:B------:R-:W-:Y:S01]  /*0640*/  IMAD.IADD R9, R0.reuse, 0x1, -R3 ;  /* 0x0000000100097824 */ /* 0x040fe200078e0a03 */
[----:B------:R-:W-:Y:S01]  /*0650*/  LOP3.LUT P4, RZ, R0, 0x4, RZ, 0xc0, !PT ;  /* 0x0000000400ff7812 */ /* 0x000fe2000788c0ff */
[----:B------:R-:W-:Y:S01]  /*0660*/  IMAD.SHL.U32 R0, R130, 0x10, RZ ;  /* 0x0000001082007824 */ /* 0x000fe200078e00ff */
[----:B------:R-:W-:Y:S01]  /*0670*/  LEA.HI R7, R7, R23, RZ, 0x2 ;  /* 0x0000001707077211 */ /* 0x000fe200078f10ff */
[----:B------:R-:W-:Y:S01]  /*0680*/  IMAD.SHL.U32 R19, R19, 0x2, RZ ;  /* 0x0000000213137824 */ /* 0x000fe200078e00ff */
[----:B------:R-:W-:Y:S01]  /*0690*/  LOP3.LUT R4, R4, 0x1c0, RZ, 0xc0, !PT ;  /* 0x000001c004047812 */ /* 0x000fe200078ec0ff */
[----:B------:R-:W-:Y:S01]  /*06a0*/  STL [R1+0xc0], R23 ;  /* 0x0000c01701007387 */ /* 0x000fe20000100800 */
[----:B------:R-:W-:Y:S01]  /*06b0*/  LOP3.LUT P0, RZ, R2, 0x2, RZ, 0xc0, !PT ;  /* 0x0000000202ff7812 */ /* 0x000fe2000780c0ff */
[----:B------:R-:W-:Y:S01]  /*06c0*/  IMAD.SHL.U32 R2, R130, 0x400, RZ ;  /* 0x0000040082027824 */ /* 0x000fe200078e00ff */
[----:B------:R-:W-:-:S02]  /*06d0*/  SHF.R.S32.HI R3, RZ, 0x3, R11 ;  /* 0x00000003ff037819 */ /* 0x000fc4000001140b */
[----:B------:R-:W-:Y:S02]  /*06e0*/  LOP3.LUT R116, R116, 0xc0, RZ, 0xc0, !PT ;  /* 0x000000c074747812 */ /* 0x000fe400078ec0ff */
[----:B------:R-:W-:Y:S01]  /*06f0*/  LEA.HI.SX32 R17, R7, R0, 0x1e ;  /* 0x0000000007117211 */ /* 0x000fe200078ff2ff */
[C---:B------:R-:W-:Y:S01]  /*0700*/  IMAD R18, R3.reuse, 0x8, R18 ;  /* 0x0000000803127824 */ /* 0x040fe200078e0212 */
[----:B------:R-:W-:Y:S01]  /*0710*/  LEA.HI R4, R4, R4, RZ, 0x1d ;  /* 0x0000000404047211 */ /* 0x000fe200078fe8ff */
[----:B------:R-:W-:Y:S01]  /*0720*/  IMAD R12, R3, 0x200, R2 ;  /* 0x00000200030c7824 */ /* 0x000fe200078e0202 */
[----:B------:R-:W-:Y:S01]  /*0730*/  LOP3.LUT R0, R6, 0x30, R0, 0xf8, !PT ;  /* 0x0000003006007812 */ /* 0x000fe200078ef800 */
[----:B------:R-:W-:Y:S01]  /*0740*/  STL [R1+0xb4], R17 ;  /* 0x0000b41101007387 */ /* 0x000fe20000100800 */
[----:B------:R-:W-:Y:S02]  /*0750*/  LOP3.LUT R3, R116, 0x8, R21, 0xf8, !PT ;  /* 0x0000000874037812 */ /* 0x000fe400078ef815 */
[----:B------:R-:W-:-:S02]  /*0760*/  IADD3 R13, R4, R13, R2 ;  /* 0x0000000d040d7210 */ /* 0x000fc40007ffe002 */
[----:B------:R-:W-:Y:S02]  /*0770*/  SHF.R.U32.HI R116, RZ, 0x3, R116 ;  /* 0x00000003ff747819 */ /* 0x000fe40000011674 */
[----:B------:R-:W-:Y:S01]  /*0780*/  LOP3.LUT R4, R0, 0x8, R21, 0xf8, !PT ;  /* 0x0000000800047812 */ /* 0x000fe200078ef815 */
[----:B------:R-:W-:Y:S01]  /*0790*/  IMAD R0, R130, 0x200, R5 ;  /* 0x0000020082007824 */ /* 0x000fe200078e0205 */
[----:B------:R-:W-:Y:S01]  /*07a0*/  SHF.R.U32.HI R2, RZ, 0x3, R6 ;  /* 0x00000003ff027819 */ /* 0x000fe20000011606 */
[----:B------:R-:W-:Y:S01]  /*07b0*/  IMAD.SHL.U32 R6, R15, 0x8, RZ ;  /* 0x000000080f067824 */ /* 0x000fe200078e00ff */
[----:B------:R-:W-:Y:S01]  /*07c0*/  LOP3.LUT R116, R3, R116, RZ, 0x3c, !PT ;  /* 0x0000007403747212 */ /* 0x000fe200078e3cff */
[----:B------:R-:W-:Y:S01]  /*07d0*/  IMAD R11, R9, 0x20, R0 ;  /* 0x00000020090b7824 */ /* 0x000fe200078e0200 */
[----:B------:R-:W-:Y:S01]  /*07e0*/  LOP3.LUT R3, R4, R2, RZ, 0x3c, !PT ;  /* 0x0000000204037212 */ /* 0x000fe200078e3cff */
[----:B------:R-:W-:Y:S01]  /*07f0*/  IMAD.SHL.U32 R0, R10, 0x8, RZ ;  /* 0x000000080a007824 */ /* 0x000fe200078e00ff */
[----:B------:R-:W-:Y:S01]  /*0800*/  LOP3.LUT R2, R19, 0x6, RZ, 0xc0, !PT ;  /* 0x0000000613027812 */ /* 0x000fe200078ec0ff */
[C---:B------:R-:W-:Y:S01]  /*0810*/  IMAD.SHL.U32 R4, R16.reuse, 0x40, RZ ;  /* 0x0000004010047824 */ /* 0x040fe200078e00ff */
[----:B------:R-:W-:Y:S01]  /*0820*/  R2P PR, R16, 0x6 ;  /* 0x0000000610007804 */ /* 0x000fe20000000000 */
[C---:B------:R-:W-:Y:S01]  /*0830*/  IMAD.SHL.U32 R9, R15.reuse, 0x10, RZ ;  /* 0x000000100f097824 */ /* 0x040fe200078e00ff */
[----:B------:R-:W-:Y:S01]  /*0840*/  LOP3.LUT R7, R0, 0x8, RZ, 0xc0, !PT ;  /* 0x0000000800077812 */ /* 0x000fe200078ec0ff */
[----:B------:R-:W-:Y:S01]  /*0850*/  IMAD R2, R10, 0x40, R2 ;  /* 0x000000400a027824 */ /* 0x000fe200078e0202 */
[----:B------:R-:W-:Y:S01]  /*0860*/  SHF.R.S32.HI R0, RZ, 0x1, R8 ;  /* 0x00000001ff007819 */ /* 0x000fe20000011408 */
[----:B------:R-:W-:Y:S01]  /*0870*/  IMAD.U32 R116, R20, 0x20, R116 ;  /* 0x0000002014747824 */ /* 0x000fe200078e0074 */
[----:B------:R-:W-:Y:S01]  /*0880*/  LOP3.LUT R4, R4, 0x1c0, RZ, 0xc0, !PT ;  /* 0x000001c004047812 */ /* 0x000fe200078ec0ff */
[----:B------:R-:W-:Y:S01]  /*0890*/  IMAD R3, R15, 0x200, R3 ;  /* 0x000002000f037824 */ /* 0x000fe200078e0203 */
[----:B------:R1:W-:Y:S01]  /*08a0*/  STL [R1+0xc8], R2 ;  /* 0x0000c80201007387 */ /* 0x0003e20000100800 */
[C---:B------:R-:W-:Y:S01]  /*08b0*/  LOP3.LUT P3, RZ, R0.reuse, 0x2, RZ, 0xc0, !PT ;  /* 0x0000000200ff7812 */ /* 0x040fe2000786c0ff */
[----:B------:R-:W-:Y:S01]  /*08c0*/  IMAD.SHL.U32 R0, R0, 0x40, RZ ;  /* 0x0000004000007824 */ /* 0x000fe200078e00ff */
[----:B------:R-:W-:-:S02]  /*08d0*/  LOP3.LUT R6, R6, 0x8, RZ, 0xc0, !PT ;  /* 0x0000000806067812 */ /* 0x000fc400078ec0ff */
[----:B------:R-:W-:Y:S02]  /*08e0*/  SHF.R.U32.HI R119, RZ, 0x3, R4 ;  /* 0x00000003ff777819 */ /* 0x000fe40000011604 */
[----:B------:R-:W-:Y:S02]  /*08f0*/  LOP3.LUT R0, R0, 0xc0, RZ, 0xc0, !PT ;  /* 0x000000c000007812 */ /* 0x000fe400078ec0ff */
[----:B------:R-:W-:Y:S02]  /*0900*/  LOP3.LUT R9, R7, 0x10, R9, 0xf8, !PT ;  /* 0x0000001007097812 */ /* 0x000fe400078ef809 */
[----:B------:R-:W-:Y:S02]  /*0910*/  SHF.R.U32.HI R8, RZ, 0x3, R0 ;  /* 0x00000003ff087819 */ /* 0x000fe40000011600 */
[----:B------:R-:W-:Y:S01]  /*0920*/  LOP3.LUT R119, R119, R4, R6, 0x1e, !PT ;  /* 0x0000000477777212 */ /* 0x000fe200078e1e06 */
[----:B------:R-:W-:Y:S01]  /*0930*/  IMAD.U32 R4, RZ, RZ, UR6 ;  /* 0x00000006ff047e24 */ /* 0x000fe2000f8e00ff */
[----:B------:R-:W-:Y:S01]  /*0940*/  LOP3.LUT R8, R8, R0, R7, 0x1e, !PT ;  /* 0x0000000008087212 */ /* 0x000fe200078e1e07 */
[----:B------:R-:W-:Y:S01]  /*0950*/  IMAD.SHL.U32 R0, R18, 0x20, RZ ;  /* 0x0000002012007824 */ /* 0x000fe200078e00ff */
[----:B------:R-:W-:Y:S01]  /*0960*/  USHF.R.S32.HI UR6, URZ, 0x1f, UR41 ;  /* 0x0000001f3f067899 */ /* 0x000fe20008011429 */
[----:B------:R-:W-:Y:S01]  /*0970*/  VIADD R4, R17, 0x1 ;  /* 0x0000000111047836 */ /* 0x000fe20000000000 */
[----:B------:R-:W-:Y:S01]  /*0980*/  LEA R197, R13, UR4, 0x1 ;  /* 0x000000040dc57c11 */ /* 0x000fe2000f8e08ff */
[----:B------:R-:W-:Y:S01]  /*0990*/  IMAD R130, R130, 0x200, R0 ;  /* 0x0000020082827824 */ /* 0x000fe200078e0200 */
[----:B------:R-:W-:Y:S01]  /*09a0*/  SEL R117, R126, 0xffffffe0, !P0 ;  /* 0xffffffe07e757807 */ /* 0x000fe20004000000 */
[----:B------:R-:W-:Y:S01]  /*09b0*/  IMAD.IADD R8, R8, 0x1, R11 ;  /* 0x0000000108087824 */ /* 0x000fe200078e020b */
[----:B------:R-:W-:Y:S01]  /*09c0*/  SEL R191, R191, 0x10, !P6 ;  /* 0x00000010bfbf7807 */ /* 0x000fe20007000000 */
[----:B------:R-:W-:Y:S01]  /*09d0*/  IMAD.IADD R119, R12, 0x1, R119 ;  /* 0x000000010c777824 */ /* 0x000fe200078e0277 */
[C---:B------:R-:W-:Y:S01]  /*09e0*/  LOP3.LUT P0, RZ, R14.reuse, 0x2, RZ, 0xc0, !PT ;  /* 0x000000020eff7812 */ /* 0x040fe2000780c0ff */
[----:B-1----:R-:W-:Y:S01]  /*09f0*/  IMAD.SHL.U32 R2, R14, 0x40, RZ ;  /* 0x000000400e027824 */ /* 0x002fe200078e00ff */
[----:B------:R-:W-:Y:S01]  /*0a00*/  SEL R193, R126, 0xffffffe0, !P5 ;  /* 0xffffffe07ec17807 */ /* 0x000fe20006800000 */
[C---:B------:R-:W-:Y:S01]  /*0a10*/  VIADD R192, R197.reuse, 0x40 ;  /* 0x00000040c5c07836 */ /* 0x040fe20000000000 */
[----:B------:R-:W-:Y:S01]  /*0a20*/  SEL R120, R120, 0xffffffc0, !P2 ;  /* 0xffffffc078787807 */ /* 0x000fe20005000000 */
[C---:B------:R-:W-:Y:S01]  /*0a30*/  @P4 VIADD R192, R197.reuse, 0xffffffc0 ;  /* 0xffffffc0c5c04836 */ /* 0x040fe20000000000 */
[----:B------:R-:W-:Y:S01]  /*0a40*/  LOP3.LUT R2, R2, 0xc0, RZ, 0xc0, !PT ;  /* 0x000000c002027812 */ /* 0x000fe200078ec0ff */
[----:B------:R-:W-:Y:S01]  /*0a50*/  IMAD.IADD R196, R197, 0x1, R191 ;  /* 0x00000001c5c47824 */ /* 0x000fe200078e02bf */
[----:B------:R-:W-:Y:S01]  /*0a60*/  SEL R126, R126, 0xffffffe0, !P0 ;  /* 0xffffffe07e7e7807 */ /* 0x000fe20004000000 */
[----:B------:R-:W-:Y:S01]  /*0a70*/  IMAD.IADD R191, R191, 0x1, R192 ;  /* 0x00000001bfbf7824 */ /* 0x000fe200078e02c0 */
[----:B------:R-:W-:Y:S01]  /*0a80*/  SHF.R.U32.HI R5, RZ, 0x3, R2 ;  /* 0x00000003ff057819 */ /* 0x000fe20000011602 */
[--C-:B------:R-:W-:Y:S01]  /*0a90*/  IMAD.IADD R198, R197, 0x1, R193.reuse ;  /* 0x00000001c5c67824 */ /* 0x100fe200078e02c1 */
[----:B------:R-:W-:Y:S01]  /*0aa0*/  LEA R116, R116, UR4, 0x1 ;  /* 0x0000000474747c11 */ /* 0x000fe2000f8e08ff */
[----:B------:R-:W-:Y:S01]  /*0ab0*/  IMAD.IADD R195, R196, 0x1, R193 ;  /* 0x00000001c4c37824 */ /* 0x000fe200078e02c1 */
[----:B------:R-:W-:Y:S01]  /*0ac0*/  LOP3.LUT R6, R5, R2, R6, 0x1e, !PT ;  /* 0x0000000205067212 */ /* 0x000fe200078e1e06 */
[----:B------:R-:W-:Y:S01]  /*0ad0*/  IMAD.IADD R194, R193, 0x1, R192 ;  /* 0x00000001c1c27824 */ /* 0x000fe200078e02c0 */
[----:B------:R-:W-:Y:S01]  /*0ae0*/  LOP3.LUT R2, R5, R9, R2, 0x1e, !PT ;  /* 0x0000000905027212 */ /* 0x000fe200078e1e02 */
[----:B------:R-:W-:Y:S01]  /*0af0*/  IMAD.IADD R117, R117, 0x1, R116 ;  /* 0x0000000175757824 */ /* 0x000fe200078e0274 */
[----:B------:R-:W-:Y:S01]  /*0b00*/  SHF.R.S32.HI R5, RZ, 0x1f, R17 ;  /* 0x0000001fff057819 */ /* 0x000fe20000011411 */
[----:B------:R-:W-:Y:S01]  /*0b10*/  IMAD.IADD R130, R130, 0x1, R6 ;  /* 0x0000000182827824 */ /* 0x000fe200078e0206 */
[----:B------:R-:W-:Y:S01]  /*0b20*/  LEA R188, R22, UR4, 0x1 ;  /* 0x0000000416bc7c11 */ /* 0x000fe2000f8e08ff */
[----:B------:R-:W-:-:S02]  /*0b30*/  IMAD.IADD R124, R0, 0x1, R2 ;  /* 0x00000001007c7824 */ /* 0x000fc400078e0202 */
[----:B------:R-:W-:Y:S01]  /*0b40*/  IMAD.U32 R0, RZ, RZ, UR5 ;  /* 0x00000005ff007e24 */ /* 0x000fe2000f8e00ff */
[----:B------:R-:W-:Y:S01]  /*0b50*/  USHF.R.S32.HI UR5, URZ, 0x1f, UR57 ;  /* 0x0000001f3f057899 */ /* 0x000fe20008011439 */
[----:B------:R-:W-:Y:S01]  /*0b60*/  IMAD.U32 R2, RZ, RZ, UR6 ;  /* 0x00000006ff027e24 */ /* 0x000fe2000f8e00ff */
[----:B------:R-:W-:Y:S01]  /*0b70*/  UIADD3 UR6, UR4, 0x6000, URZ ;  /* 0x0000600004067890 */ /* 0x000fe2000fffe03f */
[----:B------:R-:W-:Y:S01]  /*0b80*/  STL [R1+0xbc], R5 ;  /* 0x0000bc0501007387 */ /* 0x000fe20000100800 */
[----:B------:R-:W-:Y:S02]  /*0b90*/  IMAD.SHL.U32 R122, R130, 0x2, RZ ;  /* 0x00000002827a7824 */ /* 0x000fe400078e00ff */
[----:B------:R-:W-:Y:S01]  /*0ba0*/  IMAD.U32 R0, RZ, RZ, UR5 ;  /* 0x00000005ff007e24 */ /* 0x000fe2000f8e00ff */
[----:B------:R1:W-:Y:S01]  /*0bb0*/  STL [R1+0xa8], R4 ;  /* 0x0000a80401007387 */ /* 0x0003e20000100800 */
[----:B------:R-:W-:Y:S01]  /*0bc0*/  VIADD R0, R17, 0xffffff80 ;  /* 0xffffff8011007836 */ /* 0x000fe20000000000 */
[----:B------:R-:W-:Y:S01]  /*0bd0*/  UIADD3 UR5, UR4, 0xa000, URZ ;  /* 0x0000a00004057890 */ /* 0x000fe2000fffe03f */
[----:B------:R-:W-:Y:S01]  /*0be0*/  IADD3 R123, R122, 0x4000, R123 ;  /* 0x000040007a7b7810 */ /* 0x000fe20007ffe07b */
[----:B------:R-:W-:-:S02]  /*0bf0*/  IMAD.IADD R193, R193, 0x1, R191 ;  /* 0x00000001c1c17824 */ /* 0x000fc400078e02bf */
[----:B------:R-:W-:Y:S02]  /*0c00*/  SHF.R.S32.HI R2, RZ, 0x1f, R0 ;  /* 0x0000001fff027819 */ /* 0x000fe40000011400 */
[----:B------:R-:W-:Y:S01]  /*0c10*/  LEA R119, R119, UR5, 0x1 ;  /* 0x0000000577777c11 */ /* 0x000fe2000f8e08ff */
[----:B------:R-:W-:Y:S01]  /*0c20*/  IMAD.IADD R123, R123, 0x1, R126 ;  /* 0x000000017b7b7824 */ /* 0x000fe200078e027e */
[C---:B------:R-:W-:Y:S01]  /*0c30*/  SHF.L.U64.HI R2, R0.reuse, 0x2, R2 ;  /* 0x0000000200027819 */ /* 0x040fe20000010202 */
[----:B------:R-:W-:Y:S02]  /*0c40*/  IMAD.SHL.U32 R0, R0, 0x4, RZ ;  /* 0x0000000400007824 */ /* 0x000fe400078e00ff */
[C---:B------:R-:W-:Y:S02]  /*0c50*/  VIADD R125, R119.reuse, 0x20 ;  /* 0x00000020777d7836 */ /* 0x040fe40000000000 */
[----:B------:R2:W-:Y:S01]  /*0c60*/  STL [R1+0xa4], R2 ;  /* 0x0000a40201007387 */ /* 0x0005e20000100800 */
[----:B------:R-:W-:-:S02]  /*0c70*/  @P1 VIADD R125, R119, 0xffffffe0 ;  /* 0xffffffe0777d1836 */ /* 0x000fc40000000000 */
[----:B------:R-:W-:Y:S01]  /*0c80*/  IMAD.IADD R121, R119, 0x1, R120 ;  /* 0x0000000177797824 */ /* 0x000fe200078e0278 */
[----:B------:R3:W-:Y:S01]  /*0c90*/  STL [R1+0xa0], R0 ;  /* 0x0000a00001007387 */ /* 0x0007e20000100800 */
[----:B------:R-:W-:Y:S02]  /*0ca0*/  IMAD.IADD R120, R120, 0x1, R125 ;  /* 0x0000000178787824 */ /* 0x000fe400078e027d */
[C---:B------:R-:W-:Y:S02]  /*0cb0*/  VIADD R129, R125.reuse, 0x2000 ;  /* 0x000020007d817836 */ /* 0x040fe40000000000 */
[C---:B------:R-:W-:Y:S01]  /*0cc0*/  VIADD R128, R125.reuse, 0x4000 ;  /* 0x000040007d807836 */ /* 0x040fe20000000000 */
[----:B-1----:R-:W-:Y:S01]  /*0cd0*/  LEA R4, R8, UR6, 0x1 ;  /* 0x0000000608047c11 */ /* 0x002fe2000f8e08ff */
[----:B------:R-:W-:-:S04]  /*0ce0*/  VIADD R127, R125, 0x6000 ;  /* 0x000060007d7f7836 */ /* 0x000fc80000000000 */
[----:B------:R1:W-:Y:S01]  /*0cf0*/  STL [R1+0xac], R4 ;  /* 0x0000ac0401007387 */ /* 0x0003e20000100800 */
[----:B--2---:R-:W-:Y:S01]  /*0d00*/  LEA R2, R3, UR4, 0x1 ;  /* 0x0000000403027c11 */ /* 0x004fe2000f8e08ff */
[C---:B---3--:R-:W-:Y:S02]  /*0d10*/  VIADD R0, R4.reuse, 0x20 ;  /* 0x0000002004007836 */ /* 0x048fe40000000000 */
[----:B------:R-:W-:-:S05]  /*0d20*/  @P3 VIADD R0, R4, 0xffffffe0 ;  /* 0xffffffe004003836 */ /* 0x000fca0000000000 */
[----:B------:R1:W-:Y:S02]  /*0d30*/  STL [R1+0xb0], R0 ;  /* 0x0000b00001007387 */ /* 0x0003e40000100800 */
.L_x_679:
        /* <DEDUP_REMOVED lines=18> */
[----:B---3--:R-:W-:Y:S01]  /*0e60*/  IMAD.U32 R6, RZ, RZ, UR8 ;  /* 0x00000008ff067e24 */ /* 0x008fe2000f8e00ff */
        /* <DEDUP_REMOVED lines=48> */
.L_x_635:
        /* <DEDUP_REMOVED lines=52> */
[----:B------:R-:W-:-:S02]  /*14b0*/  @UP1 UIADD3 UR47, UR15, UR22, URZ ;  /* 0x000000160f2f1290 */ /* 0x000fc4000fffe03f */
[----:B------:R-:W-:Y:S02]  /*14c0*/  UIMAD.WIDE.U32 UR16, UR6, UR12, URZ ;  /* 0x0000000c061072a5 */ /* 0x000fe4000f8e003f */
[----:B------:R-:W-:Y:S02]  /*14d0*/  UIMAD UR15, UR7, UR12, URZ ;  /* 0x0000000c070f72a4 */ /* 0x000fe4000f8e023f */
[----:B------:R-:W-:Y:S02]  /*14e0*/  UIADD3 UR8, UR13, UR8, URZ ;  /* 0x000000080d087290 */ /* 0x000fe4000fffe03f */
        /* <DEDUP_REMOVED lines=9> */
[----:B------:R-:W-:Y:S02]  /*1580*/  USEL UR34, UR19, URZ, UP2 ;  /* 0x0000003f13227287 */ /* 0x000fe40009000000 */
[----:B------:R-:W-:Y:S02]  /*1590*/  UIADD3 UR46, UR17, UR8, URZ ;  /* 0x00000008112e7290 */ /* 0x000fe4000fffe03f */
[----:B------:R-:W-:Y:S01]  /*15a0*/  USHF.R.S32.HI UR19, URZ, 0x1f, UR16 ;  /* 0x0000001f3f137899 */ /* 0x000fe20008011410 */
[----:B------:R-:W-:Y:S01]  /*15b0*/  IMAD.HI.U32 R0, R0, R3, RZ ;  /* 0x0000000300007227 */ /* 0x000fe200078e00ff */
[----:B------:R-:W-:Y:S02]  /*15c0*/  UIADD3 UR8, UP2, UR16, UR29, URZ ;  /* 0x0000001d10087290 */ /* 0x000fe4000ff5e03f */
[----:B------:R-:W-:Y:S01]  /*15d0*/  UIMAD UR15, UR7, UR5, URZ ;  /* 0x00000005070f72a4 */ /* 0x000fe2000f8e023f */
[----:B------:R-:W-:Y:S01]  /*15e0*/  IMAD.MOV R4, RZ, RZ, -R0 ;  /* 0x000000ffff047224 */ /* 0x000fe200078e0a00 */
[----:B------:R-:W-:-:S02]  /*15f0*/  UIADD3.X UR12, UR19, UR34, URZ, UP2, !UPT ;  /* 0x00000022130c7290 */ /* 0x000fc400097fe43f */
[----:B------:R-:W-:Y:S01]  /*1600*/  UIMAD UR7, UR7, UR8, URZ ;  /* 0x00000008070772a4 */ /* 0x000fe2000f8e023f */
[C---:B------:R-:W-:Y:S01]  /*1610*/  IMAD R3, R6.reuse, R4, R3 ;  /* 0x0000000406037224 */ /* 0x040fe200078e0203 */
[----:B------:R-:W-:Y:S01]  /*1620*/  @!UP1 UIADD3 UR50, UR43, UR35, URZ ;  /* 0x000000232b329290 */ /* 0x000fe2000fffe03f */
[----:B------:R-:W-:Y:S01]  /*1630*/  ULDC UR22, c[0x0][0x2c4] ;  /* 0x0000b10000167ab9 */ /* 0x000fe20000000800 */
[----:B------:R-:W-:Y:S02]  /*1640*/  UIMAD UR17, UR6, UR12, UR7 ;  /* 0x0000000c061172a4 */ /* 0x000fe4000f8e0207 */
[----:B------:R-:W-:Y:S01]  /*1650*/  ISETP.GT.U32.AND P1, PT, R6, R3, PT ;  /* 0x000000030600720c */ /* 0x000fe20003f24070 */
[----:B------:R-:W-:Y:S02]  /*1660*/  UIMAD.WIDE.U32 UR34, UR6, UR8, URZ ;  /* 0x00000008062272a5 */ /* 0x000fe4000f8e003f */
[----:B------:R-:W-:Y:S01]  /*1670*/  @UP3 UIMAD UR6, UR41, UR22, URZ ;  /* 0x00000016290632a4 */ /* 0x000fe2000f8e023f */
[----:B------:R-:W-:Y:S01]  /*1680*/  ULDC.U8 UR25, c[0x0][0x480] ;  /* 0x0001200000197ab9 */ /* 0x000fe20000000000 */
[----:B------:R-:W-:-:S02]  /*1690*/  @UP0 UIADD3 UR21, UR38, UR40, URZ ;  /* 0x0000002826150290 */ /* 0x000fc4000fffe03f */
[----:B------:R-:W-:Y:S02]  /*16a0*/  @UP0 UIADD3 UR23, UR38, UR40, URZ ;  /* 0x0000002826170290 */ /* 0x000fe4000fffe03f */
[----:B------:R-:W-:Y:S02]  /*16b0*/  UIMAD UR48, UR57, UR26, URZ ;  /* 0x0000001a393072a4 */ /* 0x000fe4000f8e023f */
[----:B------:R-:W-:Y:S02]  /*16c0*/  UISETP.NE.AND UP4, UPT, UR25, URZ, UPT ;  /* 0x0000003f1900728c */ /* 0x000fe4000bf85270 */
[-C--:B------:R-:W-:Y:S01]  /*16d0*/  @!P1 IADD3 R3, R3, -R6.reuse, RZ ;  /* 0x8000000603039210 */ /* 0x080fe20007ffe0ff */
[----:B------:R-:W-:Y:S01]  /*16e0*/  @!P1 VIADD R0, R0, 0x1 ;  /* 0x0000000100009836 */ /* 0x000fe20000000000 */
        /* <DEDUP_REMOVED lines=20> */
[----:B------:R-:W-:Y:S02]  /*1830*/  USEL UR52, UR49, URZ, UP4 ;  /* 0x0000003f31347287 */ /* 0x000fe4000a000000 */
[----:B------:R-:W-:Y:S02]  /*1840*/  @!UP3 UIMAD UR36, UR6, UR22, URZ ;  /* 0x000000160624b2a4 */ /* 0x000fe4000f8e023f */
[----:B------:R-:W-:Y:S02]  /*1850*/  USHF.R.S32.HI UR33, URZ, 0x1f, UR37 ;  /* 0x0000001f3f217899 */ /* 0x000fe40008011425 */
        /* <DEDUP_REMOVED lines=20> */
.L_x_637:
        /* <DEDUP_REMOVED lines=13> */
.L_x_638:
        /* <DEDUP_REMOVED lines=11> */
.L_x_639:
[----:B------:R-:W-:-:S04]  /*1b20*/  UIMAD UR5, UR41, UR61, UR57 ;  /* 0x0000003d290572a4 */ /* 0x000fc8000f8e0239 */
[----:B------:R-:W-:-:S12]  /*1b30*/  UIMAD UR5, UR5, UR59, URZ ;  /* 0x0000003b050572a4 */ /* 0x000fd8000f8e023f */
.L_x_640:
[----:B------:R-:W2:Y:S01]  /*1b40*/  LDL.64 R4, [R1+0x80] ;  /* 0x0000800001047983 */ /* 0x000ea20000100a00 */
[----:B------:R-:W1:Y:S01]  /*1b50*/  LDC.64 R8, c[0x0][0x420] ;  /* 0x00010800ff087b82 */ /* 0x000e620000000a00 */
[----:B------:R-:W-:Y:S02]  /*1b60*/  ULDC UR6, c[0x0][0x2dc] ;  /* 0x0000b70000067ab9 */ /* 0x000fe40000000800 */
[----:B------:R3:W2:Y:S01]  /*1b70*/  LDL.64 R20, [R1+0x80] ;  /* 0x0000800001147983 */ /* 0x0006a20000100a00 */
[----:B------:R-:W-:Y:S02]  /*1b80*/  UIADD3 UR35, UR16, UR5, URZ ;  /* 0x0000000510237290 */ /* 0x000fe4000fffe03f */
[----:B------:R-:W-:Y:S01]  /*1b90*/  UIMAD UR21, UR6, UR61, URZ ;  /* 0x0000003d061572a4 */ /* 0x000fe2000f8e023f */
[----:B------:R-:W4:Y:S01]  /*1ba0*/  LDL R14, [R1+0xc0] ;  /* 0x0000c000010e7983 */ /* 0x000f220000100800 */
[----:B------:R-:W-:Y:S01]  /*1bb0*/  UIADD3 UR5, -UR9, UR18, UR37 ;  /* 0x0000001209057290 */ /* 0x000fe2000fffe125 */
[----:B------:R-:W-:Y:S01]  /*1bc0*/  ULDC UR12, c[0x0][0x398] ;  /* 0x0000e600000c7ab9 */ /* 0x000fe20000000800 */
[----:B------:R-:W5:Y:S01]  /*1bd0*/  S2R R17, SR_TID.X ;  /* 0x0000000000117919 */ /* 0x000f620000002100 */
[----:B------:R-:W-:Y:S01]  /*1be0*/  ULDC.64 UR14, c[0x0][0x428] ;  /* 0x00010a00000e7ab9 */ /* 0x000fe20000000a00 */
[----:B------:R-:W3:Y:S01]  /*1bf0*/  S2R R18, SR_TID.X ;  /* 0x0000000000127919 */ /* 0x000ee20000002100 */
[----:B------:R-:W-:Y:S01]  /*1c00*/  USHF.R.S32.HI UR13, URZ, 0x1f, UR57 ;  /* 0x0000001f3f0d7899 */ /* 0x000fe20008011439 */
[----:B------:R-:W-:Y:S01]  /*1c10*/  ULDC.64 UR6, c[0x0][0x258] ;  /* 0x0000960000067ab9 */ /* 0x000fe20000000a00 */
[----:B------:R-:W1:Y:S01]  /*1c20*/  S2R R11, SR_TID.X ;  /* 0x00000000000b7919 */ /* 0x000e620000002100 */
[----:B------:R-:W-:Y:S01]  /*1c30*/  ULDC.64 UR42, c[0x0][0x2b0] ;  /* 0x0000ac00002a7ab9 */ /* 0x000fe20000000a00 */
[----:B------:R-:W-:Y:S01]  /*1c40*/  ULDC.64 UR44, c[0x0][0x478] ;  /* 0x00011e00002c7ab9 */ /* 0x000fe20000000a00 */
[----:B------:R-:W1:Y:S01]  /*1c50*/  S2R R13, SR_TID.X ;  /* 0x00000000000d7919 */ /* 0x000e620000002100 */
[----:B-----5:R-:W-:-:S04]  /*1c60*/  SHF.R.S32.HI R17, RZ, 0x1f, R17 ;  /* 0x0000001fff117819 */ /* 0x020fc80000011411 */
[----:B---3--:R-:W-:-:S04]  /*1c70*/  LEA.HI R17, R17, R18, RZ, 0x2 ;  /* 0x0000001211117211 */ /* 0x008fc800078f10ff */
[----:B------:R-:W-:-:S04]  /*1c80*/  SHF.R.S32.HI R17, RZ, 0x2, R17 ;  /* 0x00000002ff117819 */ /* 0x000fc80000011411 */
[----:B------:R-:W-:Y:S02]  /*1c90*/  SHF.R.S32.HI R15, RZ, 0x1f, R17 ;  /* 0x0000001fff0f7819 */ /* 0x000fe40000011411 */
[----:B------:R-:W-:Y:S02]  /*1ca0*/  IADD3 R3, P0, R17, UR16, RZ ;  /* 0x0000001011037c10 */ /* 0x000fe4000ff1e0ff */
[----:B-1----:R-:W-:Y:S01]  /*1cb0*/  SHF.R.S32.HI R11, RZ, 0x1f, R11 ;  /* 0x0000001fff0b7819 */ /* 0x002fe2000001140b */
[----:B------:R-:W-:Y:S02]  /*1cc0*/  USHF.L.U32 UR20, UR21, 0x7, URZ ;  /* 0x0000000715147899 */ /* 0x000fe4000800063f */
[----:B------:R-:W-:Y:S01]  /*1cd0*/  UIADD3 UR5, UR5, -UR12, URZ ;  /* 0x8000000c05057290 */ /* 0x000fe2000fffe03f */
[----:B------:R-:W-:Y:S01]  /*1ce0*/  LEA.HI R11, R11, R13, RZ, 0x5 ;  /* 0x0000000d0b0b7211 */ /* 0x000fe200078f28ff */
[----:B------:R-:W-:Y:S01]  /*1cf0*/  UIMAD UR17, UR13, UR14, URZ ;  /* 0x0000000e0d1172a4 */ /* 0x000fe2000f8e023f */
[----:B------:R-:W-:Y:S01]  /*1d00*/  IMAD.U32 R10, RZ, RZ, UR6 ;  /* 0x00000006ff0a7e24 */ /* 0x000fe2000f8e00ff */
[----:B------:R-:W-:Y:S01]  /*1d10*/  USHF.R.S32.HI UR12, URZ, 0x1f, UR20 ;  /* 0x0000001f3f0c7899 */ /* 0x000fe20008011414 */
[----:B------:R-:W-:Y:S01]  /*1d20*/  SHF.R.S32.HI R11, RZ, 0x5, R11 ;  /* 0x00000005ff0b7819 */ /* 0x000fe2000001140b */
[----:B------:R-:W-:Y:S01]  /*1d30*/  UIMAD UR15, UR57, UR15, UR17 ;  /* 0x0000000f390f72a4 */ /* 0x000fe2000f8e0211 */
[----:B------:R-:W-:Y:S01]  /*1d40*/  BSSY B1, `(.L_x_636) ;  /* 0x00008b3000017945 */ /* 0x000fe20003800000 */
[----:B--2---:R-:W-:Y:S01]  /*1d50*/  IMAD.MOV.U32 R20, RZ, RZ, R4 ;  /* 0x000000ffff147224 */ /* 0x004fe200078e0004 */
[----:B------:R-:W-:-:S04]  /*1d60*/  IADD3.X R4, R15, UR19, RZ, P0, !PT ;  /* 0x000000130f047c10 */ /* 0x000fc800087fe4ff */
[--C-:B------:R-:W-:Y:S01]  /*1d70*/  SHF.R.S32.HI R21, RZ, 0x1f, R20.reuse ;  /* 0x0000001fff157819 */ /* 0x100fe20000011414 */
[----:B------:R-:W-:Y:S02]  /*1d80*/  IMAD R6, R4, UR30, RZ ;  /* 0x0000001e04067c24 */ /* 0x000fe4000f8e02ff */
[----:B------:R-:W-:-:S04]  /*1d90*/  IMAD.WIDE.U32 R4, R3, UR30, R20 ;  /* 0x0000001e03047c25 */ /* 0x000fc8000f8e0014 */
[----:B------:R-:W-:Y:S01]  /*1da0*/  IMAD R3, R3, UR31, R6 ;  /* 0x0000001f03037c24 */ /* 0x000fe2000f8e0206 */
[----:B------:R-:W-:Y:S02]  /*1db0*/  IADD3 R6, P2, R4, UR56, RZ ;  /* 0x0000003804067c10 */ /* 0x000fe4000ff5e0ff */
[----:B------:R-:W-:Y:S01]  /*1dc0*/  IADD3 R4, P0, R20, UR8, RZ ;  /* 0x0000000814047c10 */ /* 0x000fe2000ff1e0ff */
[----:B------:R-:W-:Y:S01]  /*1dd0*/  UIMAD UR8, UR13, UR6, URZ ;  /* 0x000000060d0872a4 */ /* 0x000fe2000f8e023f */
[----:B------:R-:W-:Y:S01]  /*1de0*/  IADD3.X R7, R5, UR47, R3, P2, !PT ;  /* 0x0000002f05077c10 */ /* 0x000fe200097fe403 */
[----:B------:R-:W-:Y:S01]  /*1df0*/  IMAD R3, R8, UR19, RZ ;  /* 0x0000001308037c24 */ /* 0x000fe2000f8e02ff */
[----:B------:R-:W-:Y:S01]  /*1e00*/  UIADD3 UR13, UP2, UP1, UR34, UR20, UR48 ;  /* 0x00000014220d7290 */ /* 0x000fe2000f95e030 */
[----:B------:R-:W-:Y:S01]  /*1e10*/  IADD3.X R5, R21, UR50, RZ, P0, !PT ;  /* 0x0000003215057c10 */ /* 0x000fe200087fe4ff */
[----:B------:R-:W-:Y:S01]  /*1e20*/  USHF.R.S32.HI UR19, URZ, 0x1f, UR5 ;  /* 0x0000001f3f137899 */ /* 0x000fe20008011405 */
[----:B------:R-:W-:Y:S01]  /*1e30*/  IMAD.WIDE.U32 R6, R10, UR57, R6 ;  /* 0x000000390a067c25 */ /* 0x000fe2000f8e0006 */
[----:B------:R-:W-:-:S02]  /*1e40*/  UIMAD UR23, UR57, UR7, UR8 ;  /* 0x00000007391772a4 */ /* 0x000fc4000f8e0208 */
[----:B------:R-:W-:Y:S02]  /*1e50*/  UIADD3.X UR6, UR49, UR12, UR54, UP2, UP1 ;  /* 0x0000000c31067290 */ /* 0x000fe400097e2436 */
[----:B------:R-:W-:Y:S01]  /*1e60*/  ULEA.HI UR19, UR19, UR5, URZ, 0x7 ;  /* 0x0000000513137291 */ /* 0x000fe2000f8f383f */
[----:B------:R-:W-:Y:S01]  /*1e70*/  IMAD R3, R9, UR16, R3 ;  /* 0x0000001009037c24 */ /* 0x000fe2000f8e0203 */
[----:B------:R-:W-:Y:S01]  /*1e80*/  UIADD3 UR7, UP2, UP1, UR53, UR13, UR55 ;  /* 0x0000000d35077290 */ /* 0x000fe2000f95e037 */
[----:B------:R-:W-:Y:S01]  /*1e90*/  IMAD.WIDE.U32 R4, R8, UR16, R4 ;  /* 0x0000001008047c25 */ /* 0x000fe2000f8e0004 */
[----:B------:R-:W-:-:S03]  /*1ea0*/  USHF.R.S32.HI UR19, URZ, 0x7, UR19 ;  /* 0x000000073f137899 */ /* 0x000fc60008011413 */
[----:B----4-:R-:W-:Y:S01]  /*1eb0*/  IMAD R10, R11, UR21, R14 ;  /* 0x000000150b0a7c24 */ /* 0x010fe2000f8e020e */
[----:B------:R-:W-:Y:S01]  /*1ec0*/  UIADD3.X UR8, UR52, UR6, UR46, UP2, UP1 ;  /* 0x0000000634087290 */ /* 0x000fe200097e242e */
[----:B------:R-:W-:Y:S01]  /*1ed0*/  IMAD.IADD R5, R5, 0x1, R3 ;  /* 0x0000000105057824 */ /* 0x000fe200078e0203 */
[----:B------:R-:W-:Y:S02]  /*1ee0*/  UISETP.LT.AND UP1, UPT, URZ, UR19, UPT ;  /* 0x000000133f00728c */ /* 0x000fe4000bf21270 */
[C---:B------:R-:W-:Y:S01]  /*1ef0*/  IADD3 R3, P0, R10.reuse, UR7, RZ ;  /* 0x000000070a037c10 */ /* 0x040fe2000ff1e0ff */
[----:B------:R-:W-:Y:S01]  /*1f00*/  ULDC.64 UR6, c[0x0][0x400] ;  /* 0x0001000000067ab9 */ /* 0x000fe20000000a00 */
[----:B------:R-:W-:Y:S01]  /*1f10*/  IMAD.U32 R11, RZ, RZ, UR14 ;  /* 0x0000000eff0b7e24 */ /* 0x000fe2000f8e00ff */
[----:B------:R-:W-:Y:S01]  /*1f20*/  USEL UR19, URZ, UR19, !UP1 ;  /* 0x000000133f137287 */ /* 0x000fe2000c800000 */
[----:B------:R-:W-:Y:S01]  /*1f30*/  LEA.HI.X.SX32 R10, R10, UR8, 0x1, P0 ;  /* 0x000000080a0a7c11 */ /* 0x000fe200080f0eff */
[----:B------:R-:W-:Y:S01]  /*1f40*/  ULDC.64 UR12, c[0x0][0x210] ;  /* 0x00008400000c7ab9 */ /* 0x000fe20000000a00 */
[----:B------:R-:W-:Y:S01]  /*1f50*/  LEA R252, P0, R3, UR6, 0x2 ;  /* 0x0000000603fc7c11 */ /* 0x000fe2000f8010ff */
[----:B------:R-:W-:Y:S01]  /*1f60*/  IMAD.WIDE.U32 R4, R11, UR57, R4 ;  /* 0x000000390b047c25 */ /* 0x000fe2000f8e0004 */
[----:B------:R-:W-:Y:S01]  /*1f70*/  UISETP.GT.AND UP1, UPT, UR39, UR19, UPT ;  /* 0x000000132700728c */ /* 0x000fe2000bf24270 */
[----:B------:R1:W-:Y:S01]  /*1f80*/  STL [R1+0x84], R21 ;  /* 0x0000841501007387 */ /* 0x0003e20000100800 */
[----:B------:R-:W-:Y:S01]  /*1f90*/  LEA.HI.X R251, R3, UR7, R10, 0x2, P0 ;  /* 0x0000000703fb7c11 */ /* 0x000fe200080f140a */
[----:B------:R-:W-:Y:S01]  /*1fa0*/  VIADD R7, R7, UR23 ;  /* 0x0000001707077c36 */ /* 0x000fe20008000000 */
[C---:B------:R-:W-:Y:S01]  /*1fb0*/  LEA R224, P0, R6.reuse, UR12, 0x1 ;  /* 0x0000000c06e07c11 */ /* 0x040fe2000f8008ff */
[----:B------:R-:W-:Y:S01]  /*1fc0*/  VIADD R5, R5, UR15 ;  /* 0x0000000f05057c36 */ /* 0x000fe20008000000 */
[----:B------:R-:W-:Y:S01]  /*1fd0*/  UIADD3 UR16, UR16, UR36, URZ ;  /* 0x0000002410107290 */ /* 0x000fe2000fffe03f */
[----:B------:R-:W-:Y:S01]  /*1fe0*/  IMAD R3, R15, R8, RZ ;  /* 0x000000080f037224 */ /* 0x000fe200078e02ff */
[----:B------:R-:W-:Y:S01]  /*1ff0*/  LEA.HI.X R225, R6, UR13, R7, 0x1, P0 ;  /* 0x0000000d06e17c11 */ /* 0x000fe200080f0c07 */
[----:B------:R-:W-:Y:S01]  /*2000*/  ULDC.64 UR14, c[0x0][0x3e0] ;  /* 0x0000f800000e7ab9 */ /* 0x000fe20000000a00 */
[----:B------:R-:W-:Y:S01]  /*2010*/  PLOP3.LUT P0, PT, PT, PT, UP1, 0x80, 0x0 ;  /* 0x000000000000781c */ /* 0x000fe20003f0f018 */
[----:B------:R-:W-:-:S02]  /*2020*/  IMAD R3, R17, R9, R3 ;  /* 0x0000000911037224 */ /* 0x000fc400078e0203 */
[----:B------:R-:W-:Y:S01]  /*2030*/  IMAD.WIDE.U32 R4, R17, R8, R4 ;  /* 0x0000000811047225 */ /* 0x000fe200078e0004 */
[----:B------:R-:W-:Y:S02]  /*2040*/  UIMAD.WIDE UR6, UR16, 0x4, UR42 ;  /* 0x00000004100678a5 */ /* 0x000fe4000f8e022a */
[----:B------:R-:W-:Y:S01]  /*2050*/  UIMAD.WIDE UR16, UR35, 0x4, UR44 ;  /* 0x00000004231078a5 */ /* 0x000fe2000f8e022c */
[----:B------:R-:W-:Y:S01]  /*2060*/  IMAD.IADD R3, R5, 0x1, R3 ;  /* 0x0000000105037824 */ /* 0x000fe200078e0203 */
[C---:B------:R-:W-:Y:S01]  /*2070*/  LEA R222, P2, R4.reuse, UR14, 0x1 ;  /* 0x0000000e04de7c11 */ /* 0x040fe2000f8408ff */
[----:B------:R-:W-:Y:S02]  /*2080*/  UIADD3 UR8, UR39, -0x1, URZ ;  /* 0xffffffff27087890 */ /* 0x000fe4000fffe03f */
[----:B------:R-:W-:Y:S01]  /*2090*/  UMOV UR14, UR6 ;  /* 0x00000006000e7c82 */ /* 0x000fe20008000000 */
[----:B------:R-:W-:Y:S01]  /*20a0*/  LEA.HI.X R223, R4, UR15, R3, 0x1, P2 ;  /* 0x0000000f04df7c11 */ /* 0x000fe200090f0c03 */
[----:B------:R-:W-:Y:S01]  /*20b0*/  UMOV UR13, UR7 ;  /* 0x00000007000d7c82 */ /* 0x000fe20008000000 */
[----:B------:R-:W-:Y:S01]  /*20c0*/  UMOV UR15, UR17 ;  /* 0x00000011000f7c82 */ /* 0x000fe20008000000 */
        /* <DEDUP_REMOVED lines=20> */
.L_x_642:
        /* <DEDUP_REMOVED lines=19> */
.L_x_643:
        /* <DEDUP_REMOVED lines=32> */
.L_x_645:
[----:B------:R-:W-:Y:S05]  /*2540*/  BSYNC B0 ;  /* 0x0000000000007941 */ /* 0x000fea0003800000 */
.L_x_644:
        /* <DEDUP_REMOVED lines=14> */
.L_x_647:
[----:B------:R-:W-:Y:S05]  /*2630*/  BSYNC B0 ;  /* 0x0000000000007941 */ /* 0x000fea0003800000 */
.L_x_646:
        /* <DEDUP_REMOVED lines=23> */
[----:B--2---:R-:W-:-:S04]  /*27b0*/  LEA R8, P1, R6, UR6, 0x1 ;  /* 0x0000000606087c11 */ /* 0x004fc8000f8208ff */
[----:B------:R-:W-:-:S05]  /*27c0*/  LEA.HI.X R9, R6, UR7, R0, 0x1, P1 ;  /* 0x0000000706097c11 */ /* 0x000fca00088f0c00 */
[----:B------:R3:W-:Y:S04]  /*27d0*/  STG.E.128 desc[UR10][R8.64], RZ ;  /* 0x000000ff08007986 */ /* 0x0007e8000c101d0a */
.L_x_649:
[----:B------:R-:W-:Y:S05]  /*27e0*/  BSYNC B0 ;  /* 0x0000000000007941 */ /* 0x000fea0003800000 */
.L_x_648:
        /* <DEDUP_REMOVED lines=14> */
.L_x_641:
        /* <DEDUP_REMOVED lines=13> */
[----:B------:R-:W-:Y:S01]  /*29a0*/  PLOP3.LUT P0, PT, PT, PT, UP0, 0x80, 0x0 ;  /* 0x000000000000781c */ /* 0x000fe20003f0f008 */
[----:B------:R3:W-:Y:S04]  /*29b0*/  @P3 STS [R188+0x4000], RZ ;  /* 0x004000ffbc003388 */ /* 0x0007e80000000800 */
[----:B------:R3:W-:Y:S04]  /*29c0*/  @P3 STS [R188+0x4004], RZ ;  /* 0x004004ffbc003388 */ /* 0x0007e80000000800 */
[----:B------:R3:W-:Y:S01]  /*29d0*/  @P3 STS.64 [R188+0x4008], RZ ;  /* 0x004008ffbc003388 */ /* 0x0007e20000000a00 */
[----:B--2---:R-:W-:-:S05]  /*29e0*/  VIADD R3, R4, 0x1000 ;  /* 0x0000100004037836 */ /* 0x004fca0000000000 */
[----:B------:R-:W-:Y:S01]  /*29f0*/  SEL R3, R3, R4, !P0 ;  /* 0x0000000403037207 */ /* 0x000fe20004000000 */
[----:B---3--:R-:W-:Y:S06]  /*2a00*/  @P3 BRA `(.L_x_652) ;  /* 0x0000000000283947 */ /* 0x008fec0003800000 */
        /* <DEDUP_REMOVED lines=10> */
.L_x_652:
[----:B------:R-:W-:Y:S05]  /*2ab0*/  BSYNC B0 ;  /* 0x0000000000007941 */ /* 0x000fea0003800000 */
.L_x_651:
        /* <DEDUP_REMOVED lines=14> */
.L_x_654:
[----:B------:R-:W-:Y:S05]  /*2ba0*/  BSYNC B0 ;  /* 0x0000000000007941 */ /* 0x000fea0003800000 */
.L_x_653:
        /* <DEDUP_REMOVED lines=17> */
.L_x_656:
[----:B------:R-:W-:Y:S05]  /*2cc0*/  BSYNC B0 ;  /* 0x0000000000007941 */ /* 0x000fea0003800000 */
.L_x_655:
        /* <DEDUP_REMOVED lines=21> */
.L_x_658:
[----:B------:R-:W-:Y:S05]  /*2e20*/  BSYNC B0 ;  /* 0x0000000000007941 */ /* 0x000fea0003800000 */
.L_x_657:
[----:B------:R-:W5:Y:S01]  /*2e30*/  LDL R16, [R1+0xb4] ;  /* 0x0000b40001107983 */ /* 0x000f620000100800 */
[----:B------:R-:W-:Y:S01]  /*2e40*/  UIMAD UR6, UR33, UR24, URZ ;  /* 0x00000018210672a4 */ /* 0x000fe2000f8e023f */
[----:B-1----:R-:W-:Y:S01]  /*2e50*/  IMAD.WIDE.U32 R4, R6, UR37, R20 ;  /* 0x0000002506047c25 */ /* 0x002fe2000f8e0014 */
[----:B------:R-:W-:Y:S02]  /*2e60*/  BSSY B0, `(.L_x_659) ;  /* 0x000002b000007945 */ /* 0x000fe40003800000 */
[----:B------:R-:W-:Y:S02]  /*2e70*/  UIMAD UR7, UR37, UR25, UR6 ;  /* 0x00000019250772a4 */ /* 0x000fe4000f8e0206 */
[----:B------:R-:W-:Y:S01]  /*2e80*/  UIMAD UR6, UR51, -0x80, UR9 ;  /* 0xffffff80330678a4 */ /* 0x000fe2000f8e0209 */
[----:B------:R-:W-:Y:S01]  /*2e90*/  IADD3 R4, P1, R4, UR22, RZ ;  /* 0x0000001604047c10 */ /* 0x000fe2000ff3e0ff */
[----:B------:R-:W-:Y:S02]  /*2ea0*/  ULDC.64 UR22, c[0x0][0x260] ;  /* 0x0000980000167ab9 */ /* 0x000fe40000000a00 */
[----:B------:R-:W-:-:S02]  /*2eb0*/  IMAD.U32 R3, RZ, RZ, UR7 ;  /* 0x00000007ff037e24 */ /* 0x000fc4000f8e00ff */
[----:B------:R-:W-:-:S03]  /*2ec0*/  ISETP.GE.AND P3, PT, R17, UR6, PT ;  /* 0x0000000611007c0c */ /* 0x000fc6000bf66270 */
[----:B------:R-:W-:Y:S01]  /*2ed0*/  IADD3.X R5, R5, UR28, R3, P1, !PT ;  /* 0x0000001c05057c10 */ /* 0x000fe20008ffe403 */
[----:B------:R-:W-:-:S04]  /*2ee0*/  IMAD R3, R12, UR22, RZ ;  /* 0x000000160c037c24 */ /* 0x000fc8000f8e02ff */
[C---:B------:R-:W-:Y:S02]  /*2ef0*/  IMAD R3, R0.reuse, UR23, R3 ;  /* 0x0000001700037c24 */ /* 0x040fe4000f8e0203 */
[----:B------:R-:W-:-:S03]  /*2f00*/  IMAD.WIDE.U32 R4, R0, UR22, R4 ;  /* 0x0000001600047c25 */ /* 0x000fc6000f8e0004 */
[----:B------:R1:W-:Y:S02]  /*2f10*/  @P3 STS [R188+0x6000], RZ ;  /* 0x006000ffbc003388 */ /* 0x0003e40000000800 */
[----:B------:R-:W-:Y:S02]  /*2f20*/  IADD3 R10, R5, R3, RZ ;  /* 0x00000003050a7210 */ /* 0x000fe40007ffe0ff */
[----:B------:R1:W-:Y:S04]  /*2f30*/  @P3 STS [R188+0x6004], RZ ;  /* 0x006004ffbc003388 */ /* 0x0003e80000000800 */
[----:B------:R1:W-:Y:S01]  /*2f40*/  @P3 STS.64 [R188+0x6008], RZ ;  /* 0x006008ffbc003388 */ /* 0x0003e20000000a00 */
[C---:B-----5:R-:W-:Y:S01]  /*2f50*/  VIADD R7, R16.reuse, 0x8 ;  /* 0x0000000810077836 */ /* 0x060fe20000000000 */
[C---:B------:R-:W-:Y:S01]  /*2f60*/  IADD3 R6, R16.reuse, 0x40, RZ ;  /* 0x0000004010067810 */ /* 0x040fe20007ffe0ff */
[C---:B------:R-:W-:Y:S01]  /*2f70*/  VIADD R11, R16.reuse, 0x48 ;  /* 0x00000048100b7836 */ /* 0x040fe20000000000 */
[----:B------:R-:W-:-:S02]  /*2f80*/  ISETP.GE.AND P1, PT, R16, UR5, PT ;  /* 0x0000000510007c0c */ /* 0x000fc4000bf26270 */
[----:B------:R-:W-:Y:S02]  /*2f90*/  ISETP.GE.AND P6, PT, R7, UR5, PT ;  /* 0x0000000507007c0c */ /* 0x000fe4000bfc6270 */
[----:B------:R-:W-:Y:S02]  /*2fa0*/  ISETP.GE.AND P5, PT, R6, UR5, PT ;  /* 0x0000000506007c0c */ /* 0x000fe4000bfa6270 */
[----:B------:R-:W-:Y:S02]  /*2fb0*/  ISETP.GE.AND P4, PT, R11, UR5, PT ;  /* 0x000000050b007c0c */ /* 0x000fe4000bf86270 */
[----:B------:R-:W-:Y:S01]  /*2fc0*/  P2R R13, PR, RZ, 0x2 ;  /* 0x00000002ff0d7803 */ /* 0x000fe20000000000 */
[----:B-1----:R-:W-:Y:S10]  /*2fd0*/  @P3 BRA `(.L_x_660) ;  /* 0x00000000004c3947 */ /* 0x002ff40003800000 */
        /* <DEDUP_REMOVED lines=19> */
.L_x_660:
[----:B------:R-:W-:Y:S05]  /*3110*/  BSYNC B0 ;  /* 0x0000000000007941 */ /* 0x000fea0003800000 */
.L_x_659:
        /* <DEDUP_REMOVED lines=23> */
.L_x_662:
[----:B------:R-:W-:Y:S05]  /*3290*/  BSYNC B0 ;  /* 0x0000000000007941 */ /* 0x000fea0003800000 */
.L_x_661:
        /* <DEDUP_REMOVED lines=36> */
.L_x_664:
[----:B------:R-:W-:Y:S05]  /*34e0*/  BSYNC B0 ;  /* 0x0000000000007941 */ /* 0x000fea0003800000 */
.L_x_663:
        /* <DEDUP_REMOVED lines=22> */
.L_x_666:
[----:B------:R-:W-:Y:S05]  /*3650*/  BSYNC B0 ;  /* 0x0000000000007941 */ /* 0x000fea0003800000 */
.L_x_665:
[----:B------:R-:W-:Y:S01]  /*3660*/  ULDC.64 UR22, c[0x0][0x3c8] ;  /* 0x0000f20000167ab9 */ /* 0x000fe20000000a00 */
[----:B------:R-:W-:Y:S01]  /*3670*/  USHF.R.S32.HI UR6, URZ, 0x1f, UR57 ;  /* 0x0000001f3f067899 */ /* 0x000fe20008011439 */
[----:B-1----:R-:W5:Y:S01]  /*3680*/  LDL R9, [R1+0xbc] ;  /* 0x0000bc0001097983 */ /* 0x002f620000100800 */
[----:B------:R-:W-:Y:S01]  /*3690*/  UISETP.NE.U32.AND UP1, UPT, UR22, URZ, UPT ;  /* 0x0000003f1600728c */ /* 0x000fe2000bf25070 */
[----:B------:R-:W-:Y:S01]  /*36a0*/  ISETP.NE.AND P3, PT, R13, RZ, PT ;  /* 0x000000ff0d00720c */ /* 0x000fe20003f65270 */
[----:B------:R-:W-:Y:S01]  /*36b0*/  IMAD.MOV.U32 R15, RZ, RZ, 0x7f800000 ;  /* 0x7f800000ff0f7424 */ /* 0x000fe200078e00ff */
[----:B------:R-:W-:Y:S01]  /*36c0*/  SHF.R.S32.HI R3, RZ, 0x1f, R11 ;  /* 0x0000001fff037819 */ /* 0x000fe2000001140b */
[----:B------:R-:W-:Y:S01]  /*36d0*/  UISETP.NE.AND.EX UP1, UPT, UR23, URZ, UPT, UP1 ;  /* 0x0000003f1700728c */ /* 0x000fe2000bf25310 */
[----:B------:R-:W-:Y:S01]  /*36e0*/  IMAD.MOV.U32 R14, RZ, RZ, 0x7f800000 ;  /* 0x7f800000ff0e7424 */ /* 0x000fe200078e00ff */
[----:B------:R-:W0:Y:S01]  /*36f0*/  LDGDEPBAR ;  /* 0x00000000000079af */ /* 0x000e220000000000 */
[----:B------:R-:W-:Y:S01]  /*3700*/  IMAD.MOV.U32 R12, RZ, RZ, 0x7f800000 ;  /* 0x7f800000ff0c7424 */ /* 0x000fe200078e00ff */
[----:B------:R-:W-:-:S02]  /*3710*/  ULDC UR39, c[0x0][0x2d0] ;  /* 0x0000b40000277ab9 */ /* 0x000fc40000000800 */
[----:B------:R-:W-:-:S05]  /*3720*/  PLOP3.LUT P1, PT, PT, PT, UP1, 0x80, 0x0 ;  /* 0x000000000000781c */ /* 0x000fca0003f2f018 */
[----:B------:R-:W-:Y:S01]  /*3730*/  @UP1 ULDC.64 UR24, c[0x0][0x3d0] ;  /* 0x0000f40000181ab9 */ /* 0x000fe20000000a00 */
[----:B------:R-:W-:Y:S01]  /*3740*/  @UP1 UMOV UR7, UR6 ;  /* 0x0000000600071c82 */ /* 0x000fe20008000000 */
[----:B------:R-:W-:Y:S01]  /*3750*/  @UP1 UIMAD UR5, UR58, UR24, URZ ;  /* 0x000000183a0512a4 */ /* 0x000fe2000f8e023f */
[----:B------:R-:W-:Y:S02]  /*3760*/  @UP1 UMOV UR6, UR57 ;  /* 0x0000003900061c82 */ /* 0x000fe40008000000 */
[----:B------:R-:W-:Y:S02]  /*3770*/  @UP1 UIMAD.WIDE.U32 UR6, UR41, UR24, UR6 ;  /* 0x00000018290612a5 */ /* 0x000fe4000f8e0006 */
[----:B------:R-:W-:Y:S02]  /*3780*/  @UP1 UIMAD UR5, UR41, UR25, UR5 ;  /* 0x00000019290512a4 */ /* 0x000fe4000f8e0205 */
[----:B------:R-:W-:Y:S02]  /*3790*/  @UP1 ULEA UR22, UP0, UR6, UR22, 0x2 ;  /* 0x0000001606161291 */ /* 0x000fe4000f80103f */
[----:B------:R-:W-:Y:S01]  /*37a0*/  @UP1 UIADD3 UR5, UR7, UR5, URZ ;  /* 0x0000000507051290 */ /* 0x000fe2000fffe03f */
[----:B------:R-:W-:Y:S01]  /*37b0*/  IMAD.MOV.U32 R10, RZ, RZ, 0x7f800000 ;  /* 0x7f800000ff0a7424 */ /* 0x000fe200078e00ff */
[----:B-----5:R-:W-:-:S02]  /*37c0*/  SHF.L.U64.HI R0, R16, 0x2, R9 ;  /* 0x0000000210007819 */ /* 0x020fc40000010209 */
[----:B------:R-:W-:Y:S01]  /*37d0*/  @UP1 ULEA.HI.X UR23, UR6, UR23, UR5, 0x2, UP0 ;  /* 0x0000001706171291 */ /* 0x000fe200080f1405 */
[----:B------:R-:W-:Y:S02]  /*37e0*/  IMAD.U32 R4, RZ, RZ, UR22 ;  /* 0x00000016ff047e24 */ /* 0x000fe4000f8e00ff */
[----:B------:R-:W-:Y:S01]  /*37f0*/  IMAD.U32 R216, RZ, RZ, UR51 ;  /* 0x00000033ffd87e24 */ /* 0x000fe2000f8e00ff */
[----:B------:R-:W-:Y:S01]  /*3800*/  @UP1 ULDC UR5, c[0x0][0x2e8] ;  /* 0x0000ba0000051ab9 */ /* 0x000fe20000000800 */
[----:B------:R-:W-:Y:S02]  /*3810*/  VIADD R17, R124, 0x1000 ;  /* 0x000010007c117836 */ /* 0x000fe40000000000 */
[----:B------:R-:W-:Y:S01]  /*3820*/  VIADD R118, R130, 0x1000 ;  /* 0x0000100082767836 */ /* 0x000fe20000000000 */
[----:B------:R-:W-:Y:S01]  /*3830*/  CS2R R94, SRZ ;  /* 0x00000000005e7805 */ /* 0x000fe2000001ff00 */
[----:B------:R-:W-:Y:S01]  /*3840*/  IMAD.U32 R5, RZ, RZ, UR23 ;  /* 0x00000017ff057e24 */ /* 0x000fe2000f8e00ff */
[----:B------:R-:W-:-:S02]  /*3850*/  CS2R R92, SRZ ;  /* 0x00000000005c7805 */ /* 0x000fc4000001ff00 */
[----:B------:R-:W-:Y:S02]  /*3860*/  CS2R R98, SRZ ;  /* 0x0000000000627805 */ /* 0x000fe4000001ff00 */
[----:B------:R-:W-:Y:S02]  /*3870*/  CS2R R96, SRZ ;  /* 0x0000000000607805 */ /* 0x000fe4000001ff00 */
[----:B------:R-:W-:Y:S01]  /*3880*/  CS2R R90, SRZ ;  /* 0x00000000005a7805 */ /* 0x000fe2000001ff00 */
[----:B------:R1:W5:Y:S01]  /*3890*/  @P1 LDG.E R8, desc[UR10][R4.64] ;  /* 0x0000000a04081981 */ /* 0x000362000c1e1900 */
        /* <DEDUP_REMOVED lines=10> */
[----:B------:R-:W-:Y:S01]  /*3940*/  CS2R R68, SRZ ;  /* 0x0000000000447805 */ /* 0x000fe2000001ff00 */
[----:B------:R-:W-:Y:S02]  /*3950*/  USHF.L.U32 UR35, UR21, 0x3, URZ ;  /* 0x0000000315237899 */ /* 0x000fe4000800063f */
[----:B------:R-:W-:Y:S02]  /*3960*/  USHF.L.U32 UR34, UR21, 0x4, URZ ;  /* 0x0000000415227899 */ /* 0x000fe4000800063f */
[----:B------:R-:W-:Y:S02]  /*3970*/  UIMAD UR33, UR21, 0x18, URZ ;  /* 0x00000018152178a4 */ /* 0x000fe4000f8e023f */
[----:B------:R-:W-:Y:S02]  /*3980*/  USHF.L.U32 UR32, UR21, 0x5, URZ ;  /* 0x0000000515207899 */ /* 0x000fe4000800063f */
[----:B------:R-:W-:-:S02]  /*3990*/  UIMAD UR31, UR21, 0x28, URZ ;  /* 0x00000028151f78a4 */ /* 0x000fc4000f8e023f */
[----:B------:R-:W-:Y:S02]  /*39a0*/  UIMAD UR30, UR21, 0x30, URZ ;  /* 0x00000030151e78a4 */ /* 0x000fe4000f8e023f */
[----:B------:R-:W-:Y:S01]  /*39b0*/  UIMAD UR29, UR21, 0x38, URZ ;  /* 0x00000038151d78a4 */ /* 0x000fe2000f8e023f */
[----:B-1----:R-:W-:Y:S01]  /*39c0*/  IMAD.SHL.U32 R4, R16, 0x4, RZ ;  /* 0x0000000410047824 */ /* 0x002fe200078e00ff */
[----:B------:R-:W-:Y:S02]  /*39d0*/  USHF.L.U32 UR28, UR21, 0x6, URZ ;  /* 0x00000006151c7899 */ /* 0x000fe4000800063f */
[----:B------:R-:W-:Y:S02]  /*39e0*/  UIMAD UR27, UR21, 0x48, URZ ;  /* 0x00000048151b78a4 */ /* 0x000fe4000f8e023f */
[----:B------:R-:W-:Y:S01]  /*39f0*/  IADD3 R4, P2, R4, UR14, RZ ;  /* 0x0000000e04047c10 */ /* 0x000fe2000ff5e0ff */
[----:B------:R-:W-:Y:S02]  /*3a00*/  UIMAD UR26, UR21, 0x50, URZ ;  /* 0x00000050151a78a4 */ /* 0x000fe4000f8e023f */
[----:B------:R-:W-:Y:S01]  /*3a10*/  UIMAD UR25, UR21, 0x58, URZ ;  /* 0x00000058151978a4 */ /* 0x000fe2000f8e023f */
[----:B------:R-:W-:Y:S01]  /*3a20*/  IADD3.X R5, R0, UR13, RZ, P2, !PT ;  /* 0x0000000d00057c10 */ /* 0x000fe200097fe4ff */
[----:B------:R-:W-:Y:S01]  /*3a30*/  UIMAD UR24, UR21, 0x60, URZ ;  /* 0x00000060151878a4 */ /* 0x000fe2000f8e023f */
[----:B------:R-:W5:Y:S01]  /*3a40*/  @P1 MUFU.RCP R0, UR5 ;  /* 0x0000000500001d08 */ /* 0x000f620008001000 */
[C---:B------:R-:W-:Y:S01]  /*3a50*/  @!P4 LEA R6, P2, R11.reuse, UR14, 0x2 ;  /* 0x0000000e0b06cc11 */ /* 0x040fe2000f8410ff */
[----:B------:R-:W-:Y:S01]  /*3a60*/  UIADD3 UR36, UR37, 0x80, URZ ;  /* 0x0000008025247890 */ /* 0x000fe2000fffe03f */
[----:B------:R-:W2:Y:S01]  /*3a70*/  @!P3 LDG.E R15, desc[UR10][R4.64] ;  /* 0x0000000a040fb981 */ /* 0x000ea2000c1e1900 */
[----:B------:R-:W-:Y:S01]  /*3a80*/  UIADD3 UR20, -UR20, URZ, URZ ;  /* 0x0000003f14147290 */ /* 0x000fe2000fffe13f */
[----:B------:R-:W-:Y:S01]  /*3a90*/  @!P4 LEA.HI.X R7, R11, UR13, R3, 0x2, P2 ;  /* 0x0000000d0b07cc11 */ /* 0x000fe200090f1403 */
[----:B------:R-:W-:Y:S01]  /*3aa0*/  ULDC UR7, c[0x0][0x2ec] ;  /* 0x0000bb0000077ab9 */ /* 0x000fe20000000800 */
[----:B------:R-:W3:Y:S04]  /*3ab0*/  @!P6 LDG.E R14, desc[UR10][R4.64+0x20] ;  /* 0x0000200a040ee981 */ /* 0x000ee8000c1e1900 */
[----:B------:R1:W4:Y:S04]  /*3ac0*/  @!P5 LDG.E R12, desc[UR10][R4.64+0x100] ;  /* 0x0001000a040cd981 */ /* 0x000328000c1e1900 */
[----:B------:R-:W4:Y:S01]  /*3ad0*/  @!P4 LDG.E R10, desc[UR10][R6.64] ;  /* 0x0000000a060ac981 */ /* 0x000f22000c1e1900 */
[----:B-----5:R-:W-:-:S05]  /*3ae0*/  @P1 FMUL.FTZ R0, R8, R0 ;  /* 0x0000000008001220 */ /* 0x020fca0000410000 */
[----:B------:R-:W-:Y:S02]  /*3af0*/  @P1 R2UR UR6, R0 ;  /* 0x00000000000612ca */ /* 0x000fe400000e0000 */
[----:B------:R-:W5:Y:S01]  /*3b00*/  LDL R0, [R1+0xc8] ;  /* 0x0000c80001007983 */ /* 0x000f620000100800 */
[C---:B-1----:R-:W-:Y:S01]  /*3b10*/  SHF.L.U64.HI R4, R16.reuse, 0x2, R9 ;  /* 0x0000000210047819 */ /* 0x042fe20000010209 */
[----:B------:R-:W-:-:S04]  /*3b20*/  IMAD.SHL.U32 R3, R16, 0x4, RZ ;  /* 0x0000000410037824 */ /* 0x000fc800078e00ff */
[----:B------:R-:W-:Y:S04]  /*3b30*/  STL [R1+0x9c], R4 ;  /* 0x00009c0401007387 */ /* 0x000fe80000100800 */
[----:B------:R-:W-:Y:S04]  /*3b40*/  STL [R1+0x98], R3 ;  /* 0x0000980301007387 */ /* 0x000fe80000100800 */
[----:B--2---:R-:W-:Y:S04]  /*3b50*/  STL [R1+0x90], R15 ;  /* 0x0000900f01007387 */ /* 0x004fe80000100800 */
[----:B---3--:R-:W-:Y:S04]  /*3b60*/  STL [R1+0x94], R14 ;  /* 0x0000940e01007387 */ /* 0x008fe80000100800 */
[----:B----4-:R-:W-:Y:S04]  /*3b70*/  STL [R1+0x88], R12 ;  /* 0x0000880c01007387 */ /* 0x010fe80000100800 */
[----:B------:R-:W-:Y:S01]  /*3b80*/  STL [R1+0x8c], R10 ;  /* 0x00008c0a01007387 */ /* 0x000fe20000100800 */
[----:B------:R-:W-:Y:S01]  /*3b90*/  SEL R118, R118, R130, !P0 ;  /* 0x0000008276767207 */ /* 0x000fe20004000000 */
[----:B------:R-:W-:Y:S01]  /*3ba0*/  UMOV UR5, URZ ;  /* 0x0000003f00057c82 */ /* 0x000fe20008000000 */
[----:B------:R-:W-:-:S02]  /*3bb0*/  UIMAD UR23, UR21, 0x68, URZ ;  /* 0x00000068151778a4 */ /* 0x000fc4000f8e023f */
[----:B------:R-:W-:Y:S01]  /*3bc0*/  LEA R118, R118, UR4, 0x1 ;  /* 0x0000000476767c11 */ /* 0x000fe2000f8e08ff */
[----:B------:R-:W-:Y:S01]  /*3bd0*/  UIMAD UR22, UR21, 0x70, URZ ;  /* 0x00000070151678a4 */ /* 0x000fe2000f8e023f */
[----:B------:R-:W-:Y:S01]  /*3be0*/  @UP1 UMOV UR5, UR6 ;  /* 0x0000000600051c82 */ /* 0x000fe20008000000 */
[----:B------:R-:W-:Y:S01]  /*3bf0*/  UIMAD UR21, UR21, 0x78, URZ ;  /* 0x00000078151578a4 */ /* 0x000fe2000f8e023f */
[----:B------:R-:W-:Y:S01]  /*3c00*/  ULDC UR6, c[0x0][0x39c] ;  /* 0x0000e70000067ab9 */ /* 0x000fe20000000800 */
[----:B-----5:R-:W-:-:S04]  /*3c10*/  IMAD R216, R216, 0x80, R0 ;  /* 0x00000080d8d87824 */ /* 0x020fc800078e0200 */
[C---:B------:R-:W-:Y:S02]  /*3c20*/  VIADD R18, R216.reuse, 0x39 ;  /* 0x00000039d8127836 */ /* 0x040fe40000000000 */
[C---:B------:R-:W-:Y:S02]  /*3c30*/  VIADD R20, R216.reuse, 0x38 ;  /* 0x00000038d8147836 */ /* 0x040fe40000000000 */
[C---:B------:R-:W-:Y:S01]  /*3c40*/  VIADD R19, R216.reuse, 0x31 ;  /* 0x00000031d8137836 */ /* 0x040fe20000000000 */
[----:B------:R1:W-:Y:S04]  /*3c50*/  STL [R1+0x74], R18 ;  /* 0x0000741201007387 */ /* 0x0003e80000100800 */
[----:B------:R2:W-:Y:S04]  /*3c60*/  STL [R1+0x6c], R20 ;  /* 0x00006c1401007387 */ /* 0x0005e80000100800 */
[----:B------:R3:W-:Y:S01]  /*3c70*/  STL [R1+0x30], R19 ;  /* 0x0000301301007387 */ /* 0x0007e20000100800 */
[----:B-1----:R-:W-:-:S02]  /*3c80*/  VIADD R18, R216, 0x30 ;  /* 0x00000030d8127836 */ /* 0x002fc40000000000 */
[----:B--2---:R-:W-:-:S03]  /*3c90*/  VIADD R20, R216, 0x29 ;  /* 0x00000029d8147836 */ /* 0x004fc60000000000 */
[----:B------:R1:W-:Y:S01]  /*3ca0*/  STL [R1+0x2c], R18 ;  /* 0x00002c1201007387 */ /* 0x0003e20000100800 */
[----:B---3--:R-:W-:-:S03]  /*3cb0*/  VIADD R19, R216, 0x28 ;  /* 0x00000028d8137836 */ /* 0x008fc60000000000 */
[----:B------:R2:W-:Y:S04]  /*3cc0*/  STL [R1+0x28], R20 ;  /* 0x0000281401007387 */ /* 0x0005e80000100800 */
[----:B------:R3:W-:Y:S01]  /*3cd0*/  STL [R1+0x24], R19 ;  /* 0x0000241301007387 */ /* 0x0007e20000100800 */
[C---:B------:R-:W-:Y:S02]  /*3ce0*/  VIADD R0, R216.reuse, 0x39 ;  /* 0x00000039d8007836 */ /* 0x040fe40000000000 */
[C---:B-1----:R-:W-:Y:S02]  /*3cf0*/  VIADD R18, R216.reuse, 0x21 ;  /* 0x00000021d8127836 */ /* 0x042fe40000000000 */
[----:B--2---:R-:W-:-:S03]  /*3d00*/  VIADD R20, R216, 0x20 ;  /* 0x00000020d8147836 */ /* 0x004fc60000000000 */
[----:B------:R1:W-:Y:S01]  /*3d10*/  STL [R1+0x20], R18 ;  /* 0x0000201201007387 */ /* 0x0003e20000100800 */
[----:B---3--:R-:W-:-:S03]  /*3d20*/  VIADD R19, R216, 0x19 ;  /* 0x00000019d8137836 */ /* 0x008fc60000000000 */
[----:B------:R2:W-:Y:S04]  /*3d30*/  STL [R1+0x1c], R20 ;  /* 0x00001c1401007387 */ /* 0x0005e80000100800 */
[----:B------:R3:W-:Y:S01]  /*3d40*/  STL [R1+0x18], R19 ;  /* 0x0000181301007387 */ /* 0x0007e20000100800 */
[C---:B------:R-:W-:Y:S01]  /*3d50*/  VIADD R3, R216.reuse, 0x38 ;  /* 0x00000038d8037836 */ /* 0x040fe20000000000 */
[----:B------:R-:W-:Y:S01]  /*3d60*/  I2FP.F32.S32 R0, R0 ;  /* 0x0000000000007245 */ /* 0x000fe20000201400 */
[C---:B------:R-:W-:Y:S02]  /*3d70*/  VIADD R4, R216.reuse, 0x31 ;  /* 0x00000031d8047836 */ /* 0x040fe40000000000 */
[C---:B-1----:R-:W-:Y:S02]  /*3d80*/  VIADD R18, R216.reuse, 0x18 ;  /* 0x00000018d8127836 */ /* 0x042fe40000000000 */
[----:B--2---:R-:W-:-:S03]  /*3d90*/  VIADD R20, R216, 0x11 ;  /* 0x00000011d8147836 */ /* 0x004fc60000000000 */
[----:B------:R1:W-:Y:S01]  /*3da0*/  STL [R1+0x14], R18 ;  /* 0x0000141201007387 */ /* 0x0003e20000100800 */
[----:B---3--:R-:W-:-:S03]  /*3db0*/  VIADD R19, R216, 0x10 ;  /* 0x00000010d8137836 */ /* 0x008fc60000000000 */
[----:B------:R2:W-:Y:S04]  /*3dc0*/  STL [R1+0x10], R20 ;  /* 0x0000101401007387 */ /* 0x0005e80000100800 */
[----:B------:R3:W-:Y:S01]  /*3dd0*/  STL [R1+0xc], R19 ;  /* 0x00000c1301007387 */ /* 0x0007e20000100800 */
[----:B------:R-:W-:Y:S01]  /*3de0*/  I2FP.F32.S32 R3, R3 ;  /* 0x0000000300037245 */ /* 0x000fe20000201400 */
[C---:B------:R-:W-:Y:S02]  /*3df0*/  VIADD R5, R216.reuse, 0x30 ;  /* 0x00000030d8057836 */ /* 0x040fe40000000000 */
[C---:B-1----:R-:W-:Y:S02]  /*3e00*/  VIADD R18, R216.reuse, 0x9 ;  /* 0x00000009d8127836 */ /* 0x042fe40000000000 */
[----:B--2---:R-:W-:-:S03]  /*3e10*/  VIADD R20, R216, 0x8 ;  /* 0x00000008d8147836 */ /* 0x004fc60000000000 */
[----:B------:R1:W-:Y:S01]  /*3e20*/  STL [R1+0x8], R18 ;  /* 0x0000081201007387 */ /* 0x0003e20000100800 */
[----:B---3--:R-:W-:-:S03]  /*3e30*/  VIADD R19, R216, 0x1 ;  /* 0x00000001d8137836 */ /* 0x008fc60000000000 */
[----:B------:R-:W-:Y:S04]  /*3e40*/  STL [R1+0x4], R20 ;  /* 0x0000041401007387 */ /* 0x000fe80000100800 */
[----:B------:R-:W-:Y:S01]  /*3e50*/  STL [R1], R19 ;  /* 0x0000001301007387 */ /* 0x000fe20000100800 */
[C---:B------:R-:W-:Y:S02]  /*3e60*/  VIADD R6, R216.reuse, 0x29 ;  /* 0x00000029d8067836 */ /* 0x040fe40000000000 */
[----:B------:R-:W-:Y:S01]  /*3e70*/  VIADD R7, R216, 0x28 ;  /* 0x00000028d8077836 */ /* 0x000fe20000000000 */
[----:B-1----:R-:W-:-:S05]  /*3e80*/  I2FP.F32.S32 R18, R216 ;  /* 0x000000d800127245 */ /* 0x002fca0000201400 */
[----:B------:R-:W-:Y:S04]  /*3e90*/  STL [R1+0x34], R18 ;  /* 0x0000341201007387 */ /* 0x000fe80000100800 */
[----:B------:R1:W-:Y:S01]  /*3ea0*/  STL [R1+0x78], R0 ;  /* 0x0000780001007387 */ /* 0x0003e20000100800 */
[----:B------:R-:W-:-:S03]  /*3eb0*/  VIADD R8, R216, 0x21 ;  /* 0x00000021d8087836 */ /* 0x000fc60000000000 */
[----:B------:R2:W-:Y:S01]  /*3ec0*/  STL [R1+0x70], R3 ;  /* 0x0000700301007387 */ /* 0x0005e20000100800 */
[C---:B------:R-:W-:Y:S02]  /*3ed0*/  VIADD R9, R216.reuse, 0x20 ;  /* 0x00000020d8097836 */ /* 0x040fe40000000000 */
[----:B------:R-:W-:Y:S01]  /*3ee0*/  VIADD R10, R216, 0x19 ;  /* 0x00000019d80a7836 */ /* 0x000fe20000000000 */
[----:B-1----:R-:W-:Y:S02]  /*3ef0*/  I2FP.F32.S32 R0, R4 ;  /* 0x0000000400007245 */ /* 0x002fe40000201400 */
[----:B--2---:R-:W-:-:S03]  /*3f00*/  I2FP.F32.S32 R3, R5 ;  /* 0x0000000500037245 */ /* 0x004fc60000201400 */
[----:B------:R1:W-:Y:S04]  /*3f10*/  STL [R1+0x68], R0 ;  /* 0x0000680001007387 */ /* 0x0003e80000100800 */
        /* <DEDUP_REMOVED lines=27> */
[----:B-1----:R-:W-:-:S05]  /*40d0*/  I2FP.F32.S32 R0, R16 ;  /* 0x0000001000007245 */ /* 0x002fca0000201400 */
[----:B------:R1:W-:Y:S04]  /*40e0*/  STL [R1+0x38], R0 ;  /* 0x0000380001007387 */ /* 0x0003e80000100800 */
[----:B------:R1:W-:Y:S01]  /*40f0*/  STL [R1+0x7c], R136 ;  /* 0x00007c8801007387 */ /* 0x0003e20000100800 */
[----:B--2---:R-:W-:-:S04]  /*4100*/  SEL R3, R17, R124, !P0 ;  /* 0x0000007c11037207 */ /* 0x004fc80004000000 */
[----:B------:R-:W-:-:S07]  /*4110*/  LEA R3, R3, UR4, 0x1 ;  /* 0x0000000403037c11 */ /* 0x000fce000f8e08ff */
.L_x_669:
[----:B------:R-:W0:Y:S01]  /*4120*/  LDGDEPBAR ;  /* 0x00000000000079af */ /* 0x000e220000000000 */
[----:B------:R-:W-:Y:S01]  /*4130*/  IADD3 R112, R126, R118, RZ ;  /* 0x000000767e707210 */ /* 0x000fe20007ffe0ff */
[----:B------:R-:W-:Y:S01]  /*4140*/  UIADD3 UR17, UR18, 0x80, UR37 ;  /* 0x0000008012117890 */ /* 0x000fe2000fffe025 */
[----:B-1----:R-:W-:Y:S05]  /*4150*/  MOV R0, UR9 ;  /* 0x0000000900007c02 */ /* 0x002fea0008000f00 */
[----:B------:R-:W2:Y:S01]  /*4160*/  LDL R137, [R1+0xa8] ;  /* 0x0000a80001897983 */ /* 0x000ea20000100800 */
[----:B------:R-:W-:Y:S02]  /*4170*/  USHF.L.U32 UR12, UR8, 0x7, URZ ;  /* 0x00000007080c7899 */ /* 0x000fe4000800063f */
[----:B------:R-:W-:Y:S01]  /*4180*/  UIADD3 UR17, UR17, -UR9, URZ ;  /* 0x8000000911117290 */ /* 0x000fe2000fffe03f */
[----:B------:R-:W3:Y:S03]  /*4190*/  LDL R135, [R1+0x90] ;  /* 0x0000900001877983 */ /* 0x000ee60000100800 */
[----:B------:R-:W-:Y:S01]  /*41a0*/  UISETP.GE.AND UP0, UPT, UR12, UR17, UPT ;  /* 0x000000110c00728c */ /* 0x000fe2000bf06270 */
[----:B------:R-:W4:Y:S03]  /*41b0*/  LDL R134, [R1+0x94] ;  /* 0x0000940001867983 */ /* 0x000f260000100800 */
[----:B------:R-:W-:Y:S01]  /*41c0*/  UISETP.LT.AND UP0, UPT, UR36, UR9, UP0 ;  /* 0x000000092400728c */ /* 0x000fe20008701270 */
[----:B------:R-:W4:Y:S04]  /*41d0*/  LDL R133, [R1+0x34] ;  /* 0x0000340001857983 */ /* 0x000f280000100800 */
[----:B------:R-:W4:Y:S01]  /*41e0*/  LDL R132, [R1] ;  /* 0x0000000001847983 */ /* 0x000f220000100800 */
[----:B------:R-:W-:Y:S01]  /*41f0*/  PLOP3.LUT P0, PT, PT, PT, UP0, 0x80, 0x0 ;  /* 0x000000000000781c */ /* 0x000fe20003f0f008 */
[----:B------:R-:W-:Y:S02]  /*4200*/  UISETP.GT.AND UP0, UPT, UR8, UR19, UPT ;  /* 0x000000130800728c */ /* 0x000fe4000bf04270 */
[----:B------:R-:W4:Y:S04]  /*4210*/  LDL R131, [R1+0x38] ;  /* 0x0000380001837983 */ /* 0x000f280000100800 */
        /* <DEDUP_REMOVED lines=51> */
[-C--:B------:R-:W-:Y:S05]  /*4550*/  HMMA.16816.F32 R12, R112, R110.reuse, R12 ;  /* 0x0000006e700c723c */ /* 0x080fea000000180c */
[----:B--2---:R-:W-:Y:S01]  /*4560*/  IADD3 R0, R0, -UR18, R137 ;  /* 0x8000001200007c10 */ /* 0x004fe2000fffe089 */
[C---:B------:R-:W-:Y:S04]  /*4570*/  HMMA.16816.F32 R16, R104.reuse, R110, R16 ;  /* 0x0000006e6810723c */ /* 0x040fe80000001810 */
[----:B---3--:R-:W-:Y:S02]  /*4580*/  FSETP.NEU.FTZ.AND P2, PT, R135, -INF , PT ;  /* 0xff8000008700780b */ /* 0x008fe40003f5d000 */
[----:B------:R-:W-:Y:S01]  /*4590*/  FMUL.FTZ R4, R4, UR6 ;  /* 0x0000000604047c20 */ /* 0x000fe20008410000 */
[----:B------:R-:W-:Y:S01]  /*45a0*/  FMUL.FTZ R5, R5, UR6 ;  /* 0x0000000605057c20 */ /* 0x000fe20008410000 */
[----:B------:R-:W-:Y:S01]  /*45b0*/  FMUL.FTZ R6, R6, UR6 ;  /* 0x0000000606067c20 */ /* 0x000fe20008410000 */
[----:B----4-:R-:W-:Y:S01]  /*45c0*/  FSETP.NEU.FTZ.AND P1, PT, R134, -INF , PT ;  /* 0xff8000008600780b */ /* 0x010fe20003f3d000 */
[----:B------:R-:W1:Y:S01]  /*45d0*/  MUFU.TANH R87, R4 ;  /* 0x0000000400577308 */ /* 0x000e620000002400 */
[----:B------:R-:W-:Y:S01]  /*45e0*/  FMUL.FTZ R7, R7, UR6 ;  /* 0x0000000607077c20 */ /* 0x000fe20008410000 */
[----:B------:R-:W-:Y:S01]  /*45f0*/  FMUL.FTZ R9, R9, UR6 ;  /* 0x0000000609097c20 */ /* 0x000fe20008410000 */
[----:B------:R-:W-:Y:S01]  /*4600*/  FMUL.FTZ R8, R8, UR6 ;  /* 0x0000000608087c20 */ /* 0x000fe20008410000 */
[----:B------:R-:W-:Y:S01]  /*4610*/  @!P0 IADD3 R0, R0, UR12, RZ ;  /* 0x0000000c00008c10 */ /* 0x000fe2000fffe0ff */
[----:B------:R-:W-:Y:S01]  /*4620*/  FMUL.FTZ R11, R11, UR6 ;  /* 0x000000060b0b7c20 */ /* 0x000fe20008410000 */
[----:B------:R-:W-:Y:S04]  /*4630*/  FMUL.FTZ R10, R10, UR6 ;  /* 0x000000060a0a7c20 */ /* 0x000fe80008410000 */
[----:B------:R-:W2:Y:S01]  /*4640*/  MUFU.TANH R86, R5 ;  /* 0x0000000500567308 */ /* 0x000ea20000002400 */
[----:B------:R-:W-:Y:S01]  /*4650*/  FMUL.FTZ R15, R15, UR6 ;  /* 0x000000060f0f7c20 */ /* 0x000fe20008410000 */
[----:B------:R-:W-:Y:S01]  /*4660*/  FMUL.FTZ R14, R14, UR6 ;  /* 0x000000060e0e7c20 */ /* 0x000fe20008410000 */
[----:B------:R-:W-:Y:S01]  /*4670*/  FMUL.FTZ R12, R12, UR6 ;  /* 0x000000060c0c7c20 */ /* 0x000fe20008410000 */
[----:B------:R-:W-:Y:S01]  /*4680*/  FMUL.FTZ R13, R13, UR6 ;  /* 0x000000060d0d7c20 */ /* 0x000fe20008410000 */
[----:B------:R-:W-:Y:S01]  /*4690*/  FMUL.FTZ R18, R18, UR6 ;  /* 0x0000000612127c20 */ /* 0x000fe20008410000 */
[----:B------:R-:W-:Y:S04]  /*46a0*/  FMUL.FTZ R19, R19, UR6 ;  /* 0x0000000613137c20 */ /* 0x000fe80008410000 */
[----:B------:R-:W3:Y:S01]  /*46b0*/  MUFU.TANH R69, R6 ;  /* 0x0000000600457308 */ /* 0x000ee20000002400 */
[----:B------:R-:W-:Y:S01]  /*46c0*/  FMUL.FTZ R16, R16, UR6 ;  /* 0x0000000610107c20 */ /* 0x000fe20008410000 */
[----:B------:R-:W-:Y:S08]  /*46d0*/  FMUL.FTZ R17, R17, UR6 ;  /* 0x0000000611117c20 */ /* 0x000ff00008410000 */
[----:B------:R4:W3:Y:S10]  /*46e0*/  MUFU.TANH R68, R7 ;  /* 0x0000000700447308 */ /* 0x0008f40000002400 */
[----:B------:R1:W-:Y:S10]  /*46f0*/  MUFU.TANH R221, R9 ;  /* 0x0000000900dd7308 */ /* 0x0003f40000002400 */
[----:B------:R2:W-:Y:S01]  /*4700*/  MUFU.TANH R233, R15 ;  /* 0x0000000f00e97308 */ /* 0x0005e20000002400 */
[----:B----4-:R-:W4:Y:S09]  /*4710*/  LDSM.16.M88.4 R4, [R117+0x6400] ;  /* 0x006400007504783b */ /* 0x010f320000000200 */
[----:B------:R3:W-:Y:S01]  /*4720*/  MUFU.TANH R184, R18 ;  /* 0x0000001200b87308 */ /* 0x0007e20000002400 */
[----:B-1----:R-:W4:Y:S09]  /*4730*/  LDL R9, [R1+0x88] ;  /* 0x0000880001097983 */ /* 0x002f320000100800 */
[----:B------:R1:W-:Y:S01]  /*4740*/  MUFU.TANH R183, R19 ;  /* 0x0000001300b77308 */ /* 0x0003e20000002400 */
[----:B--2---:R-:W2:Y:S09]  /*4750*/  LDL R15, [R1+0x8c] ;  /* 0x00008c00010f7983 */ /* 0x004eb20000100800 */
[----:B------:R4:W-:Y:S01]  /*4760*/  MUFU.TANH R234, R14 ;  /* 0x0000000e00ea7308 */ /* 0x0009e20000002400 */
[----:B---3--:R-:W3:Y:S09]  /*4770*/  LDL R18, [R1+0x44] ;  /* 0x0000440001127983 */ /* 0x008ef20000100800 */
[----:B------:R4:W-:Y:S01]  /*4780*/  MUFU.TANH R220, R12 ;  /* 0x0000000c00dc7308 */ /* 0x0009e20000002400 */
[----:B-1----:R-:W3:Y:S09]  /*4790*/  LDL R19, [R1+0x48] ;  /* 0x0000480001137983 */ /* 0x002ef20000100800 */
[----:B------:R1:W-:Y:S01]  /*47a0*/  MUFU.TANH R235, R11 ;  /* 0x0000000b00eb7308 */ /* 0x0003e20000002400 */
[-C--:B----4-:R-:W-:Y:S03]  /*47b0*/  HMMA.16816.F32 R20, R104, R4.reuse, R20 ;  /* 0x000000046814723c */ /* 0x090fe60000001814 */
[----:B------:R-:W-:Y:S03]  /*47c0*/  @!P0 VIMNMX R14, R0, UR9, PT ;  /* 0x00000009000e8c48 */ /* 0x000fe6000bfe0100 */
[C---:B------:R-:W-:Y:S03]  /*47d0*/  HMMA.16816.F32 R24, R112.reuse, R4, R24 ;  /* 0x000000047018723c */ /* 0x040fe60000001818 */
[----:B------:R4:W-:Y:S01]  /*47e0*/  MUFU.TANH R226, R8 ;  /* 0x0000000800e27308 */ /* 0x0009e20000002400 */
[----:B------:R-:W-:Y:S01]  /*47f0*/  @!P0 ISETP.GE.AND P3, PT, R216, R14, PT ;  /* 0x0000000ed800820c */ /* 0x000fe20003f66270 */
[----:B------:R-:W-:Y:S01]  /*4800*/  FMUL.FTZ R12, R135, 1.4426950216293334961 ;  /* 0x3fb8aa3b870c7820 */ /* 0x000fe20000410000 */
[-C--:B------:R-:W-:Y:S07]  /*4810*/  HMMA.16816.F32 R28, R112, R6.reuse, R28 ;  /* 0x00000006701c723c */ /* 0x080fee000000181c */
[----:B------:R4:W-:Y:S01]  /*4820*/  MUFU.TANH R219, R13 ;  /* 0x0000000d00db7308 */ /* 0x0009e20000002400 */
[----:B------:R-:W-:Y:S03]  /*4830*/  FFMA.FTZ R4, R133, UR5, R87 ;  /* 0x0000000585047c23 */ /* 0x000fe60008010057 */
[----:B------:R-:W-:Y:S01]  /*4840*/  FSEL R12, R12, RZ, P2 ;  /* 0x000000ff0c0c7208 */ /* 0x000fe20001000000 */
[----:B-1----:R-:W-:Y:S01]  /*4850*/  FMUL.FTZ R11, R134, 1.4426950216293334961 ;  /* 0x3fb8aa3b860b7820 */ /* 0x002fe20000410000 */
[----:B------:R-:W-:Y:S01]  /*4860*/  MOV R134, 0x8 ;  /* 0x0000000800867802 */ /* 0x000fe20000000f00 */
[C---:B------:R-:W-:Y:S03]  /*4870*/  HMMA.16816.F32 R32, R104.reuse, R6, R32 ;  /* 0x000000066820723c */ /* 0x040fe60000001820 */
[----:B------:R-:W1:Y:S01]  /*4880*/  MUFU.TANH R238, R10 ;  /* 0x0000000a00ee7308 */ /* 0x000e620000002400 */
[----:B------:R-:W-:Y:S01]  /*4890*/  FMUL.FTZ R20, R20, UR6 ;  /* 0x0000000614147c20 */ /* 0x000fe20008410000 */
[----:B------:R-:W-:Y:S01]  /*48a0*/  FMUL.FTZ R23, R23, UR6 ;  /* 0x0000000617177c20 */ /* 0x000fe20008410000 */
[----:B------:R-:W-:Y:S01]  /*48b0*/  FMUL.FTZ R21, R21, UR6 ;  /* 0x0000000615157c20 */ /* 0x000fe20008410000 */
[----:B------:R-:W-:Y:S01]  /*48c0*/  FMUL.FTZ R22, R22, UR6 ;  /* 0x0000000616167c20 */ /* 0x000fe20008410000 */
[----:B----4-:R-:W-:Y:S05]  /*48d0*/  FFMA.FTZ R8, R131, UR5, R86 ;  /* 0x0000000583087c23 */ /* 0x010fea0008010056 */
[----:B------:R4:W-:Y:S01]  /*48e0*/  MUFU.TANH R76, R21 ;  /* 0x00000015004c7308 */ /* 0x0009e20000002400 */
[----:B------:R-:W-:Y:S01]  /*48f0*/  FMUL.FTZ R25, R25, UR6 ;  /* 0x0000000619197c20 */ /* 0x000fe20008410000 */
[----:B------:R-:W-:Y:S01]  /*4900*/  FMUL.FTZ R24, R24, UR6 ;  /* 0x0000000618187c20 */ /* 0x000fe20008410000 */
[----:B------:R-:W-:Y:S01]  /*4910*/  FFMA.FTZ R5, R133, UR5, R69 ;  /* 0x0000000585057c23 */ /* 0x000fe20008010045 */
[----:B------:R-:W-:Y:S01]  /*4920*/  FSEL R11, R11, RZ, P1 ;  /* 0x000000ff0b0b7208 */ /* 0x000fe20000800000 */
[----:B------:R-:W-:Y:S01]  /*4930*/  FMUL.FTZ R26, R26, UR6 ;  /* 0x000000061a1a7c20 */ /* 0x000fe20008410000 */
[----:B------:R-:W-:Y:S01]  /*4940*/  @!P0 VIADDMNMX R13, R0, R134, UR9, PT ;  /* 0x00000009000d8e46 */ /* 0x000fe2000b800186 */
[----:B------:R-:W-:Y:S03]  /*4950*/  FMUL.FTZ R27, R27, UR6 ;  /* 0x000000061b1b7c20 */ /* 0x000fe60008410000 */
[----:B------:R1:W-:Y:S01]  /*4960*/  MUFU.TANH R210, R25 ;  /* 0x0000001900d27308 */ /* 0x0003e20000002400 */
[----:B------:R-:W-:Y:S01]  /*4970*/  @!P0 FSEL R4, R4, -INF , !P3 ;  /* 0xff80000004048808 */ /* 0x000fe20005800000 */
[----:B------:R-:W-:Y:S01]  /*4980*/  FMUL.FTZ R28, R28, UR6 ;  /* 0x000000061c1c7c20 */ /* 0x000fe20008410000 */
[-C--:B------:R-:W-:Y:S01]  /*4990*/  @!P0 ISETP.GE.AND P2, PT, R216, R13.reuse, PT ;  /* 0x0000000dd800820c */ /* 0x080fe20003f46270 */
[----:B------:R-:W-:Y:S01]  /*49a0*/  FMUL.FTZ R29, R29, UR6 ;  /* 0x000000061d1d7c20 */ /* 0x000fe20008410000 */
[----:B------:R-:W-:Y:S01]  /*49b0*/  @!P0 ISETP.GE.AND P1, PT, R132, R14, PT ;  /* 0x0000000e8400820c */ /* 0x000fe20003f26270 */
[----:B------:R-:W-:Y:S01]  /*49c0*/  FMUL.FTZ R32, R32, UR6 ;  /* 0x0000000620207c20 */ /* 0x000fe20008410000 */
[----:B------:R-:W-:Y:S03]  /*49d0*/  FMUL.FTZ R33, R33, UR6 ;  /* 0x0000000621217c20 */ /* 0x000fe60008410000 */
[----:B------:R1:W-:Y:S01]  /*49e0*/  MUFU.TANH R211, R24 ;  /* 0x0000001800d37308 */ /* 0x0003e20000002400 */
[----:B----4-:R-:W4:Y:S01]  /*49f0*/  LDL R21, [R1+0x10] ;  /* 0x0000100001157983 */ /* 0x010f220000100800 */
[----:B------:R-:W-:Y:S01]  /*4a00*/  FMUL.FTZ R34, R34, UR6 ;  /* 0x0000000622227c20 */ /* 0x000fe20008410000 */
[----:B------:R-:W-:Y:S01]  /*4a10*/  FMUL.FTZ R35, R35, UR6 ;  /* 0x0000000623237c20 */ /* 0x000fe20008410000 */
[--C-:B------:R-:W-:Y:S01]  /*4a20*/  FFMA.FTZ R4, R4, UR7, -R12.reuse ;  /* 0x0000000704047c23 */ /* 0x100fe2000801080c */
[----:B------:R-:W-:Y:S01]  /*4a30*/  @!P0 FSEL R8, R8, -INF , !P1 ;  /* 0xff80000008088808 */ /* 0x000fe20004800000 */
[----:B------:R-:W-:Y:S01]  /*4a40*/  FMUL.FTZ R31, R31, UR6 ;  /* 0x000000061f1f7c20 */ /* 0x000fe20008410000 */
[-C--:B------:R-:W-:Y:S03]  /*4a50*/  @!P0 ISETP.GE.AND P1, PT, R132, R13.reuse, PT ;  /* 0x0000000d8400820c */ /* 0x080fe60003f26270 */
[----:B------:R1:W-:Y:S02]  /*4a60*/  MUFU.TANH R77, R20 ;  /* 0x00000014004d7308 */ /* 0x0003e40000002400 */
[----:B-1----:R-:W3:Y:S01]  /*4a70*/  LDL R25, [R1+0x3c] ;  /* 0x00003c0001197983 */ /* 0x002ee20000100800 */
[----:B------:R-:W-:Y:S01]  /*4a80*/  FFMA.FTZ R8, R8, UR7, -R12 ;  /* 0x0000000708087c23 */ /* 0x000fe2000801080c */
[----:B------:R-:W-:Y:S01]  /*4a90*/  MOV R10, 0x40 ;  /* 0x00000040000a7802 */ /* 0x000fe20000000f00 */
[----:B------:R-:W-:Y:S01]  /*4aa0*/  FMUL.FTZ R30, R30, UR6 ;  /* 0x000000061e1e7c20 */ /* 0x000fe20008410000 */
[----:B------:R-:W-:Y:S02]  /*4ab0*/  @!P0 FSEL R5, R5, -INF , !P2 ;  /* 0xff80000005058808 */ /* 0x000fe40005000000 */
[----:B------:R-:W-:Y:S02]  /*4ac0*/  @!P0 VIADDMNMX R10, R0, R10, UR9, PT ;  /* 0x00000009000a8e46 */ /* 0x000fe4000b80010a */
[----:B------:R1:W-:Y:S01]  /*4ad0*/  MUFU.TANH R179, R23 ;  /* 0x0000001700b37308 */ /* 0x0003e20000002400 */
[----:B------:R-:W4:Y:S01]  /*4ae0*/  LDL R24, [R1+0x4] ;  /* 0x0000040001187983 */ /* 0x000f220000100800 */
[--C-:B------:R-:W-:Y:S01]  /*4af0*/  FFMA.FTZ R5, R5, UR7, -R11.reuse ;  /* 0x0000000705057c23 */ /* 0x100fe2000801080b */
[----:B------:R-:W-:Y:S07]  /*4b00*/  @!P0 ISETP.GE.AND P3, PT, R216, R10, PT ;  /* 0x0000000ad800820c */ /* 0x000fee0003f66270 */
[----:B------:R1:W-:Y:S01]  /*4b10*/  MUFU.TANH R180, R22 ;  /* 0x0000001600b47308 */ /* 0x0003e20000002400 */
[----:B------:R-:W4:Y:S09]  /*4b20*/  LDL R20, [R1+0x40] ;  /* 0x0000400001147983 */ /* 0x000f320000100800 */
[----:B------:R1:W-:Y:S02]  /*4b30*/  MUFU.EX2 R85, R4 ;  /* 0x0000000400557308 */ /* 0x0003e40000000800 */
[----:B-1----:R-:W4:Y:S08]  /*4b40*/  LDL R23, [R1+0x8] ;  /* 0x0000080001177983 */ /* 0x002f300000100800 */
[----:B------:R1:W-:Y:S01]  /*4b50*/  MUFU.TANH R79, R16 ;  /* 0x00000010004f7308 */ /* 0x0003e20000002400 */
[----:B------:R-:W4:Y:S09]  /*4b60*/  LDL R22, [R1+0xc] ;  /* 0x00000c0001167983 */ /* 0x000f320000100800 */
[----:B------:R-:W-:Y:S01]  /*4b70*/  MUFU.EX2 R84, R8 ;  /* 0x0000000800547308 */ /* 0x000fe20000000800 */
[----:B------:R-:W-:Y:S05]  /*4b80*/  FFMA.FTZ R4, R131, UR5, R68 ;  /* 0x0000000583047c23 */ /* 0x000fea0008010044 */
[----:B------:R-:W-:Y:S04]  /*4b90*/  @!P0 FSEL R4, R4, -INF , !P1 ;  /* 0xff80000004048808 */ /* 0x000fe80004800000 */
[----:B------:R1:W-:Y:S02]  /*4ba0*/  MUFU.EX2 R3, R5 ;  /* 0x0000000500037308 */ /* 0x0003e40000000800 */
[----:B-1----:R-:W-:Y:S01]  /*4bb0*/  MOV R16, 0x48 ;  /* 0x0000004800107802 */ /* 0x002fe20000000f00 */
[----:B------:R-:W-:Y:S03]  /*4bc0*/  FFMA.FTZ R4, R4, UR7, -R11 ;  /* 0x0000000704047c23 */ /* 0x000fe6000801080b */
[----:B------:R-:W-:Y:S04]  /*4bd0*/  @!P0 VIADDMNMX R0, R0, R16, UR9, PT ;  /* 0x0000000900008e46 */ /* 0x000fe8000b800110 */
[----:B------:R1:W-:Y:S10]  /*4be0*/  MUFU.EX2 R2, R4 ;  /* 0x0000000400027308 */ /* 0x0003f40000000800 */
[----:B------:R-:W4:Y:S01]  /*4bf0*/  MUFU.TANH R78, R17 ;  /* 0x00000011004e7308 */ /* 0x000f220000002400 */
[C---:B------:R-:W-:Y:S09]  /*4c00*/  FFMA.FTZ R5, R133.reuse, UR5, R238 ;  /* 0x0000000585057c23 */ /* 0x040ff200080100ee */
[----:B------:R-:W4:Y:S01]  /*4c10*/  MUFU.TANH R232, R26 ;  /* 0x0000001a00e87308 */ /* 0x000f220000002400 */
[----:B-1----:R-:W-:Y:S05]  /*4c20*/  FFMA.FTZ R4, R133, UR5, R226 ;  /* 0x0000000585047c23 */ /* 0x002fea00080100e2 */
[----:B------:R-:W-:Y:S04]  /*4c30*/  @!P0 FSEL R4, R4, -INF , !P3 ;  /* 0xff80000004048808 */ /* 0x000fe80005800000 */
[----:B------:R-:W1:Y:S10]  /*4c40*/  MUFU.TANH R231, R27 ;  /* 0x0000001b00e77308 */ /* 0x000e740000002400 */
[----:B------:R-:W1:Y:S10]  /*4c50*/  MUFU.TANH R209, R28 ;  /* 0x0000001c00d17308 */ /* 0x000e740000002400 */
[----:B------:R-:W-:Y:S10]  /*4c60*/  MUFU.TANH R207, R29 ;  /* 0x0000001d00cf7308 */ /* 0x000ff40000002400 */
[----:B------:R-:W-:Y:S10]  /*4c70*/  MUFU.TANH R229, R31 ;  /* 0x0000001f00e57308 */ /* 0x000ff40000002400 */
[----:B------:R-:W1:Y:S10]  /*4c80*/  MUFU.TANH R230, R30 ;  /* 0x0000001e00e67308 */ /* 0x000e740000002400 */
[----:B------:R-:W-:Y:S10]  /*4c90*/  MUFU.TANH R73, R32 ;  /* 0x0000002000497308 */ /* 0x000ff40000002400 */
[----:B------:R-:W-:Y:S10]  /*4ca0*/  MUFU.TANH R72, R33 ;  /* 0x0000002100487308 */ /* 0x000ff40000002400 */
[----:B------:R-:W1:Y:S10]  /*4cb0*/  MUFU.TANH R170, R34 ;  /* 0x0000002200aa7308 */ /* 0x000e740000002400 */
[----:B------:R-:W1:Y:S01]  /*4cc0*/  MUFU.TANH R168, R35 ;  /* 0x0000002300a87308 */ /* 0x000e620000002400 */
[C---:B------:R-:W-:Y:S01]  /*4cd0*/  FSETP.NEU.FTZ.AND P2, PT, R9.reuse, -INF , PT ;  /* 0xff8000000900780b */ /* 0x040fe20003f5d000 */
[----:B------:R-:W-:Y:S05]  /*4ce0*/  FMUL.FTZ R9, R9, 1.4426950216293334961 ;  /* 0x3fb8aa3b09097820 */ /* 0x000fea0000410000 */
[----:B------:R-:W-:Y:S01]  /*4cf0*/  FSEL R9, R9, RZ, P2 ;  /* 0x000000ff09097208 */ /* 0x000fe20001000000 */
[C---:B--2---:R-:W-:Y:S01]  /*4d00*/  FMUL.FTZ R8, R15.reuse, 1.4426950216293334961 ;  /* 0x3fb8aa3b0f087820 */ /* 0x044fe20000410000 */
[----:B------:R-:W-:Y:S01]  /*4d10*/  FSETP.NEU.FTZ.AND P1, PT, R15, -INF , PT ;  /* 0xff8000000f00780b */ /* 0x000fe20003f3d000 */
[----:B------:R-:W-:Y:S02]  /*4d20*/  FFMA.FTZ R15, R131, UR5, R221 ;  /* 0x00000005830f7c23 */ /* 0x000fe400080100dd */
[--C-:B------:R-:W-:Y:S01]  /*4d30*/  FFMA.FTZ R4, R4, UR7, -R9.reuse ;  /* 0x0000000704047c23 */ /* 0x100fe20008010809 */
[----:B------:R-:W-:Y:S02]  /*4d40*/  @!P0 ISETP.GE.AND P2, PT, R216, R0, PT ;  /* 0x00000000d800820c */ /* 0x000fe40003f46270 */
[----:B------:R-:W-:Y:S01]  /*4d50*/  FSEL R8, R8, RZ, P1 ;  /* 0x000000ff08087208 */ /* 0x000fe20000800000 */
[----:B------:R2:W-:Y:S01]  /*4d60*/  MUFU.EX2 R203, R4 ;  /* 0x0000000400cb7308 */ /* 0x0005e20000000800 */
[C---:B------:R-:W-:Y:S02]  /*4d70*/  @!P0 ISETP.GE.AND P1, PT, R132.reuse, R10, PT ;  /* 0x0000000a8400820c */ /* 0x040fe40003f26270 */
[----:B------:R-:W-:Y:S02]  /*4d80*/  @!P0 FSEL R5, R5, -INF , !P2 ;  /* 0xff80000005058808 */ /* 0x000fe40005000000 */
[----:B------:R-:W-:Y:S02]  /*4d90*/  @!P0 FSEL R15, R15, -INF , !P1 ;  /* 0xff8000000f0f8808 */ /* 0x000fe40004800000 */
[----:B------:R-:W-:Y:S01]  /*4da0*/  @!P0 ISETP.GE.AND P1, PT, R132, R0, PT ;  /* 0x000000008400820c */ /* 0x000fe20003f26270 */
[--C-:B------:R-:W-:Y:S02]  /*4db0*/  FFMA.FTZ R5, R5, UR7, -R8.reuse ;  /* 0x0000000705057c23 */ /* 0x100fe40008010808 */
[----:B------:R-:W-:Y:S02]  /*4dc0*/  FFMA.FTZ R15, R15, UR7, -R9 ;  /* 0x000000070f0f7c23 */ /* 0x000fe40008010809 */
[----:B------:R3:W-:Y:S01]  /*4dd0*/  MUFU.EX2 R228, R5 ;  /* 0x0000000500e47308 */ /* 0x0007e20000000800 */
[----:B--2---:R-:W-:Y:S09]  /*4de0*/  FFMA.FTZ R4, R131, UR5, R235 ;  /* 0x0000000583047c23 */ /* 0x004ff200080100eb */
[----:B------:R-:W-:Y:S01]  /*4df0*/  MUFU.EX2 R202, R15 ;  /* 0x0000000f00ca7308 */ /* 0x000fe20000000800 */
[----:B------:R-:W-:Y:S05]  /*4e00*/  @!P0 FSEL R4, R4, -INF , !P1 ;  /* 0xff80000004048808 */ /* 0x000fea0004800000 */
[----:B------:R-:W-:Y:S04]  /*4e10*/  FFMA.FTZ R4, R4, UR7, -R8 ;  /* 0x0000000704047c23 */ /* 0x000fe80008010808 */
[----:B------:R2:W-:Y:S01]  /*4e20*/  MUFU.EX2 R227, R4 ;  /* 0x0000000400e37308 */ /* 0x0005e20000000800 */
[C---:B---3--:R-:W-:Y:S01]  /*4e30*/  FFMA.FTZ R5, R25.reuse, UR5, R220 ;  /* 0x0000000519057c23 */ /* 0x048fe200080100dc */
[----:B------:R-:W-:Y:S01]  /*4e40*/  FFMA.FTZ R16, R25, UR5, R234 ;  /* 0x0000000519107c23 */ /* 0x000fe200080100ea */
[C---:B----4-:R-:W-:Y:S02]  /*4e50*/  @!P0 ISETP.GE.AND P1, PT, R24.reuse, R10, PT ;  /* 0x0000000a1800820c */ /* 0x050fe40003f26270 */
[----:B------:R-:W-:Y:S02]  /*4e60*/  @!P0 ISETP.GE.AND P2, PT, R24, R0, PT ;  /* 0x000000001800820c */ /* 0x000fe40003f46270 */
[----:B------:R-:W-:Y:S02]  /*4e70*/  @!P0 FSEL R5, R5, -INF , !P1 ;  /* 0xff80000005058808 */ /* 0x000fe40004800000 */
[----:B------:R-:W-:Y:S01]  /*4e80*/  @!P0 FSEL R16, R16, -INF , !P2 ;  /* 0xff80000010108808 */ /* 0x000fe20005000000 */
[C---:B--2---:R-:W-:Y:S01]  /*4e90*/  FFMA.FTZ R4, R20.reuse, UR5, R219 ;  /* 0x0000000514047c23 */ /* 0x044fe200080100db */
[----:B------:R-:W-:Y:S01]  /*4ea0*/  FFMA.FTZ R15, R20, UR5, R233 ;  /* 0x00000005140f7c23 */ /* 0x000fe200080100e9 */
[--C-:B------:R-:W-:Y:S01]  /*4eb0*/  FFMA.FTZ R5, R5, UR7, -R9.reuse ;  /* 0x0000000705057c23 */ /* 0x100fe20008010809 */
[-C--:B------:R-:W-:Y:S01]  /*4ec0*/  @!P0 ISETP.GE.AND P2, PT, R24, R13.reuse, PT ;  /* 0x0000000d1800820c */ /* 0x080fe20003f46270 */
[--C-:B------:R-:W-:Y:S02]  /*4ed0*/  FFMA.FTZ R16, R16, UR7, -R8.reuse ;  /* 0x0000000710107c23 */ /* 0x100fe40008010808 */
[----:B------:R2:W-:Y:S01]  /*4ee0*/  MUFU.EX2 R199, R5 ;  /* 0x0000000500c77308 */ /* 0x0005e20000000800 */
[C---:B------:R-:W-:Y:S04]  /*4ef0*/  @!P0 ISETP.GE.AND P1, PT, R23.reuse, R10, PT ;  /* 0x0000000a1700820c */ /* 0x040fe80003f26270 */
[----:B------:R-:W-:Y:S05]  /*4f00*/  @!P0 FSEL R4, R4, -INF , !P1 ;  /* 0xff80000004048808 */ /* 0x000fea0004800000 */
[----:B------:R3:W-:Y:S01]  /*4f10*/  MUFU.EX2 R218, R16 ;  /* 0x0000001000da7308 */ /* 0x0007e20000000800 */
[----:B------:R-:W-:Y:S01]  /*4f20*/  @!P0 ISETP.GE.AND P1, PT, R23, R0, PT ;  /* 0x000000001700820c */ /* 0x000fe20003f26270 */
[----:B------:R-:W-:Y:S03]  /*4f30*/  FFMA.FTZ R17, R4, UR7, -R9 ;  /* 0x0000000704117c23 */ /* 0x000fe60008010809 */
[----:B------:R-:W-:Y:S02]  /*4f40*/  @!P0 FSEL R15, R15, -INF , !P1 ;  /* 0xff8000000f0f8808 */ /* 0x000fe40004800000 */
[-C--:B------:R-:W-:Y:S03]  /*4f50*/  @!P0 ISETP.GE.AND P1, PT, R24, R14.reuse, PT ;  /* 0x0000000e1800820c */ /* 0x080fe60003f26270 */
[----:B------:R4:W-:Y:S01]  /*4f60*/  MUFU.EX2 R190, R17 ;  /* 0x0000001100be7308 */ /* 0x0009e20000000800 */
[----:B--2---:R-:W2:Y:S01]  /*4f70*/  LDSM.16.M88.4 R4, [R117+0x6800] ;  /* 0x006800007504783b */ /* 0x004ea20000000200 */
[----:B------:R-:W-:Y:S08]  /*4f80*/  FFMA.FTZ R15, R15, UR7, -R8 ;  /* 0x000000070f0f7c23 */ /* 0x000ff00008010808 */
[----:B------:R1:W-:Y:S01]  /*4f90*/  MUFU.EX2 R217, R15 ;  /* 0x0000000f00d97308 */ /* 0x0003e20000000800 */
[C---:B---3--:R-:W-:Y:S01]  /*4fa0*/  FFMA.FTZ R16, R25.reuse, UR5, R184 ;  /* 0x0000000519107c23 */ /* 0x048fe200080100b8 */
[----:B------:R-:W3:Y:S04]  /*4fb0*/  LDL R24, [R1+0x14] ;  /* 0x0000140001187983 */ /* 0x000ee80000100800 */
[----:B------:R-:W-:Y:S02]  /*4fc0*/  @!P0 FSEL R16, R16, -INF , !P2 ;  /* 0xff80000010108808 */ /* 0x000fe40005000000 */
[-C--:B------:R-:W-:Y:S01]  /*4fd0*/  @!P0 ISETP.GE.AND P2, PT, R22, R13.reuse, PT ;  /* 0x0000000d1600820c */ /* 0x080fe20003f46270 */
[----:B----4-:R-:W-:Y:S02]  /*4fe0*/  FFMA.FTZ R17, R20, UR5, R78 ;  /* 0x0000000514117c23 */ /* 0x010fe4000801004e */
[----:B------:R-:W-:Y:S04]  /*4ff0*/  FFMA.FTZ R16, R16, UR7, -R11 ;  /* 0x0000000710107c23 */ /* 0x000fe8000801080b */
[----:B------:R-:W-:Y:S01]  /*5000*/  MUFU.EX2 R159, R16 ;  /* 0x00000010009f7308 */ /* 0x000fe20000000800 */
[----:B-1----:R-:W-:Y:S02]  /*5010*/  FFMA.FTZ R15, R25, UR5, R79 ;  /* 0x00000005190f7c23 */ /* 0x002fe4000801004f */
[----:B------:R-:W4:Y:S03]  /*5020*/  LDL R25, [R1+0x4c] ;  /* 0x00004c0001197983 */ /* 0x000f260000100800 */
[----:B------:R-:W-:Y:S02]  /*5030*/  @!P0 FSEL R15, R15, -INF , !P1 ;  /* 0xff8000000f0f8808 */ /* 0x000fe40004800000 */
[-C--:B------:R-:W-:Y:S03]  /*5040*/  @!P0 ISETP.GE.AND P1, PT, R23, R14.reuse, PT ;  /* 0x0000000e1700820c */ /* 0x080fe60003f26270 */
[--C-:B------:R-:W-:Y:S01]  /*5050*/  FFMA.FTZ R15, R15, UR7, -R12.reuse ;  /* 0x000000070f0f7c23 */ /* 0x100fe2000801080c */
[----:B------:R-:W-:Y:S02]  /*5060*/  @!P0 FSEL R17, R17, -INF , !P1 ;  /* 0xff80000011118808 */ /* 0x000fe40004800000 */
[-C--:B------:R-:W-:Y:S01]  /*5070*/  @!P0 ISETP.GE.AND P1, PT, R23, R13.reuse, PT ;  /* 0x0000000d1700820c */ /* 0x080fe20003f26270 */
[----:B------:R1:W-:Y:S01]  /*5080*/  MUFU.EX2 R83, R15 ;  /* 0x0000000f00537308 */ /* 0x0003e20000000800 */
[----:B------:R-:W4:Y:S01]  /*5090*/  LDL R23, [R1+0x54] ;  /* 0x0000540001177983 */ /* 0x000f220000100800 */
[-C--:B--2---:R-:W-:Y:S03]  /*50a0*/  HMMA.16816.F32 R36, R104, R4.reuse, R36 ;  /* 0x000000046824723c */ /* 0x084fe60000001824 */
[----:B------:R-:W-:Y:S03]  /*50b0*/  FFMA.FTZ R17, R17, UR7, -R12 ;  /* 0x0000000711117c23 */ /* 0x000fe6000801080c */
[C---:B------:R-:W-:Y:S02]  /*50c0*/  HMMA.16816.F32 R40, R112.reuse, R4, R40 ;  /* 0x000000047028723c */ /* 0x040fe40000001828 */
[----:B------:R-:W-:Y:S04]  /*50d0*/  MUFU.EX2 R82, R17 ;  /* 0x0000001100527308 */ /* 0x000fe80000000800 */
[-C--:B------:R-:W-:Y:S05]  /*50e0*/  HMMA.16816.F32 R44, R112, R6.reuse, R44 ;  /* 0x00000006702c723c */ /* 0x080fea000000182c */
[----:B-1----:R-:W-:Y:S01]  /*50f0*/  FFMA.FTZ R15, R20, UR5, R183 ;  /* 0x00000005140f7c23 */ /* 0x002fe200080100b7 */
[----:B------:R-:W-:Y:S01]  /*5100*/  FFMA.FTZ R5, R19, UR5, R76 ;  /* 0x0000000513057c23 */ /* 0x000fe2000801004c */
[----:B------:R-:W2:Y:S01]  /*5110*/  LDL R20, [R1+0x18] ;  /* 0x0000180001147983 */ /* 0x000ea20000100800 */
[C---:B------:R-:W-:Y:S04]  /*5120*/  HMMA.16816.F32 R48, R104.reuse, R6, R48 ;  /* 0x000000066830723c */ /* 0x040fe80000001830 */
[----:B------:R-:W-:Y:S01]  /*5130*/  @!P0 FSEL R15, R15, -INF , !P1 ;  /* 0xff8000000f0f8808 */ /* 0x000fe20004800000 */
[----:B------:R-:W-:Y:S01]  /*5140*/  FMUL.FTZ R36, R36, UR6 ;  /* 0x0000000624247c20 */ /* 0x000fe20008410000 */
[-C--:B------:R-:W-:Y:S01]  /*5150*/  @!P0 ISETP.GE.AND P1, PT, R22, R14.reuse, PT ;  /* 0x0000000e1600820c */ /* 0x080fe20003f26270 */
[----:B------:R-:W-:Y:S01]  /*5160*/  FMUL.FTZ R37, R37, UR6 ;  /* 0x0000000625257c20 */ /* 0x000fe20008410000 */
[----:B------:R-:W-:Y:S01]  /*5170*/  FMUL.FTZ R39, R39, UR6 ;  /* 0x0000000627277c20 */ /* 0x000fe20008410000 */
[----:B------:R-:W-:Y:S02]  /*5180*/  MUFU.TANH R250, R36 ;  /* 0x0000002400fa7308 */ /* 0x000fe40000002400 */
[----:B------:R-:W-:Y:S01]  /*5190*/  FFMA.FTZ R15, R15, UR7, -R11 ;  /* 0x000000070f0f7c23 */ /* 0x000fe2000801080b */
[----:B------:R-:W-:Y:S01]  /*51a0*/  FMUL.FTZ R40, R40, UR6 ;  /* 0x0000000628287c20 */ /* 0x000fe20008410000 */
[----:B------:R-:W-:Y:S01]  /*51b0*/  FMUL.FTZ R41, R41, UR6 ;  /* 0x0000000629297c20 */ /* 0x000fe20008410000 */
[----:B------:R-:W-:Y:S01]  /*51c0*/  FMUL.FTZ R43, R43, UR6 ;  /* 0x000000062b2b7c20 */ /* 0x000fe20008410000 */
[----:B------:R-:W-:Y:S01]  /*51d0*/  FMUL.FTZ R38, R38, UR6 ;  /* 0x0000000626267c20 */ /* 0x000fe20008410000 */
[----:B------:R-:W-:Y:S03]  /*51e0*/  FMUL.FTZ R44, R44, UR6 ;  /* 0x000000062c2c7c20 */ /* 0x000fe60008410000 */
[----:B------:R1:W-:Y:S01]  /*51f0*/  MUFU.EX2 R158, R15 ;  /* 0x0000000f009e7308 */ /* 0x0003e20000000800 */
[----:B------:R-:W-:Y:S01]  /*5200*/  FMUL.FTZ R42, R42, UR6 ;  /* 0x000000062a2a7c20 */ /* 0x000fe20008410000 */
[----:B------:R-:W-:Y:S01]  /*5210*/  FMUL.FTZ R45, R45, UR6 ;  /* 0x000000062d2d7c20 */ /* 0x000fe20008410000 */
[----:B------:R-:W-:Y:S01]  /*5220*/  FMUL.FTZ R47, R47, UR6 ;  /* 0x000000062f2f7c20 */ /* 0x000fe20008410000 */
[----:B------:R-:W-:Y:S01]  /*5230*/  FMUL.FTZ R46, R46, UR6 ;  /* 0x000000062e2e7c20 */ /* 0x000fe20008410000 */
[----:B------:R-:W-:Y:S05]  /*5240*/  FMUL.FTZ R48, R48, UR6 ;  /* 0x0000000630307c20 */ /* 0x000fea0008410000 */
[----:B------:R-:W2:Y:S01]  /*5250*/  MUFU.TANH R249, R37 ;  /* 0x0000002500f97308 */ /* 0x000ea20000002400 */
[----:B------:R-:W-:Y:S01]  /*5260*/  FMUL.FTZ R49, R49, UR6 ;  /* 0x0000000631317c20 */ /* 0x000fe20008410000 */
[----:B------:R-:W-:Y:S01]  /*5270*/  FMUL.FTZ R50, R50, UR6 ;  /* 0x0000000632327c20 */ /* 0x000fe20008410000 */
[----:B------:R-:W-:Y:S07]  /*5280*/  FMUL.FTZ R51, R51, UR6 ;  /* 0x0000000633337c20 */ /* 0x000fee0008410000 */
[----:B------:R-:W-:Y:S01]  /*5290*/  MUFU.TANH R163, R39 ;  /* 0x0000002700a37308 */ /* 0x000fe20000002400 */
[C---:B-1----:R-:W-:Y:S05]  /*52a0*/  FFMA.FTZ R15, R18.reuse, UR5, R77 ;  /* 0x00000005120f7c23 */ /* 0x042fea000801004d */
[----:B------:R-:W-:Y:S04]  /*52b0*/  @!P0 FSEL R15, R15, -INF , !P1 ;  /* 0xff8000000f0f8808 */ /* 0x000fe80004800000 */
[----:B------:R-:W-:Y:S01]  /*52c0*/  MUFU.TANH R189, R40 ;  /* 0x0000002800bd7308 */ /* 0x000fe20000002400 */
[----:B------:R-:W-:Y:S01]  /*52d0*/  @!P0 ISETP.GE.AND P1, PT, R21, R14, PT ;  /* 0x0000000e1500820c */ /* 0x000fe20003f26270 */
[----:B------:R-:W-:Y:S01]  /*52e0*/  FFMA.FTZ R4, R15, UR7, -R12 ;  /* 0x000000070f047c23 */ /* 0x000fe2000801080c */
[----:B------:R-:W-:Y:S02]  /*52f0*/  FFMA.FTZ R15, R18, UR5, R180 ;  /* 0x00000005120f7c23 */ /* 0x000fe400080100b4 */
[----:B------:R-:W-:Y:S02]  /*5300*/  @!P0 FSEL R5, R5, -INF , !P1 ;  /* 0xff80000005058808 */ /* 0x000fe40004800000 */
[-C--:B------:R-:W-:Y:S03]  /*5310*/  @!P0 ISETP.GE.AND P1, PT, R21, R13.reuse, PT ;  /* 0x0000000d1500820c */ /* 0x080fe60003f26270 */
[----:B------:R1:W-:Y:S01]  /*5320*/  MUFU.EX2 R81, R4 ;  /* 0x0000000400517308 */ /* 0x0003e20000000800 */
[----:B------:R-:W-:Y:S01]  /*5330*/  @!P0 FSEL R15, R15, -INF , !P2 ;  /* 0xff8000000f0f8808 */ /* 0x000fe20005000000 */
[----:B------:R-:W-:Y:S01]  /*5340*/  FFMA.FTZ R5, R5, UR7, -R12 ;  /* 0x0000000705057c23 */ /* 0x000fe2000801080c */
[----:B------:R-:W-:Y:S03]  /*5350*/  @!P0 ISETP.GE.AND P2, PT, R22, R0, PT ;  /* 0x000000001600820c */ /* 0x000fe60003f46270 */
[----:B------:R-:W-:Y:S04]  /*5360*/  FFMA.FTZ R15, R15, UR7, -R11 ;  /* 0x000000070f0f7c23 */ /* 0x000fe8000801080b */
[----:B------:R1:W-:Y:S10]  /*5370*/  MUFU.EX2 R80, R5 ;  /* 0x0000000500507308 */ /* 0x0003f40000000800 */
[----:B------:R1:W-:Y:S02]  /*5380*/  MUFU.EX2 R154, R15 ;  /* 0x0000000f009a7308 */ /* 0x0003e40000000800 */
[----:B-1----:R-:W-:Y:S05]  /*5390*/  FFMA.FTZ R4, R19, UR5, R179 ;  /* 0x0000000513047c23 */ /* 0x002fea00080100b3 */
[----:B------:R-:W-:Y:S03]  /*53a0*/  @!P0 FSEL R4, R4, -INF , !P1 ;  /* 0xff80000004048808 */ /* 0x000fe60004800000 */
[----:B------:R-:W-:Y:S01]  /*53b0*/  MUFU.TANH R187, R41 ;  /* 0x0000002900bb7308 */ /* 0x000fe20000002400 */
[----:B------:R-:W-:Y:S01]  /*53c0*/  FFMA.FTZ R5, R18, UR5, R232 ;  /* 0x0000000512057c23 */ /* 0x000fe200080100e8 */
[-C--:B------:R-:W-:Y:S01]  /*53d0*/  @!P0 ISETP.GE.AND P1, PT, R22, R10.reuse, PT ;  /* 0x0000000a1600820c */ /* 0x080fe20003f26270 */
[----:B------:R-:W-:Y:S01]  /*53e0*/  FFMA.FTZ R4, R4, UR7, -R11 ;  /* 0x0000000704047c23 */ /* 0x000fe2000801080b */
[----:B------:R-:W2:Y:S02]  /*53f0*/  LDL R22, [R1+0x1c] ;  /* 0x00001c0001167983 */ /* 0x000ea40000100800 */
[----:B------:R-:W-:Y:S04]  /*5400*/  @!P0 FSEL R5, R5, -INF , !P2 ;  /* 0xff80000005058808 */ /* 0x000fe80005000000 */
[----:B------:R1:W-:Y:S01]  /*5410*/  MUFU.EX2 R153, R4 ;  /* 0x0000000400997308 */ /* 0x0003e20000000800 */
[----:B------:R-:W-:Y:S01]  /*5420*/  FFMA.FTZ R15, R19, UR5, R210 ;  /* 0x00000005130f7c23 */ /* 0x000fe200080100d2 */
[--C-:B------:R-:W-:Y:S08]  /*5430*/  FFMA.FTZ R5, R5, UR7, -R8.reuse ;  /* 0x0000000705057c23 */ /* 0x100ff00008010808 */
[----:B------:R-:W-:Y:S10]  /*5440*/  MUFU.EX2 R208, R5 ;  /* 0x0000000500d07308 */ /* 0x000ff40000000800 */
[----:B------:R-:W-:Y:S01]  /*5450*/  MUFU.TANH R214, R43 ;  /* 0x0000002b00d67308 */ /* 0x000fe20000002400 */
[----:B-1----:R-:W-:Y:S02]  /*5460*/  FFMA.FTZ R4, R18, UR5, R211 ;  /* 0x0000000512047c23 */ /* 0x002fe400080100d3 */
[----:B------:R-:W2:Y:S03]  /*5470*/  LDL R18, [R1+0x50] ;  /* 0x0000500001127983 */ /* 0x000ea60000100800 */
[----:B------:R-:W-:Y:S04]  /*5480*/  @!P0 FSEL R4, R4, -INF , !P1 ;  /* 0xff80000004048808 */ /* 0x000fe80004800000 */
[----:B------:R-:W1:Y:S01]  /*5490*/  MUFU.TANH R164, R38 ;  /* 0x0000002600a47308 */ /* 0x000e620000002400 */
[----:B------:R-:W-:Y:S01]  /*54a0*/  @!P0 ISETP.GE.AND P1, PT, R21, R10, PT ;  /* 0x0000000a1500820c */ /* 0x000fe20003f26270 */
[--C-:B------:R-:W-:Y:S03]  /*54b0*/  FFMA.FTZ R4, R4, UR7, -R9.reuse ;  /* 0x0000000704047c23 */ /* 0x100fe60008010809 */
[----:B------:R-:W-:Y:S02]  /*54c0*/  @!P0 FSEL R15, R15, -INF , !P1 ;  /* 0xff8000000f0f8808 */ /* 0x000fe40004800000 */
[----:B------:R-:W-:Y:S03]  /*54d0*/  @!P0 ISETP.GE.AND P1, PT, R21, R0, PT ;  /* 0x000000001500820c */ /* 0x000fe60003f26270 */
[----:B------:R1:W-:Y:S01]  /*54e0*/  MUFU.EX2 R176, R4 ;  /* 0x0000000400b07308 */ /* 0x0003e20000000800 */
[----:B------:R-:W2:Y:S01]  /*54f0*/  LDL R21, [R1+0x20] ;  /* 0x0000200001157983 */ /* 0x000ea20000100800 */
[----:B------:R-:W-:Y:S08]  /*5500*/  FFMA.FTZ R15, R15, UR7, -R9 ;  /* 0x000000070f0f7c23 */ /* 0x000ff00008010809 */
[----:B------:R-:W-:Y:S10]  /*5510*/  MUFU.EX2 R175, R15 ;  /* 0x0000000f00af7308 */ /* 0x000ff40000000800 */
[----:B------:R-:W-:Y:S01]  /*5520*/  MUFU.TANH R182, R44 ;  /* 0x0000002c00b67308 */ /* 0x000fe20000002400 */
[----:B-1----:R-:W-:Y:S02]  /*5530*/  FFMA.FTZ R4, R19, UR5, R231 ;  /* 0x0000000513047c23 */ /* 0x002fe400080100e7 */
[----:B------:R-:W2:Y:S03]  /*5540*/  LDL R19, [R1+0x58] ;  /* 0x0000580001137983 */ /* 0x000ea60000100800 */
[----:B------:R-:W-:Y:S04]  /*5550*/  @!P0 FSEL R4, R4, -INF , !P1 ;  /* 0xff80000004048808 */ /* 0x000fe80004800000 */
[----:B------:R-:W1:Y:S01]  /*5560*/  MUFU.TANH R215, R42 ;  /* 0x0000002a00d77308 */ /* 0x000e620000002400 */
[----:B------:R-:W-:Y:S09]  /*5570*/  FFMA.FTZ R4, R4, UR7, -R8 ;  /* 0x0000000704047c23 */ /* 0x000ff20008010808 */
[----:B------:R-:W-:Y:S10]  /*5580*/  MUFU.EX2 R206, R4 ;  /* 0x0000000400ce7308 */ /* 0x000ff40000000800 */
[----:B------:R-:W-:Y:S10]  /*5590*/  MUFU.TANH R181, R45 ;  /* 0x0000002d00b57308 */ /* 0x000ff40000002400 */
[----:B------:R-:W-:Y:S10]  /*55a0*/  MUFU.TANH R212, R47 ;  /* 0x0000002f00d47308 */ /* 0x000ff40000002400 */
[----:B------:R-:W-:Y:S10]  /*55b0*/  MUFU.TANH R248, R48 ;  /* 0x0000003000f87308 */ /* 0x000ff40000002400 */
[----:B------:R-:W-:Y:S10]  /*55c0*/  MUFU.TANH R247, R49 ;  /* 0x0000003100f77308 */ /* 0x000ff40000002400 */
[----:B------:R-:W1:Y:S10]  /*55d0*/  MUFU.TANH R213, R46 ;  /* 0x0000002e00d57308 */ /* 0x000e740000002400 */
[----:B------:R-:W1:Y:S10]  /*55e0*/  MUFU.TANH R152, R50 ;  /* 0x0000003200987308 */ /* 0x000e740000002400 */
[----:B------:R-:W1:Y:S01]  /*55f0*/  MUFU.TANH R151, R51 ;  /* 0x0000003300977308 */ /* 0x000e620000002400 */
[C---:B---3--:R-:W-:Y:S02]  /*5600*/  @!P0 ISETP.GE.AND P1, PT, R24.reuse, R10, PT ;  /* 0x0000000a1800820c */ /* 0x048fe40003f26270 */
[----:B------:R-:W-:Y:S01]  /*5610*/  @!P0 ISETP.GE.AND P2, PT, R24, R0, PT ;  /* 0x000000001800820c */ /* 0x000fe20003f46270 */
[C---:B----4-:R-:W-:Y:S01]  /*5620*/  FFMA.FTZ R5, R25.reuse, UR5, R209 ;  /* 0x0000000519057c23 */ /* 0x050fe200080100d1 */
[----:B------:R-:W-:Y:S04]  /*5630*/  FFMA.FTZ R16, R25, UR5, R230 ;  /* 0x0000000519107c23 */ /* 0x000fe800080100e6 */
[----:B------:R-:W-:Y:S02]  /*5640*/  @!P0 FSEL R5, R5, -INF , !P1 ;  /* 0xff80000005058808 */ /* 0x000fe40004800000 */
[----:B------:R-:W-:Y:S02]  /*5650*/  @!P0 FSEL R16, R16, -INF , !P2 ;  /* 0xff80000010108808 */ /* 0x000fe40005000000 */
[-C--:B------:R-:W-:Y:S01]  /*5660*/  @!P0 ISETP.GE.AND P2, PT, R24, R13.reuse, PT ;  /* 0x0000000d1800820c */ /* 0x080fe20003f46270 */
[----:B------:R-:W-:Y:S02]  /*5670*/  FFMA.FTZ R5, R5, UR7, -R9 ;  /* 0x0000000705057c23 */ /* 0x000fe40008010809 */
[----:B------:R-:W-:Y:S02]  /*5680*/  FFMA.FTZ R16, R16, UR7, -R8 ;  /* 0x0000000710107c23 */ /* 0x000fe40008010808 */
[----:B------:R-:W-:Y:S10]  /*5690*/  MUFU.EX2 R172, R5 ;  /* 0x0000000500ac7308 */ /* 0x000ff40000000800 */
[----:B------:R3:W-:Y:S01]  /*56a0*/  MUFU.EX2 R205, R16 ;  /* 0x0000001000cd7308 */ /* 0x0007e20000000800 */
[----:B--2---:R-:W-:Y:S01]  /*56b0*/  @!P0 ISETP.GE.AND P1, PT, R20, R10, PT ;  /* 0x0000000a1400820c */ /* 0x004fe20003f26270 */
[----:B---3--:R-:W-:Y:S05]  /*56c0*/  FFMA.FTZ R16, R25, UR5, R170 ;  /* 0x0000000519107c23 */ /* 0x008fea00080100aa */
[----:B------:R-:W-:Y:S05]  /*56d0*/  @!P0 FSEL R16, R16, -INF , !P2 ;  /* 0xff80000010108808 */ /* 0x000fea0005000000 */
[----:B------:R-:W-:Y:S04]  /*56e0*/  FFMA.FTZ R16, R16, UR7, -R11 ;  /* 0x0000000710107c23 */ /* 0x000fe8000801080b */
[----:B------:R2:W-:Y:S02]  /*56f0*/  MUFU.EX2 R142, R16 ;  /* 0x00000010008e7308 */ /* 0x0005e40000000800 */
[----:B--2---:R-:W2:Y:S01]  /*5700*/  LDL R16, [R1+0x28] ;  /* 0x0000280001107983 */ /* 0x004ea20000100800 */
[-C--:B------:R-:W-:Y:S01]  /*5710*/  @!P0 ISETP.GE.AND P2, PT, R22, R13.reuse, PT ;  /* 0x0000000d1600820c */ /* 0x080fe20003f46270 */
[C---:B------:R-:W-:Y:S01]  /*5720*/  FFMA.FTZ R4, R18.reuse, UR5, R207 ;  /* 0x0000000512047c23 */ /* 0x040fe200080100cf */
[----:B------:R-:W-:Y:S04]  /*5730*/  FFMA.FTZ R15, R18, UR5, R229 ;  /* 0x00000005120f7c23 */ /* 0x000fe800080100e5 */
[----:B------:R-:W-:Y:S02]  /*5740*/  @!P0 FSEL R4, R4, -INF , !P1 ;  /* 0xff80000004048808 */ /* 0x000fe40004800000 */
[----:B------:R-:W-:Y:S03]  /*5750*/  @!P0 ISETP.GE.AND P1, PT, R20, R0, PT ;  /* 0x000000001400820c */ /* 0x000fe60003f26270 */
[----:B------:R-:W-:Y:S01]  /*5760*/  FFMA.FTZ R17, R4, UR7, -R9 ;  /* 0x0000000704117c23 */ /* 0x000fe20008010809 */
[----:B------:R-:W-:Y:S01]  /*5770*/  @!P0 FSEL R15, R15, -INF , !P1 ;  /* 0xff8000000f0f8808 */ /* 0x000fe20004800000 */
[----:B------:R-:W3:Y:S01]  /*5780*/  LDSM.16.M88.4 R4, [R117+0x6c00] ;  /* 0x006c00007504783b */ /* 0x000ee20000000200 */
[-C--:B------:R-:W-:Y:S01]  /*5790*/  @!P0 ISETP.GE.AND P1, PT, R24, R14.reuse, PT ;  /* 0x0000000e1800820c */ /* 0x080fe20003f26270 */
[----:B------:R4:W-:Y:S02]  /*57a0*/  MUFU.EX2 R171, R17 ;  /* 0x0000001100ab7308 */ /* 0x0009e40000000800 */
[----:B------:R-:W-:Y:S04]  /*57b0*/  FFMA.FTZ R15, R15, UR7, -R8 ;  /* 0x000000070f0f7c23 */ /* 0x000fe80008010808 */
[----:B------:R-:W2:Y:S04]  /*57c0*/  LDL R24, [R1+0x2c] ;  /* 0x00002c0001187983 */ /* 0x000ea80000100800 */
[----:B------:R1:W-:Y:S01]  /*57d0*/  MUFU.EX2 R204, R15 ;  /* 0x0000000f00cc7308 */ /* 0x0003e20000000800 */
[----:B----4-:R-:W-:Y:S01]  /*57e0*/  FFMA.FTZ R17, R18, UR5, R72 ;  /* 0x0000000512117c23 */ /* 0x010fe20008010048 */
[----:B-1----:R-:W-:Y:S05]  /*57f0*/  FFMA.FTZ R15, R25, UR5, R73 ;  /* 0x00000005190f7c23 */ /* 0x002fea0008010049 */
[----:B------:R-:W-:Y:S02]  /*5800*/  @!P0 FSEL R15, R15, -INF , !P1 ;  /* 0xff8000000f0f8808 */ /* 0x000fe40004800000 */
[CC--:B------:R-:W-:Y:S03]  /*5810*/  @!P0 ISETP.GE.AND P1, PT, R20.reuse, R14.reuse, PT ;  /* 0x0000000e1400820c */ /* 0x0c0fe60003f26270 */
[--C-:B------:R-:W-:Y:S01]  /*5820*/  FFMA.FTZ R15, R15, UR7, -R12.reuse ;  /* 0x000000070f0f7c23 */ /* 0x100fe2000801080c */
[----:B------:R-:W-:Y:S02]  /*5830*/  @!P0 FSEL R17, R17, -INF , !P1 ;  /* 0xff80000011118808 */ /* 0x000fe40004800000 */
[-C--:B------:R-:W-:Y:S01]  /*5840*/  @!P0 ISETP.GE.AND P1, PT, R20, R13.reuse, PT ;  /* 0x0000000d1400820c */ /* 0x080fe20003f26270 */
[----:B------:R1:W-:Y:S01]  /*5850*/  MUFU.EX2 R75, R15 ;  /* 0x0000000f004b7308 */ /* 0x0003e20000000800 */
[----:B------:R-:W4:Y:S01]  /*5860*/  LDL R20, [R1+0x5c] ;  /* 0x00005c0001147983 */ /* 0x000f220000100800 */
[----:B------:R-:W-:Y:S01]  /*5870*/  FFMA.FTZ R17, R17, UR7, -R12 ;  /* 0x0000000711117c23 */ /* 0x000fe2000801080c */
[-C--:B---3--:R-:W-:Y:S07]  /*5880*/  HMMA.16816.F32 R52, R104, R4.reuse, R52 ;  /* 0x000000046834723c */ /* 0x088fee0000001834 */
[----:B------:R3:W-:Y:S01]  /*5890*/  MUFU.EX2 R74, R17 ;  /* 0x00000011004a7308 */ /* 0x0007e20000000800 */
[C---:B------:R-:W-:Y:S06]  /*58a0*/  HMMA.16816.F32 R56, R112.reuse, R4, R56 ;  /* 0x000000047038723c */ /* 0x040fec0000001838 */
[-C--:B------:R-:W-:Y:S05]  /*58b0*/  HMMA.16816.F32 R60, R112, R6.reuse, R60 ;  /* 0x00000006703c723c */ /* 0x080fea000000183c */
[----:B-1----:R-:W-:Y:S01]  /*58c0*/  FFMA.FTZ R15, R18, UR5, R168 ;  /* 0x00000005120f7c23 */ /* 0x002fe200080100a8 */
[----:B------:R-:W-:Y:S01]  /*58d0*/  FFMA.FTZ R5, R19, UR5, R249 ;  /* 0x0000000513057c23 */ /* 0x000fe200080100f9 */
[----:B------:R-:W4:Y:S01]  /*58e0*/  LDL R18, [R1+0x24] ;  /* 0x0000240001127983 */ /* 0x000f220000100800 */
[----:B------:R-:W-:Y:S03]  /*58f0*/  HMMA.16816.F32 R64, R104, R6, R64 ;  /* 0x000000066840723c */ /* 0x000fe60000001840 */
[----:B---3--:R-:W3:Y:S01]  /*5900*/  LDL R17, [R1+0x60] ;  /* 0x0000600001117983 */ /* 0x008ee20000100800 */
[----:B------:R-:W-:Y:S01]  /*5910*/  @!P0 FSEL R15, R15, -INF , !P1 ;  /* 0xff8000000f0f8808 */ /* 0x000fe20004800000 */
[----:B------:R-:W-:Y:S01]  /*5920*/  FMUL.FTZ R52, R52, UR6 ;  /* 0x0000000634347c20 */ /* 0x000fe20008410000 */
[-C--:B------:R-:W-:Y:S01]  /*5930*/  @!P0 ISETP.GE.AND P1, PT, R22, R14.reuse, PT ;  /* 0x0000000e1600820c */ /* 0x080fe20003f26270 */
[----:B------:R-:W3:Y:S01]  /*5940*/  LDL R7, [R1+0x9c] ;  /* 0x00009c0001077983 */ /* 0x000ee20000100800 */
[----:B------:R-:W-:Y:S01]  /*5950*/  FMUL.FTZ R53, R53, UR6 ;  /* 0x0000000635357c20 */ /* 0x000fe20008410000 */
[----:B------:R-:W1:Y:S02]  /*5960*/  MUFU.TANH R242, R52 ;  /* 0x0000003400f27308 */ /* 0x000e640000002400 */
[--C-:B------:R-:W-:Y:S01]  /*5970*/  FFMA.FTZ R15, R15, UR7, -R11.reuse ;  /* 0x000000070f0f7c23 */ /* 0x100fe2000801080b */
        /* <DEDUP_REMOVED lines=14> */
[----:B------:R-:W-:Y:S01]  /*5a60*/  FMUL.FTZ R66, R66, UR6 ;  /* 0x0000000642427c20 */ /* 0x000fe20008410000 */
[----:B------:R-:W-:Y:S07]  /*5a70*/  FMUL.FTZ R67, R67, UR6 ;  /* 0x0000000643437c20 */ /* 0x000fee0008410000 */
[----:B------:R-:W3:Y:S01]  /*5a80*/  MUFU.TANH R148, R54 ;  /* 0x0000003600947308 */ /* 0x000ee20000002400 */
[----:B-1----:R-:W-:Y:S05]  /*5a90*/  FFMA.FTZ R15, R23, UR5, R250 ;  /* 0x00000005170f7c23 */ /* 0x002fea00080100fa */
[----:B------:R-:W-:Y:S02]  /*5aa0*/  @!P0 FSEL R15, R15, -INF , !P1 ;  /* 0xff8000000f0f8808 */ /* 0x000fe40004800000 */
[----:B------:R-:W-:Y:S02]  /*5ab0*/  @!P0 ISETP.GE.AND P1, PT, R21, R14, PT ;  /* 0x0000000e1500820c */ /* 0x000fe40003f26270 */
[----:B------:R-:W-:Y:S01]  /*5ac0*/  MUFU.TANH R147, R55 ;  /* 0x0000003700937308 */ /* 0x000fe20000002400 */
[----:B------:R-:W-:Y:S01]  /*5ad0*/  FFMA.FTZ R4, R15, UR7, -R12 ;  /* 0x000000070f047c23 */ /* 0x000fe2000801080c */
[----:B------:R-:W-:Y:S01]  /*5ae0*/  @!P0 FSEL R5, R5, -INF , !P1 ;  /* 0xff80000005058808 */ /* 0x000fe20004800000 */
[----:B------:R-:W-:Y:S01]  /*5af0*/  FFMA.FTZ R15, R23, UR5, R164 ;  /* 0x00000005170f7c23 */ /* 0x000fe200080100a4 */
[-C--:B------:R-:W-:Y:S06]  /*5b00*/  @!P0 ISETP.GE.AND P1, PT, R21, R13.reuse, PT ;  /* 0x0000000d1500820c */ /* 0x080fec0003f26270 */
[----:B------:R1:W-:Y:S01]  /*5b10*/  MUFU.EX2 R71, R4 ;  /* 0x0000000400477308 */ /* 0x0003e20000000800 */
[----:B------:R-:W-:Y:S01]  /*5b20*/  FFMA.FTZ R5, R5, UR7, -R12 ;  /* 0x0000000705057c23 */ /* 0x000fe2000801080c */
[----:B------:R-:W-:Y:S02]  /*5b30*/  @!P0 FSEL R15, R15, -INF , !P2 ;  /* 0xff8000000f0f8808 */ /* 0x000fe40005000000 */
[----:B------:R-:W-:Y:S03]  /*5b40*/  @!P0 ISETP.GE.AND P2, PT, R22, R0, PT ;  /* 0x000000001600820c */ /* 0x000fe60003f46270 */
[----:B------:R-:W-:Y:S03]  /*5b50*/  FFMA.FTZ R15, R15, UR7, -R11 ;  /* 0x000000070f0f7c23 */ /* 0x000fe6000801080b */
[----:B------:R1:W-:Y:S10]  /*5b60*/  MUFU.EX2 R70, R5 ;  /* 0x0000000500467308 */ /* 0x0003f40000000800 */
[----:B------:R1:W-:Y:S02]  /*5b70*/  MUFU.EX2 R140, R15 ;  /* 0x0000000f008c7308 */ /* 0x0003e40000000800 */
[C---:B-1----:R-:W-:Y:S05]  /*5b80*/  FFMA.FTZ R4, R19.reuse, UR5, R163 ;  /* 0x0000000513047c23 */ /* 0x042fea00080100a3 */
[----:B------:R-:W-:Y:S02]  /*5b90*/  @!P0 FSEL R4, R4, -INF , !P1 ;  /* 0xff80000004048808 */ /* 0x000fe40004800000 */
[-C--:B------:R-:W-:Y:S01]  /*5ba0*/  @!P0 ISETP.GE.AND P1, PT, R22, R10.reuse, PT ;  /* 0x0000000a1600820c */ /* 0x080fe20003f26270 */
[----:B------:R-:W-:Y:S01]  /*5bb0*/  FFMA.FTZ R5, R19, UR5, R187 ;  /* 0x0000000513057c23 */ /* 0x000fe200080100bb */
[----:B------:R-:W3:Y:S01]  /*5bc0*/  LDL R22, [R1+0x30] ;  /* 0x0000300001167983 */ /* 0x000ee20000100800 */
[----:B------:R-:W-:Y:S01]  /*5bd0*/  FFMA.FTZ R4, R4, UR7, -R11 ;  /* 0x0000000704047c23 */ /* 0x000fe2000801080b */
[----:B------:R-:W-:Y:S01]  /*5be0*/  MUFU.TANH R167, R57 ;  /* 0x0000003900a77308 */ /* 0x000fe20000002400 */
[----:B------:R-:W-:Y:S09]  /*5bf0*/  FFMA.FTZ R15, R23, UR5, R215 ;  /* 0x00000005170f7c23 */ /* 0x000ff200080100d7 */
[----:B------:R1:W-:Y:S01]  /*5c00*/  MUFU.EX2 R139, R4 ;  /* 0x00000004008b7308 */ /* 0x0003e20000000800 */
[----:B------:R-:W-:Y:S05]  /*5c10*/  @!P0 FSEL R15, R15, -INF , !P2 ;  /* 0xff8000000f0f8808 */ /* 0x000fea0005000000 */
[----:B------:R-:W-:Y:S04]  /*5c20*/  FFMA.FTZ R15, R15, UR7, -R8 ;  /* 0x000000070f0f7c23 */ /* 0x000fe80008010808 */
[----:B------:R-:W-:Y:S10]  /*5c30*/  MUFU.TANH R201, R58 ;  /* 0x0000003a00c97308 */ /* 0x000ff40000002400 */
[----:B------:R1:W-:Y:S02]  /*5c40*/  MUFU.EX2 R178, R15 ;  /* 0x0000000f00b27308 */ /* 0x0003e40000000800 */
[----:B-1----:R-:W-:Y:S02]  /*5c50*/  FFMA.FTZ R4, R23, UR5, R189 ;  /* 0x0000000517047c23 */ /* 0x002fe400080100bd */
[----:B------:R-:W3:Y:S03]  /*5c60*/  LDL R23, [R1+0x64] ;  /* 0x0000640001177983 */ /* 0x000ee60000100800 */
[----:B------:R-:W-:Y:S02]  /*5c70*/  @!P0 FSEL R4, R4, -INF , !P1 ;  /* 0xff80000004048808 */ /* 0x000fe40004800000 */
[----:B------:R-:W-:Y:S01]  /*5c80*/  @!P0 ISETP.GE.AND P1, PT, R21, R10, PT ;  /* 0x0000000a1500820c */ /* 0x000fe20003f26270 */
[----:B------:R-:W-:Y:S02]  /*5c90*/  MUFU.TANH R161, R60 ;  /* 0x0000003c00a17308 */ /* 0x000fe40000002400 */
[--C-:B------:R-:W-:Y:S01]  /*5ca0*/  FFMA.FTZ R4, R4, UR7, -R9.reuse ;  /* 0x0000000704047c23 */ /* 0x100fe20008010809 */
[----:B------:R-:W-:Y:S02]  /*5cb0*/  @!P0 FSEL R5, R5, -INF , !P1 ;  /* 0xff80000005058808 */ /* 0x000fe40004800000 */
[----:B------:R-:W-:Y:S01]  /*5cc0*/  @!P0 ISETP.GE.AND P1, PT, R21, R0, PT ;  /* 0x000000001500820c */ /* 0x000fe20003f26270 */
[----:B------:R-:W3:Y:S04]  /*5cd0*/  LDL R15, [R1+0x78] ;  /* 0x00007800010f7983 */ /* 0x000ee80000100800 */
[----:B------:R1:W-:Y:S01]  /*5ce0*/  MUFU.EX2 R156, R4 ;  /* 0x00000004009c7308 */ /* 0x0003e20000000800 */
[----:B------:R-:W-:Y:S09]  /*5cf0*/  FFMA.FTZ R5, R5, UR7, -R9 ;  /* 0x0000000705057c23 */ /* 0x000ff20008010809 */
[----:B------:R-:W-:Y:S10]  /*5d00*/  MUFU.EX2 R155, R5 ;  /* 0x00000005009b7308 */ /* 0x000ff40000000800 */
[----:B------:R-:W3:Y:S01]  /*5d10*/  MUFU.TANH R166, R56 ;  /* 0x0000003800a67308 */ /* 0x000ee20000002400 */
[----:B-1----:R-:W-:Y:S02]  /*5d20*/  FFMA.FTZ R4, R19, UR5, R214 ;  /* 0x0000000513047c23 */ /* 0x002fe400080100d6 */
[----:B------:R-:W3:Y:S03]  /*5d30*/  LDL R19, [R1+0x68] ;  /* 0x0000680001137983 */ /* 0x000ee60000100800 */
[----:B------:R-:W-:Y:S04]  /*5d40*/  @!P0 FSEL R4, R4, -INF , !P1 ;  /* 0xff80000004048808 */ /* 0x000fe80004800000 */
[----:B------:R-:W1:Y:S01]  /*5d50*/  MUFU.TANH R200, R59 ;  /* 0x0000003b00c87308 */ /* 0x000e620000002400 */
[----:B------:R-:W-:Y:S09]  /*5d60*/  FFMA.FTZ R4, R4, UR7, -R8 ;  /* 0x0000000704047c23 */ /* 0x000ff20008010808 */
[----:B------:R4:W-:Y:S10]  /*5d70*/  MUFU.EX2 R177, R4 ;  /* 0x0000000400b17308 */ /* 0x0009f40000000800 */
[----:B------:R-:W1:Y:S10]  /*5d80*/  MUFU.TANH R160, R61 ;  /* 0x0000003d00a07308 */ /* 0x000e740000002400 */
[----:B------:R-:W1:Y:S10]  /*5d90*/  MUFU.TANH R186, R62 ;  /* 0x0000003e00ba7308 */ /* 0x000e740000002400 */
[----:B------:R-:W1:Y:S10]  /*5da0*/  MUFU.TANH R237, R64 ;  /* 0x0000004000ed7308 */ /* 0x000e740000002400 */
[----:B------:R-:W1:Y:S10]  /*5db0*/  MUFU.TANH R236, R65 ;  /* 0x0000004100ec7308 */ /* 0x000e740000002400 */
[----:B------:R-:W1:Y:S10]  /*5dc0*/  MUFU.TANH R138, R66 ;  /* 0x00000042008a7308 */ /* 0x000e740000002400 */
[----:B------:R-:W1:Y:S10]  /*5dd0*/  MUFU.TANH R137, R67 ;  /* 0x0000004300897308 */ /* 0x000e740000002400 */
[----:B------:R-:W1:Y:S01]  /*5de0*/  MUFU.TANH R185, R63 ;  /* 0x0000003f00b97308 */ /* 0x000e620000002400 */
[-C--:B--2---:R-:W-:Y:S01]  /*5df0*/  @!P0 ISETP.GE.AND P5, PT, R24, R10.reuse, PT ;  /* 0x0000000a1800820c */ /* 0x084fe20003fa6270 */
[C---:B----4-:R-:W-:Y:S01]  /*5e00*/  FFMA.FTZ R4, R20.reuse, UR5, R182 ;  /* 0x0000000514047c23 */ /* 0x050fe200080100b6 */
[----:B------:R-:W-:Y:S01]  /*5e10*/  FFMA.FTZ R6, R20, UR5, R213 ;  /* 0x0000000514067c23 */ /* 0x000fe200080100d5 */
[C---:B------:R-:W-:Y:S02]  /*5e20*/  @!P0 ISETP.GE.AND P1, PT, R18.reuse, R10, PT ;  /* 0x0000000a1200820c */ /* 0x040fe40003f26270 */
[----:B------:R-:W-:Y:S02]  /*5e30*/  @!P0 ISETP.GE.AND P2, PT, R18, R0, PT ;  /* 0x000000001200820c */ /* 0x000fe40003f46270 */
[----:B------:R-:W-:Y:S01]  /*5e40*/  @!P0 FSEL R4, R4, -INF , !P1 ;  /* 0xff80000004048808 */ /* 0x000fe20004800000 */
[----:B---3--:R-:W-:Y:S01]  /*5e50*/  FFMA.FTZ R5, R17, UR5, R181 ;  /* 0x0000000511057c23 */ /* 0x008fe200080100b5 */
[----:B------:R-:W-:Y:S02]  /*5e60*/  @!P0 ISETP.GE.AND P1, PT, R16, R10, PT ;  /* 0x0000000a1000820c */ /* 0x000fe40003f26270 */
[----:B------:R-:W-:Y:S01]  /*5e70*/  @!P0 FSEL R6, R6, -INF , !P2 ;  /* 0xff80000006068808 */ /* 0x000fe20005000000 */
[--C-:B------:R-:W-:Y:S01]  /*5e80*/  FFMA.FTZ R4, R4, UR7, -R9.reuse ;  /* 0x0000000704047c23 */ /* 0x100fe20008010809 */
[----:B------:R-:W-:Y:S02]  /*5e90*/  @!P0 FSEL R5, R5, -INF , !P1 ;  /* 0xff80000005058808 */ /* 0x000fe40004800000 */
[----:B------:R-:W-:Y:S01]  /*5ea0*/  @!P0 ISETP.GE.AND P1, PT, R16, R0, PT ;  /* 0x000000001000820c */ /* 0x000fe20003f26270 */
[----:B------:R2:W-:Y:S01]  /*5eb0*/  MUFU.EX2 R150, R4 ;  /* 0x0000000400967308 */ /* 0x0005e20000000800 */
[----:B------:R-:W-:Y:S01]  /*5ec0*/  FFMA.FTZ R6, R6, UR7, -R8 ;  /* 0x0000000706067c23 */ /* 0x000fe20008010808 */
[----:B------:R-:W-:Y:S01]  /*5ed0*/  FFMA.FTZ R5, R5, UR7, -R9 ;  /* 0x0000000705057c23 */ /* 0x000fe20008010809 */
[-C--:B------:R-:W-:Y:S07]  /*5ee0*/  @!P0 ISETP.GE.AND P2, PT, R24, R13.reuse, PT ;  /* 0x0000000d1800820c */ /* 0x080fee0003f46270 */
[----:B------:R3:W4:Y:S10]  /*5ef0*/  MUFU.EX2 R149, R5 ;  /* 0x0000000500957308 */ /* 0x0007340000000800 */
[----:B------:R-:W-:Y:S01]  /*5f00*/  MUFU.EX2 R174, R6 ;  /* 0x0000000600ae7308 */ /* 0x000fe20000000800 */
[----:B--2---:R-:W-:Y:S05]  /*5f10*/  FFMA.FTZ R4, R17, UR5, R212 ;  /* 0x0000000511047c23 */ /* 0x004fea00080100d4 */
[----:B------:R-:W-:Y:S02]  /*5f20*/  @!P0 FSEL R4, R4, -INF , !P1 ;  /* 0xff80000004048808 */ /* 0x000fe40004800000 */
[-C--:B------:R-:W-:Y:S01]  /*5f30*/  @!P0 ISETP.GE.AND P1, PT, R18, R14.reuse, PT ;  /* 0x0000000e1200820c */ /* 0x080fe20003f26270 */
[----:B---3--:R-:W-:Y:S02]  /*5f40*/  FFMA.FTZ R5, R20, UR5, R248 ;  /* 0x0000000514057c23 */ /* 0x008fe400080100f8 */
[----:B------:R-:W-:Y:S03]  /*5f50*/  FFMA.FTZ R4, R4, UR7, -R8 ;  /* 0x0000000704047c23 */ /* 0x000fe60008010808 */
[----:B------:R-:W-:Y:S01]  /*5f60*/  @!P0 FSEL R5, R5, -INF , !P1 ;  /* 0xff80000005058808 */ /* 0x000fe20004800000 */
[----:B------:R2:W-:Y:S01]  /*5f70*/  MUFU.EX2 R173, R4 ;  /* 0x0000000400ad7308 */ /* 0x0005e20000000800 */
[----:B------:R-:W-:Y:S03]  /*5f80*/  @!P0 ISETP.GE.AND P1, PT, R16, R14, PT ;  /* 0x0000000e1000820c */ /* 0x000fe60003f26270 */
[----:B------:R-:W-:Y:S06]  /*5f90*/  FFMA.FTZ R5, R5, UR7, -R12 ;  /* 0x0000000705057c23 */ /* 0x000fec000801080c */
[----:B------:R3:W-:Y:S01]  /*5fa0*/  MUFU.EX2 R246, R5 ;  /* 0x0000000500f67308 */ /* 0x0007e20000000800 */
[----:B--2---:R-:W-:Y:S05]  /*5fb0*/  FFMA.FTZ R4, R17, UR5, R247 ;  /* 0x0000000511047c23 */ /* 0x004fea00080100f7 */
[----:B------:R-:W-:Y:S02]  /*5fc0*/  @!P0 FSEL R4, R4, -INF , !P1 ;  /* 0xff80000004048808 */ /* 0x000fe40004800000 */
[-C--:B------:R-:W-:Y:S01]  /*5fd0*/  @!P0 ISETP.GE.AND P1, PT, R18, R13.reuse, PT ;  /* 0x0000000d1200820c */ /* 0x080fe20003f26270 */
[----:B---3--:R-:W-:Y:S01]  /*5fe0*/  FFMA.FTZ R5, R20, UR5, R152 ;  /* 0x0000000514057c23 */ /* 0x008fe20008010098 */
[----:B------:R-:W2:Y:S01]  /*5ff0*/  LDL R18, [R1+0x6c] ;  /* 0x00006c0001127983 */ /* 0x000ea20000100800 */
[----:B------:R-:W-:Y:S03]  /*6000*/  FFMA.FTZ R4, R4, UR7, -R12 ;  /* 0x0000000704047c23 */ /* 0x000fe6000801080c */
[----:B------:R-:W3:Y:S01]  /*6010*/  LDL R20, [R1+0x98] ;  /* 0x0000980001147983 */ /* 0x000ee20000100800 */
[----:B------:R1:W4:Y:S01]  /*6020*/  MUFU.EX2 R245, R4 ;  /* 0x0000000400f57308 */ /* 0x0003220000000800 */
[----:B------:R-:W-:Y:S02]  /*6030*/  @!P0 FSEL R5, R5, -INF , !P1 ;  /* 0xff80000005058808 */ /* 0x000fe40004800000 */
[-C--:B------:R-:W-:Y:S02]  /*6040*/  @!P0 ISETP.GE.AND P1, PT, R16, R13.reuse, PT ;  /* 0x0000000d1000820c */ /* 0x080fe40003f26270 */
[----:B------:R-:W4:Y:S01]  /*6050*/  LDL R16, [R1+0x70] ;  /* 0x0000700001107983 */ /* 0x000f220000100800 */
[----:B------:R-:W-:Y:S01]  /*6060*/  FFMA.FTZ R5, R5, UR7, -R11 ;  /* 0x0000000705057c23 */ /* 0x000fe2000801080b */
[----:B------:R-:W-:Y:S03]  /*6070*/  @!P0 ISETP.GE.AND P4, PT, R22, R10, PT ;  /* 0x0000000a1600820c */ /* 0x000fe60003f86270 */
[----:B------:R1:W-:Y:S02]  /*6080*/  MUFU.EX2 R135, R5 ;  /* 0x0000000500877308 */ /* 0x0003e40000000800 */
[----:B-1----:R-:W-:Y:S02]  /*6090*/  FFMA.FTZ R4, R17, UR5, R151 ;  /* 0x0000000511047c23 */ /* 0x002fe40008010097 */
[----:B------:R-:W4:Y:S03]  /*60a0*/  LDL R17, [R1+0x74] ;  /* 0x0000740001117983 */ /* 0x000f260000100800 */
[----:B------:R-:W-:Y:S02]  /*60b0*/  @!P0 FSEL R4, R4, -INF , !P1 ;  /* 0xff80000004048808 */ /* 0x000fe40004800000 */
[-C--:B------:R-:W-:Y:S03]  /*60c0*/  @!P0 ISETP.GE.AND P1, PT, R24, R14.reuse, PT ;  /* 0x0000000e1800820c */ /* 0x080fe60003f26270 */
[----:B------:R-:W-:Y:S01]  /*60d0*/  FFMA.FTZ R4, R4, UR7, -R11 ;  /* 0x0000000704047c23 */ /* 0x000fe2000801080b */
[----:B------:R-:W-:Y:S03]  /*60e0*/  FFMA.FTZ R5, R23, UR5, R242 ;  /* 0x0000000517057c23 */ /* 0x000fe600080100f2 */
[----:B------:R-:W1:Y:S02]  /*60f0*/  MUFU.EX2 R134, R4 ;  /* 0x0000000400867308 */ /* 0x000e640000000800 */
[----:B------:R-:W-:Y:S02]  /*6100*/  @!P0 FSEL R5, R5, -INF , !P1 ;  /* 0xff80000005058808 */ /* 0x000fe40004800000 */
[----:B------:R-:W-:Y:S03]  /*6110*/  @!P0 ISETP.GE.AND P1, PT, R22, R14, PT ;  /* 0x0000000e1600820c */ /* 0x000fe60003f26270 */
[----:B------:R-:W-:Y:S04]  /*6120*/  FFMA.FTZ R5, R5, UR7, -R12 ;  /* 0x0000000705057c23 */ /* 0x000fe8000801080c */
[----:B------:R1:W-:Y:S02]  /*6130*/  MUFU.EX2 R244, R5 ;  /* 0x0000000500f47308 */ /* 0x0003e40000000800 */
[----:B-1----:R-:W-:Y:S01]  /*6140*/  FFMA.FTZ R5, R23, UR5, R148 ;  /* 0x0000000517057c23 */ /* 0x002fe20008010094 */
[----:B------:R-:W-:Y:S04]  /*6150*/  FFMA.FTZ R4, R19, UR5, R241 ;  /* 0x0000000513047c23 */ /* 0x000fe800080100f1 */
[----:B------:R-:W-:Y:S02]  /*6160*/  @!P0 FSEL R5, R5, -INF , !P2 ;  /* 0xff80000005058808 */ /* 0x000fe40005000000 */
[----:B------:R-:W-:Y:S03]  /*6170*/  @!P0 FSEL R4, R4, -INF , !P1 ;  /* 0xff80000004048808 */ /* 0x000fe60004800000 */
[----:B------:R-:W-:Y:S01]  /*6180*/  FFMA.FTZ R6, R5, UR7, -R11 ;  /* 0x0000000705067c23 */ /* 0x000fe2000801080b */
[-C--:B------:R-:W-:Y:S01]  /*6190*/  @!P0 ISETP.GE.AND P1, PT, R22, R13.reuse, PT ;  /* 0x0000000d1600820c */ /* 0x080fe20003f26270 */
[----:B------:R-:W-:Y:S01]  /*61a0*/  FFMA.FTZ R5, R23, UR5, R166 ;  /* 0x0000000517057c23 */ /* 0x000fe200080100a6 */
[----:B------:R-:W-:Y:S01]  /*61b0*/  FFMA.FTZ R4, R4, UR7, -R12 ;  /* 0x0000000704047c23 */ /* 0x000fe2000801080c */
[----:B------:R-:W-:Y:S03]  /*61c0*/  MUFU.EX2 R133, R6 ;  /* 0x0000000600857308 */ /* 0x000fe60000000800 */
[----:B------:R-:W-:Y:S07]  /*61d0*/  @!P0 FSEL R5, R5, -INF , !P5 ;  /* 0xff80000005058808 */ /* 0x000fee0006800000 */
[----:B------:R1:W4:Y:S01]  /*61e0*/  MUFU.EX2 R243, R4 ;  /* 0x0000000400f37308 */ /* 0x0003220000000800 */
[----:B------:R-:W-:Y:S09]  /*61f0*/  FFMA.FTZ R5, R5, UR7, -R9 ;  /* 0x0000000705057c23 */ /* 0x000ff20008010809 */
[----:B------:R-:W-:Y:S01]  /*6200*/  MUFU.EX2 R146, R5 ;  /* 0x0000000500927308 */ /* 0x000fe20000000800 */
[C---:B-1----:R-:W-:Y:S05]  /*6210*/  FFMA.FTZ R4, R19.reuse, UR5, R147 ;  /* 0x0000000513047c23 */ /* 0x042fea0008010093 */
[----:B------:R-:W-:Y:S05]  /*6220*/  @!P0 FSEL R4, R4, -INF , !P1 ;  /* 0xff80000004048808 */ /* 0x000fea0004800000 */
[----:B------:R-:W-:Y:S01]  /*6230*/  FFMA.FTZ R6, R4, UR7, -R11 ;  /* 0x0000000704067c23 */ /* 0x000fe2000801080b */
[C---:B------:R-:W-:Y:S03]  /*6240*/  FFMA.FTZ R4, R19.reuse, UR5, R167 ;  /* 0x0000000513047c23 */ /* 0x040fe600080100a7 */
[----:B------:R1:W4:Y:S02]  /*6250*/  MUFU.EX2 R132, R6 ;  /* 0x0000000600847308 */ /* 0x0003240000000800 */
[----:B------:R-:W-:Y:S02]  /*6260*/  @!P0 FSEL R4, R4, -INF , !P4 ;  /* 0xff80000004048808 */ /* 0x000fe40006000000 */
[----:B------:R-:W-:Y:S01]  /*6270*/  @!P0 ISETP.GE.AND P4, PT, R22, R0, PT ;  /* 0x000000001600820c */ /* 0x000fe20003f86270 */
[----:B-1----:R-:W-:Y:S05]  /*6280*/  FFMA.FTZ R6, R19, UR5, R200 ;  /* 0x0000000513067c23 */ /* 0x002fea00080100c8 */
[----:B------:R-:W-:Y:S05]  /*6290*/  @!P0 FSEL R6, R6, -INF , !P4 ;  /* 0xff80000006068808 */ /* 0x000fea0006000000 */
[--C-:B------:R-:W-:Y:S04]  /*62a0*/  FFMA.FTZ R6, R6, UR7, -R8.reuse ;  /* 0x0000000706067c23 */ /* 0x100fe80008010808 */
[----:B------:R1:W-:Y:S02]  /*62b0*/  MUFU.EX2 R165, R6 ;  /* 0x0000000600a57308 */ /* 0x0003e40000000800 */
[----:B-1----:R-:W-:Y:S02]  /*62c0*/  F2FP.F16.F32.PACK_AB R6, R227, R228 ;  /* 0x000000e4e306723e */ /* 0x002fe400000000ff */
[C---:B--2---:R-:W-:Y:S02]  /*62d0*/  @!P0 ISETP.GE.AND P3, PT, R18.reuse, R10, PT ;  /* 0x0000000a1200820c */ /* 0x044fe40003f66270 */
[----:B------:R-:W-:Y:S02]  /*62e0*/  @!P0 ISETP.GE.AND P6, PT, R18, R14, PT ;  /* 0x0000000e1200820c */ /* 0x000fe40003fc6270 */
[----:B---3--:R-:W-:Y:S04]  /*62f0*/  IADD3 R20, P1, R20, UR16, RZ ;  /* 0x0000001014147c10 */ /* 0x008fe8000ff3e0ff */
[----:B------:R-:W-:Y:S01]  /*6300*/  IADD3.X R21, R7, UR15, RZ, P1, !PT ;  /* 0x0000000f07157c10 */ /* 0x000fe20008ffe4ff */
[----:B------:R-:W-:Y:S01]  /*6310*/  FFMA.FTZ R7, R23, UR5, R201 ;  /* 0x0000000517077c23 */ /* 0x000fe200080100c9 */
[-C--:B------:R-:W-:Y:S01]  /*6320*/  @!P0 ISETP.GE.AND P1, PT, R24, R0.reuse, PT ;  /* 0x000000001800820c */ /* 0x080fe20003f26270 */
[----:B----4-:R-:W-:Y:S02]  /*6330*/  FFMA.FTZ R5, R16, UR5, R161 ;  /* 0x0000000510057c23 */ /* 0x010fe400080100a1 */
[----:B------:R-:W2:Y:S01]  /*6340*/  LDG.E R114, desc[UR10][R20.64] ;  /* 0x0000000a14727981 */ /* 0x000ea2000c1e1900 */
[----:B------:R-:W-:Y:S02]  /*6350*/  @!P0 FSEL R7, R7, -INF , !P1 ;  /* 0xff80000007078808 */ /* 0x000fe40004800000 */
[CC--:B------:R-:W-:Y:S01]  /*6360*/  @!P0 ISETP.GE.AND P1, PT, R18.reuse, R13.reuse, PT ;  /* 0x0000000d1200820c */ /* 0x0c0fe20003f26270 */
[----:B------:R-:W3:Y:S01]  /*6370*/  LDG.E R113, desc[UR10][R20.64+0x20] ;  /* 0x0000200a14717981 */ /* 0x000ee2000c1e1900 */
[----:B------:R-:W-:Y:S01]  /*6380*/  @!P0 FSEL R5, R5, -INF , !P3 ;  /* 0xff80000005058808 */ /* 0x000fe20005800000 */
[----:B------:R-:W-:Y:S01]  /*6390*/  FFMA.FTZ R7, R7, UR7, -R8 ;  /* 0x0000000707077c23 */ /* 0x000fe20008010808 */
[----:B------:R-:W-:Y:S01]  /*63a0*/  @!P0 ISETP.GE.AND P3, PT, R18, R0, PT ;  /* 0x000000001200820c */ /* 0x000fe20003f66270 */
[----:B------:R-:W5:Y:S02]  /*63b0*/  LDG.E R112, desc[UR10][R20.64+0x100] ;  /* 0x0001000a14707981 */ /* 0x000f64000c1e1900 */
[----:B------:R1:W-:Y:S01]  /*63c0*/  MUFU.EX2 R169, R7 ;  /* 0x0000000700a97308 */ /* 0x0003e20000000800 */
[C---:B------:R-:W-:Y:S01]  /*63d0*/  @!P0 ISETP.GE.AND P2, PT, R17.reuse, R10, PT ;  /* 0x0000000a1100820c */ /* 0x040fe20003f46270 */
[--C-:B------:R-:W-:Y:S01]  /*63e0*/  FFMA.FTZ R10, R4, UR7, -R9.reuse ;  /* 0x00000007040a7c23 */ /* 0x100fe20008010809 */
[----:B------:R-:W-:Y:S01]  /*63f0*/  @!P0 ISETP.GE.AND P4, PT, R17, R13, PT ;  /* 0x0000000d1100820c */ /* 0x000fe20003f86270 */
[----:B------:R-:W-:Y:S01]  /*6400*/  FFMA.FTZ R4, R15, UR5, R160 ;  /* 0x000000050f047c23 */ /* 0x000fe200080100a0 */
[----:B------:R-:W-:Y:S02]  /*6410*/  F2FP.F16.F32.PACK_AB R13, R84, R85 ;  /* 0x00000055540d723e */ /* 0x000fe400000000ff */
[C---:B------:R-:W-:Y:S03]  /*6420*/  @!P0 ISETP.GE.AND P5, PT, R17.reuse, R14, PT ;  /* 0x0000000e1100820c */ /* 0x040fe60003fa6270 */
[----:B------:R4:W-:Y:S01]  /*6430*/  MUFU.EX2 R145, R10 ;  /* 0x0000000a00917308 */ /* 0x0009e20000000800 */
[----:B------:R-:W-:Y:S01]  /*6440*/  @!P0 FSEL R4, R4, -INF , !P2 ;  /* 0xff80000004048808 */ /* 0x000fe20005000000 */
[----:B------:R-:W-:Y:S01]  /*6450*/  STS [R197+0x12000], R13 ;  /* 0x0120000dc5007388 */ /* 0x000fe20000000800 */
[----:B------:R-:W-:Y:S02]  /*6460*/  @!P0 ISETP.GE.AND P2, PT, R17, R0, PT ;  /* 0x000000001100820c */ /* 0x000fe40003f46270 */
[----:B------:R-:W-:Y:S02]  /*6470*/  F2FP.F16.F32.PACK_AB R0, R158, R159 ;  /* 0x0000009f9e00723e */ /* 0x000fe400000000ff */
[----:B-1----:R-:W-:Y:S02]  /*6480*/  F2FP.F16.F32.PACK_AB R7, R82, R83 ;  /* 0x000000535207723e */ /* 0x002fe400000000ff */
[----:B----4-:R-:W-:Y:S05]  /*6490*/  F2FP.F16.F32.PACK_AB R10, R2, R3 ;  /* 0x00000003020a723e */ /* 0x010fea00000000ff */
[----:B------:R1:W-:Y:S04]  /*64a0*/  STS [R197+0x12400], R10 ;  /* 0x0124000ac5007388 */ /* 0x0003e80000000800 */
[----:B------:R4:W-:Y:S04]  /*64b0*/  STS [R196+0x12000], R7 ;  /* 0x01200007c4007388 */ /* 0x0009e80000000800 */
[----:B------:R4:W-:Y:S04]  /*64c0*/  STS [R196+0x12400], R0 ;  /* 0x01240000c4007388 */ /* 0x0009e80000000800 */
[----:B------:R4:W-:Y:S01]  /*64d0*/  STS [R197+0x14400], R6 ;  /* 0x01440006c5007388 */ /* 0x0009e20000000800 */
[--C-:B-1----:R-:W-:Y:S01]  /*64e0*/  FFMA.FTZ R10, R5, UR7, -R9.reuse ;  /* 0x00000007050a7c23 */ /* 0x102fe20008010809 */
[----:B------:R-:W-:Y:S01]  /*64f0*/  F2FP.F16.F32.PACK_AB R5, R217, R218 ;  /* 0x000000dad905723e */ /* 0x000fe200000000ff */
[----:B------:R-:W-:Y:S01]  /*6500*/  FFMA.FTZ R9, R4, UR7, -R9 ;  /* 0x0000000704097c23 */ /* 0x000fe20008010809 */
[----:B------:R-:W-:Y:S01]  /*6510*/  F2FP.F16.F32.PACK_AB R4, R80, R81 ;  /* 0x000000515004723e */ /* 0x000fe200000000ff */
[----:B------:R-:W-:Y:S01]  /*6520*/  MUFU.EX2 R144, R10 ;  /* 0x0000000a00907308 */ /* 0x000fe20000000800 */
[----:B----4-:R-:W-:Y:S02]  /*6530*/  F2FP.F16.F32.PACK_AB R7, R202, R203 ;  /* 0x000000cbca07723e */ /* 0x010fe400000000ff */
[----:B------:R-:W-:Y:S03]  /*6540*/  F2FP.F16.F32.PACK_AB R0, R190, R199 ;  /* 0x000000c7be00723e */ /* 0x000fe600000000ff */
[----:B------:R-:W-:Y:S01]  /*6550*/  STS [R197+0x14000], R7 ;  /* 0x01400007c5007388 */ /* 0x000fe20000000800 */
[----:B------:R-:W-:Y:S03]  /*6560*/  F2FP.F16.F32.PACK_AB R6, R74, R75 ;  /* 0x0000004b4a06723e */ /* 0x000fe600000000ff */
[----:B------:R-:W-:Y:S01]  /*6570*/  MUFU.EX2 R143, R9 ;  /* 0x00000009008f7308 */ /* 0x000fe20000000800 */
[----:B------:R1:W-:Y:S04]  /*6580*/  STS [R196+0x14400], R5 ;  /* 0x01440005c4007388 */ /* 0x0003e80000000800 */
[----:B------:R4:W-:Y:S04]  /*6590*/  STS [R196+0x14000], R0 ;  /* 0x01400000c4007388 */ /* 0x0009e80000000800 */
[----:B------:R4:W-:Y:S01]  /*65a0*/  STS [R198+0x12000], R4 ;  /* 0x01200004c6007388 */ /* 0x0009e20000000800 */
[----:B-1----:R-:W-:Y:S01]  /*65b0*/  F2FP.F16.F32.PACK_AB R5, R153, R154 ;  /* 0x0000009a9905723e */ /* 0x002fe200000000ff */
[C---:B----4-:R-:W-:Y:S04]  /*65c0*/  FFMA.FTZ R0, R16.reuse, UR5, R186 ;  /* 0x0000000510007c23 */ /* 0x050fe800080100ba */
[----:B------:R1:W-:Y:S01]  /*65d0*/  STS [R198+0x12400], R5 ;  /* 0x01240005c6007388 */ /* 0x0003e20000000800 */
[----:B------:R-:W-:Y:S03]  /*65e0*/  FFMA.FTZ R4, R16, UR5, R237 ;  /* 0x0000000510047c23 */ /* 0x000fe600080100ed */
[----:B------:R4:W-:Y:S01]  /*65f0*/  STS [R195+0x12000], R6 ;  /* 0x01200006c3007388 */ /* 0x0009e20000000800 */
[----:B------:R-:W-:Y:S02]  /*6600*/  @!P0 FSEL R0, R0, -INF , !P3 ;  /* 0xff80000000008808 */ /* 0x000fe40005800000 */
[----:B------:R-:W-:Y:S03]  /*6610*/  @!P0 FSEL R4, R4, -INF , !P6 ;  /* 0xff80000004048808 */ /* 0x000fe60007000000 */
[----:B------:R-:W-:Y:S02]  /*6620*/  FFMA.FTZ R0, R0, UR7, -R8 ;  /* 0x0000000700007c23 */ /* 0x000fe40008010808 */
[----:B------:R-:W-:Y:S02]  /*6630*/  FFMA.FTZ R7, R4, UR7, -R12 ;  /* 0x0000000704077c23 */ /* 0x000fe4000801080c */
[----:B------:R4:W-:Y:S01]  /*6640*/  MUFU.EX2 R162, R0 ;  /* 0x0000000000a27308 */ /* 0x0009e20000000800 */
[----:B------:R-:W-:Y:S09]  /*6650*/  F2FP.F16.F32.PACK_AB R4, R175, R176 ;  /* 0x000000b0af04723e */ /* 0x000ff200000000ff */
[----:B------:R4:W-:Y:S01]  /*6660*/  MUFU.EX2 R240, R7 ;  /* 0x0000000700f07308 */ /* 0x0009e20000000800 */
[----:B-1----:R-:W-:Y:S02]  /*6670*/  F2FP.F16.F32.PACK_AB R5, R141, R142 ;  /* 0x0000008e8d05723e */ /* 0x002fe400000000ff */
[----:B----4-:R-:W-:Y:S03]  /*6680*/  F2FP.F16.F32.PACK_AB R6, R171, R172 ;  /* 0x000000acab06723e */ /* 0x010fe600000000ff */
[----:B------:R1:W-:Y:S01]  /*6690*/  STS [R195+0x12400], R5 ;  /* 0x01240005c3007388 */ /* 0x0003e20000000800 */
[C---:B------:R-:W-:Y:S03]  /*66a0*/  FFMA.FTZ R0, R15.reuse, UR5, R236 ;  /* 0x000000050f007c23 */ /* 0x040fe600080100ec */
[----:B------:R4:W-:Y:S02]  /*66b0*/  STS [R198+0x14000], R4 ;  /* 0x01400004c6007388 */ /* 0x0009e40000000800 */
[----:B------:R-:W-:Y:S02]  /*66c0*/  @!P0 FSEL R0, R0, -INF , !P5 ;  /* 0xff80000000008808 */ /* 0x000fe40006800000 */
[----:B------:R-:W-:Y:S03]  /*66d0*/  F2FP.F16.F32.PACK_AB R7, R204, R205 ;  /* 0x000000cdcc07723e */ /* 0x000fe600000000ff */
[----:B------:R-:W-:Y:S01]  /*66e0*/  FFMA.FTZ R12, R0, UR7, -R12 ;  /* 0x00000007000c7c23 */ /* 0x000fe2000801080c */
[----:B------:R-:W-:Y:S03]  /*66f0*/  F2FP.F16.F32.PACK_AB R0, R206, R208 ;  /* 0x000000d0ce00723e */ /* 0x000fe600000000ff */
[----:B------:R-:W4:Y:S02]  /*6700*/  MUFU.EX2 R239, R12 ;  /* 0x0000000c00ef7308 */ /* 0x000f240000000800 */
[----:B------:R4:W-:Y:S04]  /*6710*/  STS [R198+0x14400], R0 ;  /* 0x01440000c6007388 */ /* 0x0009e80000000800 */
[----:B------:R4:W-:Y:S04]  /*6720*/  STS [R195+0x14000], R6 ;  /* 0x01400006c3007388 */ /* 0x0009e80000000800 */
[----:B------:R4:W-:Y:S01]  /*6730*/  STS [R195+0x14400], R7 ;  /* 0x01440007c3007388 */ /* 0x0009e20000000800 */
[----:B-1----:R-:W-:Y:S01]  /*6740*/  FFMA.FTZ R5, R16, UR5, R138 ;  /* 0x0000000510057c23 */ /* 0x002fe2000801008a */
[----:B----4-:R-:W-:Y:S04]  /*6750*/  FFMA.FTZ R4, R15, UR5, R137 ;  /* 0x000000050f047c23 */ /* 0x010fe80008010089 */
[----:B------:R-:W-:Y:S02]  /*6760*/  @!P0 FSEL R5, R5, -INF , !P1 ;  /* 0xff80000005058808 */ /* 0x000fe40004800000 */
[----:B------:R-:W-:Y:S02]  /*6770*/  PLOP3.LUT P1, PT, PT, PT, UP0, 0x80, 0x0 ;  /* 0x000000000000781c */ /* 0x000fe40003f2f008 */
[----:B------:R-:W-:Y:S01]  /*6780*/  @!P0 FSEL R4, R4, -INF , !P4 ;  /* 0xff80000004048808 */ /* 0x000fe20006000000 */
[--C-:B------:R-:W-:Y:S04]  /*6790*/  FFMA.FTZ R5, R5, UR7, -R11.reuse ;  /* 0x0000000705057c23 */ /* 0x100fe8000801080b */
[----:B------:R1:W-:Y:S01]  /*67a0*/  MUFU.EX2 R131, R5 ;  /* 0x0000000500837308 */ /* 0x0003e20000000800 */
[----:B------:R-:W-:Y:S01]  /*67b0*/  FFMA.FTZ R11, R4, UR7, -R11 ;  /* 0x00000007040b7c23 */ /* 0x000fe2000801080b */
[----:B------:R-:W-:Y:S01]  /*67c0*/  FFMA.FTZ R0, R15, UR5, R185 ;  /* 0x000000050f007c23 */ /* 0x000fe200080100b9 */
[----:B------:R-:W-:Y:S02]  /*67d0*/  F2FP.F16.F32.PACK_AB R4, R155, R156 ;  /* 0x0000009c9b04723e */ /* 0x000fe400000000ff */
[----:B------:R-:W-:Y:S02]  /*67e0*/  F2FP.F16.F32.PACK_AB R6, R70, R71 ;  /* 0x000000474606723e */ /* 0x000fe400000000ff */
[----:B------:R-:W-:Y:S03]  /*67f0*/  @!P0 FSEL R0, R0, -INF , !P2 ;  /* 0xff80000000008808 */ /* 0x000fe60005000000 */
[----:B------:R-:W4:Y:S01]  /*6800*/  MUFU.EX2 R115, R11 ;  /* 0x0000000b00737308 */ /* 0x000f220000000800 */
[----:B------:R-:W-:Y:S01]  /*6810*/  F2FP.F16.F32.PACK_AB R7, R149, R150 ;  /* 0x000000969507723e */ /* 0x000fe200000000ff */
[----:B------:R4:W-:Y:S01]  /*6820*/  STS [R192+0x12000], R6 ;  /* 0x01200006c0007388 */ /* 0x0009e20000000800 */
[----:B------:R-:W-:Y:S01]  /*6830*/  FFMA.FTZ R8, R0, UR7, -R8 ;  /* 0x0000000700087c23 */ /* 0x000fe20008010808 */
[----:B------:R-:W-:Y:S02]  /*6840*/  F2FP.F16.F32.PACK_AB R0, R177, R178 ;  /* 0x000000b2b100723e */ /* 0x000fe400000000ff */
[----:B-1----:R-:W-:Y:S04]  /*6850*/  F2FP.F16.F32.PACK_AB R5, R139, R140 ;  /* 0x0000008c8b05723e */ /* 0x002fe800000000ff */
[----:B------:R-:W1:Y:S01]  /*6860*/  MUFU.EX2 R157, R8 ;  /* 0x00000008009d7308 */ /* 0x000e620000000800 */
[----:B------:R1:W-:Y:S01]  /*6870*/  STS [R192+0x12400], R5 ;  /* 0x01240005c0007388 */ /* 0x0003e20000000800 */
[----:B----4-:R-:W-:Y:S05]  /*6880*/  F2FP.F16.F32.PACK_AB R6, R245, R246 ;  /* 0x000000f6f506723e */ /* 0x010fea00000000ff */
[----:B------:R4:W-:Y:S01]  /*6890*/  STS [R191+0x12000], R6 ;  /* 0x01200006bf007388 */ /* 0x0009e20000000800 */
[----:B-1----:R-:W-:Y:S05]  /*68a0*/  F2FP.F16.F32.PACK_AB R5, R134, R135 ;  /* 0x000000878605723e */ /* 0x002fea00000000ff */
[----:B------:R1:W-:Y:S04]  /*68b0*/  STS [R191+0x12400], R5 ;  /* 0x01240005bf007388 */ /* 0x0003e80000000800 */
[----:B------:R1:W-:Y:S04]  /*68c0*/  STS [R192+0x14000], R4 ;  /* 0x01400004c0007388 */ /* 0x0003e80000000800 */
[----:B------:R1:W-:Y:S04]  /*68d0*/  STS [R192+0x14400], R0 ;  /* 0x01440000c0007388 */ /* 0x0003e80000000800 */
[----:B------:R1:W-:Y:S01]  /*68e0*/  STS [R191+0x14000], R7 ;  /* 0x01400007bf007388 */ /* 0x0003e20000000800 */
[----:B----4-:R-:W-:Y:S05]  /*68f0*/  F2FP.F16.F32.PACK_AB R6, R173, R174 ;  /* 0x000000aead06723e */ /* 0x010fea00000000ff */
[----:B------:R4:W-:Y:S01]  /*6900*/  STS [R191+0x14400], R6 ;  /* 0x01440006bf007388 */ /* 0x0009e20000000800 */
[----:B-1----:R-:W-:Y:S02]  /*6910*/  F2FP.F16.F32.PACK_AB R5, R243, R244 ;  /* 0x000000f4f305723e */ /* 0x002fe400000000ff */
[----:B------:R-:W-:Y:S03]  /*6920*/  F2FP.F16.F32.PACK_AB R4, R132, R133 ;  /* 0x000000858404723e */ /* 0x000fe600000000ff */
[----:B------:R1:W-:Y:S01]  /*6930*/  STS [R194+0x12000], R5 ;  /* 0x01200005c2007388 */ /* 0x0003e20000000800 */
[----:B------:R-:W-:Y:S03]  /*6940*/  F2FP.F16.F32.PACK_AB R0, R239, R240 ;  /* 0x000000f0ef00723e */ /* 0x000fe600000000ff */
[----:B------:R2:W-:Y:S01]  /*6950*/  STS [R194+0x12400], R4 ;  /* 0x01240004c2007388 */ /* 0x0005e20000000800 */
[----:B------:R-:W-:Y:S03]  /*6960*/  F2FP.F16.F32.PACK_AB R7, R145, R146 ;  /* 0x000000929107723e */ /* 0x000fe600000000ff */
[----:B------:R3:W-:Y:S01]  /*6970*/  STS [R193+0x12000], R0 ;  /* 0x01200000c1007388 */ /* 0x0007e20000000800 */
[----:B----4-:R-:W-:Y:S02]  /*6980*/  F2FP.F16.F32.PACK_AB R6, R165, R169 ;  /* 0x000000a9a506723e */ /* 0x010fe400000000ff */
[----:B-1----:R-:W-:Y:S02]  /*6990*/  F2FP.F16.F32.PACK_AB R5, R115, R131 ;  /* 0x000000837305723e */ /* 0x002fe400000000ff */
[----:B--2---:R-:W-:Y:S03]  /*69a0*/  F2FP.F16.F32.PACK_AB R4, R143, R144 ;  /* 0x000000908f04723e */ /* 0x004fe600000000ff */
[----:B------:R-:W-:Y:S01]  /*69b0*/  STS [R193+0x12400], R5 ;  /* 0x01240005c1007388 */ /* 0x000fe20000000800 */
[----:B---3--:R-:W-:Y:S03]  /*69c0*/  F2FP.F16.F32.PACK_AB R0, R157, R162 ;  /* 0x000000a29d00723e */ /* 0x008fe600000000ff */
[----:B------:R-:W-:Y:S04]  /*69d0*/  STS [R194+0x14000], R7 ;  /* 0x01400007c2007388 */ /* 0x000fe80000000800 */
[----:B------:R-:W-:Y:S04]  /*69e0*/  STS [R194+0x14400], R6 ;  /* 0x01440006c2007388 */ /* 0x000fe80000000800 */
[----:B------:R1:W-:Y:S04]  /*69f0*/  STS [R193+0x14400], R0 ;  /* 0x01440000c1007388 */ /* 0x0003e80000000800 */
[----:B------:R-:W-:Y:S04]  /*6a00*/  STS [R193+0x14000], R4 ;  /* 0x01400004c1007388 */ /* 0x000fe80000000800 */
[----:B------:R-:W-:Y:S08]  /*6a10*/  LDSM.16.M88.4 R64, [R122+UR4+0x4000] ;  /* 0x004000047a40783b */ /* 0x000ff00008000200 */
[----:B------:R-:W2:Y:S08]  /*6a20*/  LDSM.16.M88.4 R16, [R116+0x8000] ;  /* 0x008000007410783b */ /* 0x000eb00000000200 */
[----:B------:R-:W3:Y:S08]  /*6a30*/  LDSM.16.M88.4 R60, [R122+UR4+0x5000] ;  /* 0x005000047a3c783b */ /* 0x000ef00008000200 */
[----:B------:R-:W4:Y:S08]  /*6a40*/  LDSM.16.M88.4 R32, [R116+0x8400] ;  /* 0x008400007420783b */ /* 0x000f300000000200 */
[----:B-1----:R4:W5:Y:S04]  /*6a50*/  LDG.E R0, desc[UR10][R20.64+0x120] ;  /* 0x0001200a14007981 */ /* 0x002968000c1e1900 */
[----:B------:R-:W1:Y:S08]  /*6a60*/  LDSM.16.M88.4 R48, [R116+0x8800] ;  /* 0x008800007430783b */ /* 0x000e700000000200 */
[----:B------:R-:W1:Y:S01]  /*6a70*/  LDSM.16.M88.4 R100, [R116+0x8c00] ;  /* 0x008c00007464783b */ /* 0x000e620000000200 */
[-C--:B--2---:R-:W-:Y:S07]  /*6a80*/  HMMA.16816.F32 R4, R64, R16.reuse, RZ ;  /* 0x000000104004723c */ /* 0x084fee00000018ff */
[----:B------:R-:W-:Y:S01]  /*6a90*/  LDSM.16.M88.4 R104, [R117+0x8000] ;  /* 0x008000007568783b */ /* 0x000fe20000000200 */
[C---:B---3--:R-:W-:Y:S07]  /*6aa0*/  HMMA.16816.F32 R8, R60.reuse, R16, RZ ;  /* 0x000000103c08723c */ /* 0x048fee00000018ff */
[----:B------:R-:W-:Y:S01]  /*6ab0*/  LDSM.16.M88.4 R108, [R123+0x1000] ;  /* 0x001000007b6c783b */ /* 0x000fe20000000200 */
[-C--:B------:R-:W-:Y:S06]  /*6ac0*/  HMMA.16816.F32 R12, R60, R18.reuse, RZ ;  /* 0x000000123c0c723c */ /* 0x080fec00000018ff */
        /* <DEDUP_REMOVED lines=11> */
[-C--:B------:R-:W-:Y:S06]  /*6b80*/  HMMA.16816.F32 R60, R60, R102.reuse, RZ ;  /* 0x000000663c3c723c */ /* 0x080fec00000018ff */
[----:B------:R-:W-:Y:S01]  /*6b90*/  HMMA.16816.F32 R64, R64, R102, RZ ;  /* 0x000000664040723c */ /* 0x000fe200000018ff */
[----:B------:R-:W1:Y:S05]  /*6ba0*/  LDSM.16.M88.4 R100, [R123] ;  /* 0x000000007b64783b */ /* 0x000e6a0000000200 */
[-C--:B-1----:R-:W-:Y:S06]  /*6bb0*/  HMMA.16816.F32 R4, R100, R104.reuse, R4 ;  /* 0x000000686404723c */ /* 0x082fec0000001804 */
[C---:B------:R-:W-:Y:S06]  /*6bc0*/  HMMA.16816.F32 R8, R108.reuse, R104, R8 ;  /* 0x000000686c08723c */ /* 0x040fec0000001808 */
[-C--:B------:R-:W-:Y:S06]  /*6bd0*/  HMMA.16816.F32 R12, R108, R106.reuse, R12 ;  /* 0x0000006a6c0c723c */ /* 0x080fec000000180c */
[C---:B------:R-:W-:Y:S01]  /*6be0*/  HMMA.16816.F32 R16, R100.reuse, R106, R16 ;  /* 0x0000006a6410723c */ /* 0x040fe20000001810 */
[----:B------:R-:W1:Y:S05]  /*6bf0*/  LDSM.16.M88.4 R104, [R117+0x8400] ;  /* 0x008400007568783b */ /* 0x000e6a0000000200 */
[C---:B------:R-:W-:Y:S01]  /*6c00*/  FADD.FTZ R6, -R113.reuse, R6 ;  /* 0x0000000671067221 */ /* 0x040fe20000010100 */
[----:B------:R-:W-:Y:S11]  /*6c10*/  FADD.FTZ R7, -R113, R7 ;  /* 0x0000000771077221 */ /* 0x000ff60000010100 */
[----:B------:R-:W-:Y:S06]  /*6c20*/  @!UPT UIADD3 URZ, URZ, URZ, URZ ;  /* 0x0000003f3f3ff290 */ /* 0x000fec000fffe03f */
[C---:B------:R-:W-:Y:S01]  /*6c30*/  FADD.FTZ R16, -R114.reuse, R16 ;  /* 0x0000001072107221 */ /* 0x040fe20000010100 */
[C---:B------:R-:W-:Y:S03]  /*6c40*/  FADD.FTZ R17, -R114.reuse, R17 ;  /* 0x0000001172117221 */ /* 0x040fe60000010100 */
        /* <DEDUP_REMOVED lines=18> */
[C---:B------:R-:W-:Y:S01]  /*6d70*/  FADD.FTZ R104, -R114.reuse, R4 ;  /* 0x0000000472687221 */ /* 0x040fe20000010100 */
        /* <DEDUP_REMOVED lines=22> */
[----:B------:R-:W-:Y:S01]  /*6ee0*/  FMUL.FTZ R100, R5, R105 ;  /* 0x0000006905647220 */ /* 0x000fe20000410000 */
[----:B------:R-:W-:Y:S01]  /*6ef0*/  FFMA.FTZ R5, -R77, R77, 1 ;  /* 0x3f8000004d057423 */ /* 0x000fe2000001014d */
[----:B------:R-:W-:Y:S01]  /*6f00*/  FFMA.FTZ R4, -R76, R76, 1 ;  /* 0x3f8000004c047423 */ /* 0x000fe2000001014c */
[----:B------:R1:W5:Y:S01]  /*6f10*/  LDL.LU R81, [R1+0x108] ;  /* 0x0001080001517983 */ /* 0x0003620000300800 */
[----:B------:R-:W-:Y:S01]  /*6f20*/  FMUL.FTZ R20, R20, R16 ;  /* 0x0000001014147220 */ /* 0x000fe20000410000 */
[----:B------:R-:W-:Y:S01]  /*6f30*/  F2FP.F16.F32.PACK_AB R16, R100, R101 ;  /* 0x000000656410723e */ /* 0x000fe200000000ff */
[----:B------:R-:W-:Y:S01]  /*6f40*/  FFMA.FTZ R100, -R73, R73, 1 ;  /* 0x3f80000049647423 */ /* 0x000fe20000010149 */
[----:B------:R1:W5:Y:S01]  /*6f50*/  LDL.LU R80, [R1+0x104] ;  /* 0x0001040001507983 */ /* 0x0003620000300800 */
[----:B------:R-:W-:Y:S01]  /*6f60*/  FMUL.FTZ R5, R5, UR6 ;  /* 0x0000000605057c20 */ /* 0x000fe20008410000 */
[----:B------:R-:W-:Y:S01]  /*6f70*/  FMUL.FTZ R4, R4, UR6 ;  /* 0x0000000604047c20 */ /* 0x000fe20008410000 */
[----:B------:R-:W-:Y:S01]  /*6f80*/  FMUL.FTZ R17, R17, UR6 ;  /* 0x0000000611117c20 */ /* 0x000fe20008410000 */
[----:B------:R1:W5:Y:S01]  /*6f90*/  LDL.LU R79, [R1+0x100] ;  /* 0x00010000014f7983 */ /* 0x0003620000300800 */
[----:B------:R-:W-:Y:S01]  /*6fa0*/  FMUL.FTZ R5, R5, R102 ;  /* 0x0000006605057220 */ /* 0x000fe20000410000 */
[----:B------:R-:W-:Y:S01]  /*6fb0*/  FMUL.FTZ R4, R4, R103 ;  /* 0x0000006704047220 */ /* 0x000fe20000410000 */
[----:B------:R-:W-:Y:S01]  /*6fc0*/  FMUL.FTZ R17, R17, R21 ;  /* 0x0000001511117220 */ /* 0x000fe20000410000 */
[----:B------:R1:W5:Y:S01]  /*6fd0*/  LDL.LU R78, [R1+0xfc] ;  /* 0x0000fc00014e7983 */ /* 0x0003620000300800 */
[C---:B------:R-:W-:Y:S01]  /*6fe0*/  FADD.FTZ R52, -R114.reuse, R52 ;  /* 0x0000003472347221 */ /* 0x040fe20000010100 */
[----:B------:R-:W-:Y:S01]  /*6ff0*/  FADD.FTZ R53, -R114, R53 ;  /* 0x0000003572357221 */ /* 0x000fe20000010100 */
[----:B------:R-:W-:Y:S01]  /*7000*/  F2FP.F16.F32.PACK_AB R102, R4, R5 ;  /* 0x000000050466723e */ /* 0x000fe200000000ff */
[----:B------:R1:W5:Y:S01]  /*7010*/  LDL.LU R77, [R1+0xf8] ;  /* 0x0000f800014d7983 */ /* 0x0003620000300800 */
[----:B------:R-:W-:Y:S01]  /*7020*/  F2FP.F16.F32.PACK_AB R101, R17, R20 ;  /* 0x000000141165723e */ /* 0x000fe200000000ff */
[----:B------:R-:W-:Y:S01]  /*7030*/  FMUL.FTZ R4, R75, R32 ;  /* 0x000000204b047220 */ /* 0x000fe20000410000 */
[----:B------:R-:W-:Y:S01]  /*7040*/  FMUL.FTZ R5, R74, R33 ;  /* 0x000000214a057220 */ /* 0x000fe20000410000 */
[----:B------:R1:W5:Y:S01]  /*7050*/  LDL.LU R76, [R1+0xf4] ;  /* 0x0000f400014c7983 */ /* 0x0003620000300800 */
[----:B------:R-:W-:Y:S01]  /*7060*/  FADD.FTZ R20, -R114, R37 ;  /* 0x0000002572147221 */ /* 0x000fe20000010100 */
[----:B------:R-:W-:Y:S01]  /*7070*/  FFMA.FTZ R37, -R72, R72, 1 ;  /* 0x3f80000048257423 */ /* 0x000fe20000010148 */
[----:B------:R-:W-:Y:S01]  /*7080*/  FADD.FTZ R17, -R114, R36 ;  /* 0x0000002472117221 */ /* 0x000fe20000010100 */
[----:B------:R1:W5:Y:S01]  /*7090*/  LDL.LU R75, [R1+0xf0] ;  /* 0x0000f000014b7983 */ /* 0x0003620000300800 */
[----:B------:R-:W-:Y:S01]  /*70a0*/  FMUL.FTZ R20, R70, R20 ;  /* 0x0000001446147220 */ /* 0x000fe20000410000 */
        /* <DEDUP_REMOVED lines=10> */
[----:B------:R1:W5:Y:S01]  /*7150*/  LDL.LU R72, [R1+0xe4] ;  /* 0x0000e40001487983 */ /* 0x0003620000300800 */
[----:B------:R-:W-:Y:S01]  /*7160*/  FMUL.FTZ R33, R33, UR6 ;  /* 0x0000000621217c20 */ /* 0x000fe20008410000 */
[C---:B------:R-:W-:Y:S01]  /*7170*/  FADD.FTZ R5, -R114.reuse, R49 ;  /* 0x0000003172057221 */ /* 0x040fe20000010100 */
[----:B------:R-:W-:Y:S01]  /*7180*/  FADD.FTZ R49, -R114, R65 ;  /* 0x0000004172317221 */ /* 0x000fe20000010100 */
        /* <DEDUP_REMOVED lines=8> */
[----:B------:R1:W5:Y:S01]  /*7210*/  LDL.64 R104, [R1+0x80] ;  /* 0x0000800001687983 */ /* 0x0003620000100a00 */
[----:B------:R-:W-:Y:S01]  /*7220*/  FFMA.FTZ R21, -R247, R247, 1 ;  /* 0x3f800000f7157423 */ /* 0x000fe200000101f7 */
[----:B------:R-:W-:Y:S01]  /*7230*/  FMUL.FTZ R20, R20, R52 ;  /* 0x0000003414147220 */ /* 0x000fe20000410000 */
[----:B------:R-:W-:Y:S01]  /*7240*/  FMUL.FTZ R100, R100, R4 ;  /* 0x0000000464647220 */ /* 0x000fe20000410000 */
[C---:B------:R-:W-:Y:S01]  /*7250*/  FADD.FTZ R4, -R114.reuse, R48 ;  /* 0x0000003072047221 */ /* 0x040fe20000010100 */
[----:B------:R-:W-:Y:S01]  /*7260*/  FADD.FTZ R48, -R114, R64 ;  /* 0x0000004072307221 */ /* 0x000fe20000010100 */
[----:B------:R-:W-:Y:S01]  /*7270*/  FMUL.FTZ R21, R21, UR6 ;  /* 0x0000000615157c20 */ /* 0x000fe20008410000 */
[----:B------:R-:W-:Y:S01]  /*7280*/  FFMA.FTZ R36, -R250, R250, 1 ;  /* 0x3f800000fa247423 */ /* 0x000fe200000101fa */
[----:B------:R-:W-:Y:S01]  /*7290*/  FMUL.FTZ R4, R246, R4 ;  /* 0x00000004f6047220 */ /* 0x000fe20000410000 */
[----:B------:R-:W-:Y:S01]  /*72a0*/  FMUL.FTZ R48, R240, R48 ;  /* 0x00000030f0307220 */ /* 0x000fe20000410000 */
[----:B------:R-:W-:Y:S01]  /*72b0*/  FMUL.FTZ R21, R21, R5 ;  /* 0x0000000515157220 */ /* 0x000fe20000410000 */
[----:B------:R-:W-:Y:S01]  /*72c0*/  FFMA.FTZ R5, -R237, R237, 1 ;  /* 0x3f800000ed057423 */ /* 0x000fe200000101ed */
[----:B------:R-:W-:Y:S01]  /*72d0*/  FMUL.FTZ R32, R32, R4 ;  /* 0x0000000420207220 */ /* 0x000fe20000410000 */
[----:B------:R-:W-:Y:S01]  /*72e0*/  FFMA.FTZ R4, -R236, R236, 1 ;  /* 0x3f800000ec047423 */ /* 0x000fe200000101ec */
[----:B------:R-:W-:Y:S01]  /*72f0*/  FMUL.FTZ R36, R36, UR6 ;  /* 0x0000000624247c20 */ /* 0x000fe20008410000 */
[----:B------:R-:W-:Y:S01]  /*7300*/  FMUL.FTZ R5, R5, UR6 ;  /* 0x0000000605057c20 */ /* 0x000fe20008410000 */
[----:B------:R-:W-:Y:S01]  /*7310*/  F2FP.F16.F32.PACK_AB R100, R37, R100 ;  /* 0x000000642564723e */ /* 0x000fe200000000ff */
[----:B------:R-:W-:Y:S01]  /*7320*/  FMUL.FTZ R4, R4, UR6 ;  /* 0x0000000604047c20 */ /* 0x000fe20008410000 */
[----:B------:R-:W-:Y:S01]  /*7330*/  FMUL.FTZ R36, R36, R17 ;  /* 0x0000001124247220 */ /* 0x000fe20000410000 */
[----:B------:R-:W-:Y:S01]  /*7340*/  FMUL.FTZ R5, R5, R48 ;  /* 0x0000003005057220 */ /* 0x000fe20000410000 */
[----:B------:R-:W-:Y:S01]  /*7350*/  FFMA.FTZ R17, -R241, R241, 1 ;  /* 0x3f800000f1117423 */ /* 0x000fe200000101f1 */
[----:B------:R-:W-:Y:S02]  /*7360*/  FMUL.FTZ R4, R4, R49 ;  /* 0x0000003104047220 */ /* 0x000fe40000410000 */
[----:B------:R-:W-:Y:S01]  /*7370*/  F2FP.F16.F32.PACK_AB R37, R33, R36 ;  /* 0x000000242125723e */ /* 0x000fe200000000ff */
[----:B------:R-:W-:Y:S01]  /*7380*/  FMUL.FTZ R17, R17, UR6 ;  /* 0x0000000611117c20 */ /* 0x000fe20008410000 */
[----:B------:R-:W-:Y:S02]  /*7390*/  F2FP.F16.F32.PACK_AB R36, R21, R32 ;  /* 0x000000201524723e */ /* 0x000fe400000000ff */
[----:B------:R-:W-:Y:S01]  /*73a0*/  F2FP.F16.F32.PACK_AB R32, R4, R5 ;  /* 0x000000050420723e */ /* 0x000fe200000000ff */
[----:B------:R-:W-:Y:S01]  /*73b0*/  FFMA.FTZ R4, -R69, R69, 1 ;  /* 0x3f80000045047423 */ /* 0x000fe20000010145 */
[----:B------:R-:W-:Y:S01]  /*73c0*/  FFMA.FTZ R5, -R68, R68, 1 ;  /* 0x3f80000044057423 */ /* 0x000fe20000010144 */
[----:B------:R1:W5:Y:S01]  /*73d0*/  LDL.LU R69, [R1+0xd8] ;  /* 0x0000d80001457983 */ /* 0x0003620000300800 */
[----:B------:R-:W-:Y:S03]  /*73e0*/  FMUL.FTZ R17, R17, R53 ;  /* 0x0000003511117220 */ /* 0x000fe60000410000 */
[----:B------:R1:W5:Y:S02]  /*73f0*/  LDL.LU R68, [R1+0xd4] ;  /* 0x0000d40001447983 */ /* 0x0003640000300800 */
[----:B------:R-:W-:Y:S01]  /*7400*/  F2FP.F16.F32.PACK_AB R33, R17, R20 ;  /* 0x000000141121723e */ /* 0x000fe200000000ff */
[----:B------:R-:W-:Y:S01]  /*7410*/  FMUL.FTZ R20, R3, R6 ;  /* 0x0000000603147220 */ /* 0x000fe20000410000 */
[----:B------:R-:W-:Y:S01]  /*7420*/  FMUL.FTZ R17, R2, R7 ;  /* 0x0000000702117220 */ /* 0x000fe20000410000 */
[----:B------:R1:W5:Y:S01]  /*7430*/  LDL.LU R3, [R1+0xd0] ;  /* 0x0000d00001037983 */ /* 0x0003620000300800 */
[----:B------:R-:W-:Y:S01]  /*7440*/  FMUL.FTZ R7, R4, UR6 ;  /* 0x0000000604077c20 */ /* 0x000fe20008410000 */
[----:B------:R-:W-:Y:S02]  /*7450*/  FMUL.FTZ R6, R5, UR6 ;  /* 0x0000000605067c20 */ /* 0x000fe40008410000 */
        /* <DEDUP_REMOVED lines=37> */
.L_x_667:
[----:B------:R2:W-:Y:S01]  /*76b0*/  STS [R197+0xa000], R16 ;  /* 0x00a00010c5007388 */ /* 0x0005e20000000800 */
[----:B------:R-:W-:Y:S01]  /*76c0*/  FMUL.FTZ R17, R6, R17 ;  /* 0x0000001106117220 */ /* 0x000fe20000410000 */
[C---:B------:R-:W-:Y:S01]  /*76d0*/  FADD.FTZ R22, -R113.reuse, R22 ;  /* 0x0000001671167221 */ /* 0x040fe20000010100 */
[----:B------:R-:W-:Y:S01]  /*76e0*/  FFMA.FTZ R6, -R180, R180, 1 ;  /* 0x3f800000b4067423 */ /* 0x000fe200000101b4 */
[----:B-1----:R-:W-:Y:S01]  /*76f0*/  FADD.FTZ R4, -R113, R23 ;  /* 0x0000001771047221 */ /* 0x002fe20000010100 */
        /* <DEDUP_REMOVED lines=13> */
[----:B------:R-:W-:Y:S01]  /*77d0*/  F2FP.F16.F32.PACK_AB R5, R17, R20 ;  /* 0x000000141105723e */ /* 0x000fe200000000ff */
[----:B------:R-:W-:Y:S01]  /*77e0*/  FADD.FTZ R38, -R113, R38 ;  /* 0x0000002671267221 */ /* 0x000fe20000010100 */
[----:B------:R-:W-:Y:S01]  /*77f0*/  FMUL.FTZ R19, R7, R19 ;  /* 0x0000001307137220 */ /* 0x000fe20000410000 */
[----:B------:R-:W-:Y:S01]  /*7800*/  F2FP.F16.F32.PACK_AB R22, R6, R22 ;  /* 0x000000160616723e */ /* 0x000fe200000000ff */
[----:B------:R-:W-:Y:S01]  /*7810*/  FMUL.FTZ R18, R159, R18 ;  /* 0x000000129f127220 */ /* 0x000fe20000410000 */
[----:B------:R1:W-:Y:S01]  /*7820*/  STS [R197+0xa400], R5 ;  /* 0x00a40005c5007388 */ /* 0x0003e20000000800 */
[----:B------:R-:W-:Y:S01]  /*7830*/  FFMA.FTZ R7, -R170, R170, 1 ;  /* 0x3f800000aa077423 */ /* 0x000fe200000101aa */
[----:B--2---:R-:W-:Y:S01]  /*7840*/  FFMA.FTZ R16, -R184, R184, 1 ;  /* 0x3f800000b8107423 */ /* 0x004fe200000101b8 */
[----:B------:R-:W-:Y:S01]  /*7850*/  FFMA.FTZ R6, -R168, R168, 1 ;  /* 0x3f800000a8067423 */ /* 0x000fe200000101a8 */
[----:B------:R-:W-:Y:S01]  /*7860*/  STS [R196+0xa000], R101 ;  /* 0x00a00065c4007388 */ /* 0x000fe20000000800 */
[----:B------:R-:W-:Y:S01]  /*7870*/  FMUL.FTZ R17, R7, UR6 ;  /* 0x0000000607117c20 */ /* 0x000fe20008410000 */
[----:B------:R-:W-:Y:S01]  /*7880*/  FMUL.FTZ R16, R16, UR6 ;  /* 0x0000000610107c20 */ /* 0x000fe20008410000 */
[----:B------:R-:W-:Y:S01]  /*7890*/  FFMA.FTZ R7, -R164, R164, 1 ;  /* 0x3f800000a4077423 */ /* 0x000fe200000101a4 */
[----:B------:R-:W-:Y:S01]  /*78a0*/  FADD.FTZ R39, -R113, R39 ;  /* 0x0000002771277221 */ /* 0x000fe20000010100 */
[----:B------:R-:W-:Y:S01]  /*78b0*/  FMUL.FTZ R38, R140, R38 ;  /* 0x000000268c267220 */ /* 0x000fe20000410000 */
[----:B------:R-:W-:Y:S01]  /*78c0*/  FMUL.FTZ R18, R16, R18 ;  /* 0x0000001210127220 */ /* 0x000fe20000410000 */
[----:B------:R-:W-:Y:S01]  /*78d0*/  FMUL.FTZ R16, R6, UR6 ;  /* 0x0000000606107c20 */ /* 0x000fe20008410000 */
[----:B------:R-:W-:Y:S01]  /*78e0*/  FFMA.FTZ R6, -R163, R163, 1 ;  /* 0x3f800000a3067423 */ /* 0x000fe200000101a3 */
[----:B------:R-:W-:Y:S01]  /*78f0*/  FMUL.FTZ R7, R7, UR6 ;  /* 0x0000000607077c20 */ /* 0x000fe20008410000 */
[----:B------:R-:W-:Y:S01]  /*7900*/  FADD.FTZ R35, -R113, R35 ;  /* 0x0000002371237221 */ /* 0x000fe20000010100 */
[----:B------:R-:W-:Y:S01]  /*7910*/  FMUL.FTZ R39, R139, R39 ;  /* 0x000000278b277220 */ /* 0x000fe20000410000 */
[----:B------:R-:W-:Y:S01]  /*7920*/  FMUL.FTZ R6, R6, UR6 ;  /* 0x0000000606067c20 */ /* 0x000fe20008410000 */
[----:B------:R-:W-:Y:S01]  /*7930*/  F2FP.F16.F32.PACK_AB R4, R19, R18 ;  /* 0x000000121304723e */ /* 0x000fe200000000ff */
[----:B------:R-:W-:Y:S01]  /*7940*/  FMUL.FTZ R38, R7, R38 ;  /* 0x0000002607267220 */ /* 0x000fe20000410000 */
[----:B------:R-:W-:Y:S01]  /*7950*/  FMUL.FTZ R35, R141, R35 ;  /* 0x000000238d237220 */ /* 0x000fe20000410000 */
[----:B------:R-:W-:Y:S01]  /*7960*/  FMUL.FTZ R19, R6, R39 ;  /* 0x0000002706137220 */ /* 0x000fe20000410000 */
[----:B------:R-:W-:Y:S01]  /*7970*/  FFMA.FTZ R7, -R152, R152, 1 ;  /* 0x3f80000098077423 */ /* 0x000fe20000010198 */
[----:B------:R2:W-:Y:S01]  /*7980*/  STS [R196+0xa400], R4 ;  /* 0x00a40004c4007388 */ /* 0x0005e20000000800 */
[C---:B------:R-:W-:Y:S01]  /*7990*/  FADD.FTZ R50, -R113.reuse, R50 ;  /* 0x0000003271327221 */ /* 0x040fe20000010100 */
[----:B------:R-:W-:Y:S01]  /*79a0*/  FADD.FTZ R51, -R113, R51 ;  /* 0x0000003371337221 */ /* 0x000fe20000010100 */
[----:B------:R-:W-:Y:S01]  /*79b0*/  FFMA.FTZ R6, -R151, R151, 1 ;  /* 0x3f80000097067423 */ /* 0x000fe20000010197 */
[----:B------:R-:W-:Y:S01]  /*79c0*/  FMUL.FTZ R20, R16, R35 ;  /* 0x0000002310147220 */ /* 0x000fe20000410000 */
[----:B------:R-:W-:Y:S01]  /*79d0*/  FMUL.FTZ R16, R7, UR6 ;  /* 0x0000000607107c20 */ /* 0x000fe20008410000 */
[----:B------:R-:W-:Y:S01]  /*79e0*/  FMUL.FTZ R50, R135, R50 ;  /* 0x0000003287327220 */ /* 0x000fe20000410000 */
[----:B------:R-:W-:Y:S01]  /*79f0*/  FMUL.FTZ R51, R134, R51 ;  /* 0x0000003386337220 */ /* 0x000fe20000410000 */
[----:B------:R-:W-:Y:S01]  /*7a00*/  FMUL.FTZ R7, R6, UR6 ;  /* 0x0000000606077c20 */ /* 0x000fe20008410000 */
[C---:B------:R-:W-:Y:S01]  /*7a10*/  FADD.FTZ R66, -R113.reuse, R66 ;  /* 0x0000004271427221 */ /* 0x040fe20000010100 */
[----:B------:R-:W-:Y:S01]  /*7a20*/  FMUL.FTZ R50, R16, R50 ;  /* 0x0000003210327220 */ /* 0x000fe20000410000 */
[----:B------:R-:W-:Y:S01]  /*7a30*/  FADD.FTZ R6, -R113, R67 ;  /* 0x0000004371067221 */ /* 0x000fe20000010100 */
[----:B------:R-:W-:Y:S01]  /*7a40*/  FMUL.FTZ R51, R7, R51 ;  /* 0x0000003307337220 */ /* 0x000fe20000410000 */
[----:B------:R-:W-:Y:S01]  /*7a50*/  FFMA.FTZ R16, -R138, R138, 1 ;  /* 0x3f8000008a107423 */ /* 0x000fe2000001018a */
[----:B------:R-:W-:Y:S01]  /*7a60*/  FFMA.FTZ R7, -R137, R137, 1 ;  /* 0x3f80000089077423 */ /* 0x000fe20000010189 */
[----:B------:R-:W-:Y:S01]  /*7a70*/  FMUL.FTZ R66, R131, R66 ;  /* 0x0000004283427220 */ /* 0x000fe20000410000 */
[----:B------:R-:W-:Y:S01]  /*7a80*/  FMUL.FTZ R6, R115, R6 ;  /* 0x0000000673067220 */ /* 0x000fe20000410000 */
[----:B------:R-:W-:Y:S01]  /*7a90*/  FMUL.FTZ R16, R16, UR6 ;  /* 0x0000000610107c20 */ /* 0x000fe20008410000 */
[----:B------:R-:W-:Y:S01]  /*7aa0*/  FMUL.FTZ R7, R7, UR6 ;  /* 0x0000000607077c20 */ /* 0x000fe20008410000 */
[----:B------:R-:W-:Y:S01]  /*7ab0*/  FADD.FTZ R54, -R113, R54 ;  /* 0x0000003671367221 */ /* 0x000fe20000010100 */
[----:B------:R-:W-:Y:S01]  /*7ac0*/  FFMA.FTZ R18, -R148, R148, 1 ;  /* 0x3f80000094127423 */ /* 0x000fe20000010194 */
[----:B------:R-:W-:Y:S01]  /*7ad0*/  FMUL.FTZ R66, R16, R66 ;  /* 0x0000004210427220 */ /* 0x000fe20000410000 */
[----:B------:R-:W-:Y:S01]  /*7ae0*/  FMUL.FTZ R6, R7, R6 ;  /* 0x0000000607067220 */ /* 0x000fe20000410000 */
[C---:B-----5:R-:W-:Y:S01]  /*7af0*/  FADD.FTZ R12, -R112.reuse, R12 ;  /* 0x0000000c700c7221 */ /* 0x060fe20000010100 */
[----:B-1----:R-:W-:Y:S01]  /*7b00*/  FADD.FTZ R5, -R112, R13 ;  /* 0x0000000d70057221 */ /* 0x002fe20000010100 */
[----:B------:R-:W-:Y:S01]  /*7b10*/  FFMA.FTZ R7, -R220, R220, 1 ;  /* 0x3f800000dc077423 */ /* 0x000fe200000101dc */
[----:B------:R-:W-:Y:S01]  /*7b20*/  FMUL.FTZ R54, R133, R54 ;  /* 0x0000003685367220 */ /* 0x000fe20000410000 */
[----:B------:R-:W-:Y:S01]  /*7b30*/  F2FP.F16.F32.PACK_AB R66, R6, R66 ;  /* 0x000000420642723e */ /* 0x000fe200000000ff */
[----:B------:R-:W-:Y:S01]  /*7b40*/  FFMA.FTZ R6, -R219, R219, 1 ;  /* 0x3f800000db067423 */ /* 0x000fe200000101db */
[----:B------:R-:W-:Y:S01]  /*7b50*/  FMUL.FTZ R18, R18, UR6 ;  /* 0x0000000612127c20 */ /* 0x000fe20008410000 */
[----:B------:R-:W-:Y:S01]  /*7b60*/  FMUL.FTZ R12, R199, R12 ;  /* 0x0000000cc70c7220 */ /* 0x000fe20000410000 */
[----:B------:R-:W-:Y:S01]  /*7b70*/  FMUL.FTZ R5, R190, R5 ;  /* 0x00000005be057220 */ /* 0x000fe20000410000 */
[----:B------:R-:W-:Y:S01]  /*7b80*/  FMUL.FTZ R7, R7, UR6 ;  /* 0x0000000607077c20 */ /* 0x000fe20008410000 */
[----:B------:R-:W-:Y:S01]  /*7b90*/  FMUL.FTZ R6, R6, UR6 ;  /* 0x0000000606067c20 */ /* 0x000fe20008410000 */
[----:B------:R-:W-:Y:S01]  /*7ba0*/  FADD.FTZ R9, -R112, R9 ;  /* 0x0000000970097221 */ /* 0x000fe20000010100 */
[----:B------:R-:W-:Y:S01]  /*7bb0*/  FMUL.FTZ R54, R18, R54 ;  /* 0x0000003612367220 */ /* 0x000fe20000410000 */
[----:B------:R-:W-:Y:S01]  /*7bc0*/  FMUL.FTZ R12, R7, R12 ;  /* 0x0000000c070c7220 */ /* 0x000fe20000410000 */
[----:B------:R-:W-:Y:S01]  /*7bd0*/  FMUL.FTZ R18, R6, R5 ;  /* 0x0000000506127220 */ /* 0x000fe20000410000 */
[----:B------:R-:W-:Y:S01]  /*7be0*/  FMUL.FTZ R13, R202, R9 ;  /* 0x00000009ca0d7220 */ /* 0x000fe20000410000 */
[----:B------:R-:W-:Y:S01]  /*7bf0*/  FADD.FTZ R8, -R112, R8 ;  /* 0x0000000870087221 */ /* 0x000fe20000010100 */
[----:B------:R-:W-:Y:S01]  /*7c00*/  FFMA.FTZ R9, -R226, R226, 1 ;  /* 0x3f800000e2097423 */ /* 0x000fe200000101e2 */
[C---:B------:R-:W-:Y:S01]  /*7c10*/  FADD.FTZ R28, -R112.reuse, R28 ;  /* 0x0000001c701c7221 */ /* 0x040fe20000010100 */
        /* <DEDUP_REMOVED lines=8> */
[----:B------:R-:W-:Y:S01]  /*7ca0*/  FMUL.FTZ R6, R6, UR6 ;  /* 0x0000000606067c20 */ /* 0x000fe20008410000 */
[----:B------:R-:W-:Y:S01]  /*7cb0*/  FFMA.FTZ R8, -R221, R221, 1 ;  /* 0x3f800000dd087423 */ /* 0x000fe200000101dd */
[----:B------:R-:W-:Y:S01]  /*7cc0*/  FMUL.FTZ R16, R9, R16 ;  /* 0x0000001009107220 */ /* 0x000fe20000410000 */
[----:B------:R-:W-:Y:S01]  /*7cd0*/  FMUL.FTZ R28, R7, R28 ;  /* 0x0000001c071c7220 */ /* 0x000fe20000410000 */
[----:B------:R-:W-:Y:S01]  /*7ce0*/  FMUL.FTZ R5, R6, R5 ;  /* 0x0000000506057220 */ /* 0x000fe20000410000 */
[----:B------:R-:W-:Y:S01]  /*7cf0*/  FADD.FTZ R24, -R112, R24 ;  /* 0x0000001870187221 */ /* 0x000fe20000010100 */
[----:B------:R-:W-:Y:S01]  /*7d00*/  FFMA.FTZ R9, -R211, R211, 1 ;  /* 0x3f800000d3097423 */ /* 0x000fe200000101d3 */
[----:B------:R-:W-:Y:S01]  /*7d10*/  FMUL.FTZ R8, R8, UR6 ;  /* 0x0000000608087c20 */ /* 0x000fe20008410000 */
[----:B------:R-:W-:Y:S01]  /*7d20*/  FFMA.FTZ R6, -R181, R181, 1 ;  /* 0x3f800000b5067423 */ /* 0x000fe200000101b5 */
[----:B------:R-:W-:Y:S01]  /*7d30*/  F2FP.F16.F32.PACK_AB R28, R5, R28 ;  /* 0x0000001c051c723e */ /* 0x000fe200000000ff */
[----:B------:R-:W-:Y:S01]  /*7d40*/  FMUL.FTZ R24, R176, R24 ;  /* 0x00000018b0187220 */ /* 0x000fe20000410000 */
[----:B------:R-:W-:Y:S01]  /*7d50*/  FMUL.FTZ R9, R9, UR6 ;  /* 0x0000000609097c20 */ /* 0x000fe20008410000 */
[----:B------:R-:W-:Y:S01]  /*7d60*/  FMUL.FTZ R13, R8, R13 ;  /* 0x0000000d080d7220 */ /* 0x000fe20000410000 */
[----:B------:R-:W-:Y:S01]  /*7d70*/  FADD.FTZ R5, -R112, R45 ;  /* 0x0000002d70057221 */ /* 0x000fe20000010100 */
[----:B------:R-:W-:Y:S01]  /*7d80*/  FMUL.FTZ R6, R6, UR6 ;  /* 0x0000000606067c20 */ /* 0x000fe20008410000 */
[----:B------:R-:W-:Y:S01]  /*7d90*/  FMUL.FTZ R24, R9, R24 ;  /* 0x0000001809187220 */ /* 0x000fe20000410000 */
[C---:B------:R-:W-:Y:S01]  /*7da0*/  FADD.FTZ R40, -R112.reuse, R40 ;  /* 0x0000002870287221 */ /* 0x040fe20000010100 */
[----:B------:R-:W-:Y:S01]  /*7db0*/  FMUL.FTZ R5, R149, R5 ;  /* 0x0000000595057220 */ /* 0x000fe20000410000 */
[----:B------:R-:W-:Y:S01]  /*7dc0*/  FFMA.FTZ R9, -R189, R189, 1 ;  /* 0x3f800000bd097423 */ /* 0x000fe200000101bd */
[----:B--2---:R-:W-:Y:S01]  /*7dd0*/  F2FP.F16.F32.PACK_AB R4, R13, R16 ;  /* 0x000000100d04723e */ /* 0x004fe200000000ff */
[----:B------:R-:W-:Y:S01]  /*7de0*/  FADD.FTZ R44, -R112, R44 ;  /* 0x0000002c702c7221 */ /* 0x000fe20000010100 */
[----:B------:R-:W-:Y:S01]  /*7df0*/  FFMA.FTZ R7, -R182, R182, 1 ;  /* 0x3f800000b6077423 */ /* 0x000fe200000101b6 */
[----:B------:R-:W-:Y:S01]  /*7e00*/  FMUL.FTZ R16, R6, R5 ;  /* 0x0000000506107220 */ /* 0x000fe20000410000 */
[----:B------:R-:W-:Y:S01]  /*7e10*/  FMUL.FTZ R40, R156, R40 ;  /* 0x000000289c287220 */ /* 0x000fe20000410000 */
[----:B------:R1:W-:Y:S01]  /*7e20*/  STS [R197+0xc000], R4 ;  /* 0x00c00004c5007388 */ /* 0x0003e20000000800 */
[----:B------:R-:W-:Y:S01]  /*7e30*/  FMUL.FTZ R9, R9, UR6 ;  /* 0x0000000609097c20 */ /* 0x000fe20008410000 */
[----:B------:R-:W-:Y:S01]  /*7e40*/  FMUL.FTZ R44, R150, R44 ;  /* 0x0000002c962c7220 */ /* 0x000fe20000410000 */
[----:B------:R-:W-:Y:S01]  /*7e50*/  FMUL.FTZ R7, R7, UR6 ;  /* 0x0000000607077c20 */ /* 0x000fe20008410000 */
[----:B------:R-:W-:Y:S01]  /*7e60*/  FFMA.FTZ R6, -R166, R166, 1 ;  /* 0x3f800000a6067423 */ /* 0x000fe200000101a6 */
[----:B------:R-:W-:Y:S01]  /*7e70*/  FMUL.FTZ R40, R9, R40 ;  /* 0x0000002809287220 */ /* 0x000fe20000410000 */
[----:B------:R-:W-:Y:S01]  /*7e80*/  FADD.FTZ R60, -R112, R60 ;  /* 0x0000003c703c7221 */ /* 0x000fe20000010100 */
[----:B------:R-:W-:Y:S01]  /*7e90*/  FMUL.FTZ R44, R7, R44 ;  /* 0x0000002c072c7220 */ /* 0x000fe20000410000 */
[----:B------:R-:W-:Y:S01]  /*7ea0*/  FMUL.FTZ R9, R6, UR6 ;  /* 0x0000000606097c20 */ /* 0x000fe20008410000 */
[----:B------:R-:W-:Y:S01]  /*7eb0*/  FADD.FTZ R5, -R112, R61 ;  /* 0x0000003d70057221 */ /* 0x000fe20000010100 */
[----:B------:R-:W-:Y:S01]  /*7ec0*/  FFMA.FTZ R7, -R161, R161, 1 ;  /* 0x3f800000a1077423 */ /* 0x000fe200000101a1 */
[----:B------:R-:W-:Y:S01]  /*7ed0*/  FFMA.FTZ R6, -R160, R160, 1 ;  /* 0x3f800000a0067423 */ /* 0x000fe200000101a0 */
[----:B------:R-:W-:Y:S01]  /*7ee0*/  FMUL.FTZ R60, R144, R60 ;  /* 0x0000003c903c7220 */ /* 0x000fe20000410000 */
[----:B------:R-:W-:Y:S01]  /*7ef0*/  FMUL.FTZ R5, R143, R5 ;  /* 0x000000058f057220 */ /* 0x000fe20000410000 */
[----:B------:R-:W-:Y:S01]  /*7f00*/  FMUL.FTZ R7, R7, UR6 ;  /* 0x0000000607077c20 */ /* 0x000fe20008410000 */
[----:B------:R-:W-:Y:S01]  /*7f10*/  FMUL.FTZ R6, R6, UR6 ;  /* 0x0000000606067c20 */ /* 0x000fe20008410000 */
[----:B------:R-:W-:Y:S01]  /*7f20*/  F2FP.F16.F32.PACK_AB R18, R18, R12 ;  /* 0x0000000c1212723e */ /* 0x000fe200000000ff */
[----:B------:R-:W-:Y:S01]  /*7f30*/  FADD.FTZ R34, -R113, R34 ;  /* 0x0000002271227221 */ /* 0x000fe20000010100 */
[----:B------:R-:W-:Y:S01]  /*7f40*/  FMUL.FTZ R12, R7, R60 ;  /* 0x0000003c070c7220 */ /* 0x000fe20000410000 */
[----:B------:R-:W-:Y:S01]  /*7f50*/  FMUL.FTZ R5, R6, R5 ;  /* 0x0000000506057220 */ /* 0x000fe20000410000 */
[----:B------:R-:W-:Y:S01]  /*7f60*/  FADD.FTZ R25, -R112, R25 ;  /* 0x0000001970197221 */ /* 0x000fe20000010100 */
[----:B------:R-:W-:Y:S01]  /*7f70*/  FFMA.FTZ R8, -R210, R210, 1 ;  /* 0x3f800000d2087423 */ /* 0x000fe200000101d2 */
[----:B------:R-:W-:Y:S01]  /*7f80*/  FMUL.FTZ R34, R142, R34 ;  /* 0x000000228e227220 */ /* 0x000fe20000410000 */
[----:B------:R-:W-:Y:S01]  /*7f90*/  FADD.FTZ R14, -R0, R14 ;  /* 0x0000000e000e7221 */ /* 0x000fe20000010100 */
[----:B------:R-:W-:Y:S01]  /*7fa0*/  F2FP.F16.F32.PACK_AB R12, R5, R12 ;  /* 0x0000000c050c723e */ /* 0x000fe200000000ff */
[----:B------:R-:W-:Y:S01]  /*7fb0*/  FFMA.FTZ R5, -R238, R238, 1 ;  /* 0x3f800000ee057423 */ /* 0x000fe200000101ee */
[----:B------:R-:W-:Y:S01]  /*7fc0*/  FMUL.FTZ R25, R175, R25 ;  /* 0x00000019af197220 */ /* 0x000fe20000410000 */
[----:B------:R-:W-:Y:S01]  /*7fd0*/  FMUL.FTZ R8, R8, UR6 ;  /* 0x0000000608087c20 */ /* 0x000fe20008410000 */
[----:B------:R-:W-:Y:S01]  /*7fe0*/  FMUL.FTZ R34, R17, R34 ;  /* 0x0000002211227220 */ /* 0x000fe20000410000 */
[----:B------:R-:W-:Y:S01]  /*7ff0*/  FMUL.FTZ R7, R5, UR6 ;  /* 0x0000000605077c20 */ /* 0x000fe20008410000 */
[----:B------:R-:W-:Y:S01]  /*8000*/  FFMA.FTZ R5, -R234, R234, 1 ;  /* 0x3f800000ea057423 */ /* 0x000fe200000101ea */
[----:B------:R-:W-:Y:S01]  /*8010*/  FMUL.FTZ R25, R8, R25 ;  /* 0x0000001908197220 */ /* 0x000fe20000410000 */
[----:B------:R-:W-:Y:S01]  /*8020*/  FADD.FTZ R55, -R113, R55 ;  /* 0x0000003771377221 */ /* 0x000fe20000010100 */
[----:B------:R-:W-:Y:S01]  /*8030*/  FFMA.FTZ R17, -R147, R147, 1 ;  /* 0x3f80000093117423 */ /* 0x000fe20000010193 */
[----:B------:R-:W-:Y:S01]  /*8040*/  FADD.FTZ R41, -R112, R41 ;  /* 0x0000002970297221 */ /* 0x000fe20000010100 */
[----:B------:R-:W-:Y:S01]  /*8050*/  FFMA.FTZ R8, -R187, R187, 1 ;  /* 0x3f800000bb087423 */ /* 0x000fe200000101bb */
[C---:B------:R-:W-:Y:S01]  /*8060*/  FADD.FTZ R10, -R0.reuse, R10 ;  /* 0x0000000a000a7221 */ /* 0x040fe20000010100 */
[----:B-1----:R-:W-:Y:S01]  /*8070*/  FFMA.FTZ R4, -R235, R235, 1 ;  /* 0x3f800000eb047423 */ /* 0x002fe200000101eb */
[----:B------:R-:W-:Y:S01]  /*8080*/  FADD.FTZ R11, -R0, R11 ;  /* 0x0000000b000b7221 */ /* 0x000fe20000010100 */
        /* <DEDUP_REMOVED lines=9> */
[C---:B------:R-:W-:Y:S01]  /*8120*/  FADD.FTZ R15, -R0.reuse, R15 ;  /* 0x0000000f000f7221 */ /* 0x040fe20000010100 */
[----:B------:R-:W-:Y:S01]  /*8130*/  FMUL.FTZ R11, R227, R11 ;  /* 0x0000000be30b7220 */ /* 0x000fe20000410000 */
        /* <DEDUP_REMOVED lines=19> */
[----:B------:R-:W-:Y:S01]  /*8270*/  F2FP.F16.F32.PACK_AB R10, R10, R7 ;  /* 0x000000070a0a723e */ /* 0x000fe200000000ff */
[----:B------:R-:W-:Y:S01]  /*8280*/  FFMA.FTZ R4, -R231, R231, 1 ;  /* 0x3f800000e7047423 */ /* 0x000fe200000101e7 */
[----:B------:R-:W-:Y:S01]  /*8290*/  FMUL.FTZ R26, R6, R26 ;  /* 0x0000001a061a7220 */ /* 0x000fe20000410000 */
[----:B------:R-:W-:Y:S01]  /*82a0*/  FADD.FTZ R46, -R0, R46 ;  /* 0x0000002e002e7221 */ /* 0x000fe20000010100 */
[----:B------:R-:W-:Y:S01]  /*82b0*/  FFMA.FTZ R6, -R213, R213, 1 ;  /* 0x3f800000d5067423 */ /* 0x000fe200000101d5 */
[----:B------:R-:W-:Y:S01]  /*82c0*/  STS [R197+0xc400], R10 ;  /* 0x00c4000ac5007388 */ /* 0x000fe20000000800 */
[----:B------:R-:W-:Y:S01]  /*82d0*/  FMUL.FTZ R13, R8, R57 ;  /* 0x00000039080d7220 */ /* 0x000fe20000410000 */
[----:B------:R-:W-:Y:S01]  /*82e0*/  FADD.FTZ R27, -R0, R27 ;  /* 0x0000001b001b7221 */ /* 0x000fe20000010100 */
[----:B------:R-:W-:Y:S01]  /*82f0*/  F2FP.F16.F32.PACK_AB R9, R9, R14 ;  /* 0x0000000e0909723e */ /* 0x000fe200000000ff */
[----:B------:R-:W-:Y:S01]  /*8300*/  STS [R196+0xc000], R18 ;  /* 0x00c00012c4007388 */ /* 0x000fe20000000800 */
[----:B------:R-:W-:Y:S01]  /*8310*/  FMUL.FTZ R8, R4, UR6 ;  /* 0x0000000604087c20 */ /* 0x000fe20008410000 */
[C---:B------:R-:W-:Y:S01]  /*8320*/  FADD.FTZ R30, -R0.reuse, R30 ;  /* 0x0000001e001e7221 */ /* 0x040fe20000010100 */
[----:B------:R-:W-:Y:S01]  /*8330*/  FADD.FTZ R31, -R0, R31 ;  /* 0x0000001f001f7221 */ /* 0x000fe20000010100 */
[----:B------:R-:W-:Y:S01]  /*8340*/  STS [R196+0xc400], R9 ;  /* 0x00c40009c4007388 */ /* 0x000fe20000000800 */
[----:B------:R-:W-:Y:S01]  /*8350*/  FFMA.FTZ R5, -R230, R230, 1 ;  /* 0x3f800000e6057423 */ /* 0x000fe200000101e6 */
[----:B------:R-:W-:Y:S01]  /*8360*/  FFMA.FTZ R4, -R229, R229, 1 ;  /* 0x3f800000e5047423 */ /* 0x000fe200000101e5 */
[----:B------:R-:W-:Y:S01]  /*8370*/  FMUL.FTZ R46, R174, R46 ;  /* 0x0000002eae2e7220 */ /* 0x000fe20000410000 */
[----:B------:R-:W-:Y:S01]  /*8380*/  STS [R198+0xa000], R102 ;  /* 0x00a00066c6007388 */ /* 0x000fe20000000800 */
[----:B------:R-:W-:Y:S01]  /*8390*/  FMUL.FTZ R6, R6, UR6 ;  /* 0x0000000606067c20 */ /* 0x000fe20008410000 */
[----:B------:R-:W-:Y:S01]  /*83a0*/  FMUL.FTZ R27, R206, R27 ;  /* 0x0000001bce1b7220 */ /* 0x000fe20000410000 */
[----:B------:R-:W-:Y:S01]  /*83b0*/  FMUL.FTZ R30, R205, R30 ;  /* 0x0000001ecd1e7220 */ /* 0x000fe20000410000 */
[----:B------:R-:W-:Y:S01]  /*83c0*/  STS [R198+0xa400], R22 ;  /* 0x00a40016c6007388 */ /* 0x000fe20000000800 */
[----:B------:R-:W-:Y:S01]  /*83d0*/  FMUL.FTZ R31, R204, R31 ;  /* 0x0000001fcc1f7220 */ /* 0x000fe20000410000 */
[----:B------:R-:W-:Y:S01]  /*83e0*/  FMUL.FTZ R5, R5, UR6 ;  /* 0x0000000605057c20 */ /* 0x000fe20008410000 */
[----:B------:R-:W-:Y:S01]  /*83f0*/  FMUL.FTZ R4, R4, UR6 ;  /* 0x0000000604047c20 */ /* 0x000fe20008410000 */
[----:B------:R-:W-:Y:S01]  /*8400*/  STS [R195+0xa000], R100 ;  /* 0x00a00064c3007388 */ /* 0x000fe20000000800 */
[----:B------:R-:W-:Y:S01]  /*8410*/  FMUL.FTZ R46, R6, R46 ;  /* 0x0000002e062e7220 */ /* 0x000fe20000410000 */
[----:B------:R-:W-:Y:S01]  /*8420*/  FMUL.FTZ R8, R8, R27 ;  /* 0x0000001b08087220 */ /* 0x000fe20000410000 */
[----:B------:R-:W-:Y:S01]  /*8430*/  FFMA.FTZ R6, -R200, R200, 1 ;  /* 0x3f800000c8067423 */ /* 0x000fe200000101c8 */
[----:B------:R-:W-:Y:S01]  /*8440*/  FADD.FTZ R59, -R0, R59 ;  /* 0x0000003b003b7221 */ /* 0x000fe20000010100 */
[----:B------:R-:W-:Y:S01]  /*8450*/  F2FP.F16.F32.PACK_AB R20, R20, R34 ;  /* 0x000000221414723e */ /* 0x000fe200000000ff */
[----:B------:R-:W-:Y:S01]  /*8460*/  FMUL.FTZ R30, R5, R30 ;  /* 0x0000001e051e7220 */ /* 0x000fe20000410000 */
[----:B------:R-:W-:Y:S01]  /*8470*/  FMUL.FTZ R31, R4, R31 ;  /* 0x0000001f041f7220 */ /* 0x000fe20000410000 */
[----:B------:R-:W-:Y:S01]  /*8480*/  FFMA.FTZ R11, -R215, R215, 1 ;  /* 0x3f800000d70b7423 */ /* 0x000fe200000101d7 */
[C---:B------:R-:W-:Y:S01]  /*8490*/  FADD.FTZ R42, -R0.reuse, R42 ;  /* 0x0000002a002a7221 */ /* 0x040fe20000010100 */
[----:B------:R-:W-:Y:S01]  /*84a0*/  STS [R195+0xa400], R20 ;  /* 0x00a40014c3007388 */ /* 0x000fe20000000800 */
[----:B------:R-:W-:Y:S01]  /*84b0*/  FADD.FTZ R4, -R0, R47 ;  /* 0x0000002f00047221 */ /* 0x000fe20000010100 */
[----:B------:R-:W-:Y:S01]  /*84c0*/  FFMA.FTZ R5, -R212, R212, 1 ;  /* 0x3f800000d4057423 */ /* 0x000fe200000101d4 */
[----:B------:R-:W-:Y:S01]  /*84d0*/  FMUL.FTZ R6, R6, UR6 ;  /* 0x0000000606067c20 */ /* 0x000fe20008410000 */
[----:B------:R-:W-:Y:S01]  /*84e0*/  FMUL.FTZ R59, R165, R59 ;  /* 0x0000003ba53b7220 */ /* 0x000fe20000410000 */
[----:B------:R-:W-:Y:S01]  /*84f0*/  F2FP.F16.F32.PACK_AB R24, R25, R24 ;  /* 0x000000181918723e */ /* 0x000fe200000000ff */
[----:B------:R-:W-:Y:S01]  /*8500*/  FMUL.FTZ R11, R11, UR6 ;  /* 0x000000060b0b7c20 */ /* 0x000fe20008410000 */
[----:B------:R-:W-:Y:S01]  /*8510*/  F2FP.F16.F32.PACK_AB R8, R8, R26 ;  /* 0x0000001a0808723e */ /* 0x000fe200000000ff */
[----:B------:R-:W-:Y:S01]  /*8520*/  FMUL.FTZ R42, R178, R42 ;  /* 0x0000002ab22a7220 */ /* 0x000fe20000410000 */
[----:B------:R-:W-:Y:S01]  /*8530*/  FADD.FTZ R43, -R0, R43 ;  /* 0x0000002b002b7221 */ /* 0x000fe20000010100 */
[----:B------:R-:W-:Y:S01]  /*8540*/  FFMA.FTZ R7, -R214, R214, 1 ;  /* 0x3f800000d6077423 */ /* 0x000fe200000101d6 */
[----:B------:R-:W-:Y:S01]  /*8550*/  FMUL.FTZ R4, R173, R4 ;  /* 0x00000004ad047220 */ /* 0x000fe20000410000 */
[----:B------:R-:W-:Y:S01]  /*8560*/  FMUL.FTZ R5, R5, UR6 ;  /* 0x0000000605057c20 */ /* 0x000fe20008410000 */
[----:B------:R-:W-:Y:S01]  /*8570*/  FMUL.FTZ R59, R6, R59 ;  /* 0x0000003b063b7220 */ /* 0x000fe20000410000 */
[----:B------:R-:W-:Y:S01]  /*8580*/  F2FP.F16.F32.PACK_AB R6, R31, R30 ;  /* 0x0000001e1f06723e */ /* 0x000fe200000000ff */
[----:B------:R-:W-:Y:S01]  /*8590*/  STS [R198+0xc000], R24 ;  /* 0x00c00018c6007388 */ /* 0x000fe20000000800 */
[----:B------:R-:W-:Y:S01]  /*85a0*/  FMUL.FTZ R42, R11, R42 ;  /* 0x0000002a0b2a7220 */ /* 0x000fe20000410000 */
[----:B------:R-:W-:Y:S01]  /*85b0*/  FMUL.FTZ R43, R177, R43 ;  /* 0x0000002bb12b7220 */ /* 0x000fe20000410000 */
[----:B------:R-:W-:Y:S01]  /*85c0*/  FMUL.FTZ R7, R7, UR6 ;  /* 0x0000000607077c20 */ /* 0x000fe20008410000 */
[----:B------:R-:W-:Y:S01]  /*85d0*/  STS [R198+0xc400], R8 ;  /* 0x00c40008c6007388 */ /* 0x000fe20000000800 */
[----:B------:R-:W-:Y:S01]  /*85e0*/  FMUL.FTZ R11, R5, R4 ;  /* 0x00000004050b7220 */ /* 0x000fe20000410000 */
[----:B------:R-:W-:Y:S01]  /*85f0*/  FFMA.FTZ R5, -R186, R186, 1 ;  /* 0x3f800000ba057423 */ /* 0x000fe200000101ba */
[C---:B------:R-:W-:Y:S01]  /*8600*/  FADD.FTZ R62, -R0.reuse, R62 ;  /* 0x0000003e003e7221 */ /* 0x040fe20000010100 */
[----:B------:R-:W-:Y:S01]  /*8610*/  F2FP.F16.F32.PACK_AB R19, R19, R38 ;  /* 0x000000261313723e */ /* 0x000fe200000000ff */
[----:B------:R-:W-:Y:S01]  /*8620*/  STS [R195+0xc000], R28 ;  /* 0x00c0001cc3007388 */ /* 0x000fe20000000800 */
[----:B------:R-:W-:Y:S01]  /*8630*/  FMUL.FTZ R43, R7, R43 ;  /* 0x0000002b072b7220 */ /* 0x000fe20000410000 */
[C---:B------:R-:W-:Y:S01]  /*8640*/  FADD.FTZ R58, -R0.reuse, R58 ;  /* 0x0000003a003a7221 */ /* 0x040fe20000010100 */
[----:B------:R-:W-:Y:S01]  /*8650*/  FFMA.FTZ R7, -R201, R201, 1 ;  /* 0x3f800000c9077423 */ /* 0x000fe200000101c9 */
[----:B------:R-:W-:Y:S01]  /*8660*/  STS [R195+0xc400], R6 ;  /* 0x00c40006c3007388 */ /* 0x000fe20000000800 */
[----:B------:R-:W-:Y:S01]  /*8670*/  FMUL.FTZ R5, R5, UR6 ;  /* 0x0000000605057c20 */ /* 0x000fe20008410000 */
[----:B------:R-:W-:Y:S01]  /*8680*/  FADD.FTZ R0, -R0, R63 ;  /* 0x0000003f00007221 */ /* 0x000fe20000010100 */
[----:B------:R-:W-:Y:S01]  /*8690*/  FMUL.FTZ R62, R162, R62 ;  /* 0x0000003ea23e7220 */ /* 0x000fe20000410000 */
[----:B------:R-:W-:Y:S01]  /*86a0*/  FFMA.FTZ R4, -R185, R185, 1 ;  /* 0x3f800000b9047423 */ /* 0x000fe200000101b9 */
[----:B------:R-:W-:Y:S01]  /*86b0*/  F2FP.F16.F32.PACK_AB R50, R51, R50 ;  /* 0x000000323332723e */ /* 0x000fe200000000ff */
[----:B------:R-:W-:Y:S01]  /*86c0*/  STS [R192+0xa000], R37 ;  /* 0x00a00025c0007388 */ /* 0x000fe20000000800 */
[----:B------:R-:W-:Y:S01]  /*86d0*/  FMUL.FTZ R58, R169, R58 ;  /* 0x0000003aa93a7220 */ /* 0x000fe20000410000 */
[----:B------:R-:W-:Y:S01]  /*86e0*/  FMUL.FTZ R7, R7, UR6 ;  /* 0x0000000607077c20 */ /* 0x000fe20008410000 */
[----:B------:R-:W-:Y:S01]  /*86f0*/  FMUL.FTZ R0, R157, R0 ;  /* 0x000000009d007220 */ /* 0x000fe20000410000 */
[----:B------:R-:W-:Y:S01]  /*8700*/  STS [R192+0xa400], R19 ;  /* 0x00a40013c0007388 */ /* 0x000fe20000000800 */
[----:B------:R-:W-:Y:S01]  /*8710*/  FMUL.FTZ R4, R4, UR6 ;  /* 0x0000000604047c20 */ /* 0x000fe20008410000 */
[----:B------:R-:W-:Y:S01]  /*8720*/  FMUL.FTZ R62, R5, R62 ;  /* 0x0000003e053e7220 */ /* 0x000fe20000410000 */
[----:B------:R-:W-:Y:S01]  /*8730*/  F2FP.F16.F32.PACK_AB R17, R17, R40 ;  /* 0x000000281111723e */ /* 0x000fe200000000ff */
        /* <DEDUP_REMOVED lines=111> */
.L_x_668:
        /* <DEDUP_REMOVED lines=301> */
.L_x_670:
[----:B------:R-:W-:Y:S01]  /*a100*/  @UP0 UIADD3 UR5, UR38, UR40, URZ ;  /* 0x0000002826050290 */ /* 0x000fe2000fffe03f */
[----:B------:R-:W-:-:S03]  /*a110*/  @UP0 ULDC.64 UR12, c[0x0][0x458] ;  /* 0x00011600000c0ab9 */ /* 0x000fc60000000a00 */
        /* <DEDUP_REMOVED lines=16> */
.L_x_671:
        /* <DEDUP_REMOVED lines=45> */
.L_x_673:
[----:B------:R-:W-:Y:S05]  /*a4f0*/  BSYNC B0 ;  /* 0x0000000000007941 */ /* 0x000fea0003800000 */
.L_x_672:
        /* <DEDUP_REMOVED lines=13> */
.L_x_675:
[----:B------:R-:W-:Y:S05]  /*a5d0*/  BSYNC B0 ;  /* 0x0000000000007941 */ /* 0x000fea0003800000 */
.L_x_674:
[----:B-1----:R1:W1:Y:S01]  /*a5e0*/  LDS.128 R12, [R188+0x8000] ;  /* 0x00800000bc0c7984 */ /* 0x0022620000000c00 */
        /* <DEDUP_REMOVED lines=26> */
.L_x_677:
[----:B------:R-:W-:Y:S05]  /*a790*/  BSYNC B0 ;  /* 0x0000000000007941 */ /* 0x000fea0003800000 */
.L_x_676:
        /* <DEDUP_REMOVED lines=13> */
.L_x_650:
[----:B------:R-:W-:Y:S05]  /*a870*/  BSYNC B1 ;  /* 0x0000000000017941 */ /* 0x000fea0003800000 */
.L_x_636:
        /* <DEDUP_REMOVED lines=8> */
.L_x_678:
[----:B------:R-:W-:Y:S05]  /*a900*/  EXIT ;  /* 0x000000000000794d */ /* 0x000fea0003800000 */
.L_x_680:
        /* <DEDUP_REMOVED lines=15> */
.L_x_711:


//--------------------- .text._ZN5flash25flash_bwd_dot_do_o_kernelILb0E23Flash_bwd_kernel_traitsILi32ELi128ELi128ELi8ELi4ELi4ELi4ELb0ELb0EN7cutlass6half_tE19Flash_kernel_traitsILi32ELi128ELi128ELi8ES3_EEEEvNS_16Flash_bwd_paramsE --------------------------
	.section	.text._ZN5flash25flash_bwd_dot_do_o_kernelILb0E23Flash_bwd_kernel_traitsILi32ELi128ELi128ELi8ELi4ELi4ELi4ELb0ELb0EN7cutlass6half_tE19Flash_kernel_traitsILi32ELi128ELi128ELi8ES3_EEEEvNS_16Flash_bwd_paramsE,"ax",@progbits
	.align	128
        .global         _ZN5flash25flash_bwd_dot_do_o_kernelILb0E23Flash_bwd_kernel_traitsILi32ELi128ELi128ELi8ELi4ELi4ELi4ELb0ELb0EN7cutlass6half_tE19Flash_kernel_traitsILi32ELi128ELi128ELi8ES3_EEEEvNS_16Flash_bwd_paramsE
        .type           _ZN5flash25flash_bwd_dot_do_o_kernelILb0E23Flash_bwd_kernel_traitsILi32ELi128ELi128ELi8ELi4ELi4ELi4ELb0ELb0EN7cutlass6half_tE19Flash_kernel_traitsILi32ELi128ELi128ELi8ES3_EEEEvNS_16Flash_bwd_paramsE,@function
        .size           _ZN5flash25flash_bwd_dot_do_o_kernelILb0E23Flash_bwd_kernel_traitsILi32ELi128ELi128ELi8ELi4ELi4ELi4ELb0ELb0EN7cutlass6half_tE19Flash_kernel_traitsILi32ELi128ELi128ELi8ES3_EEEEvNS_16Flash_bwd_paramsE,(.L_x_712 - _ZN5flash25flash_bwd_dot_do_o_kernelILb0E23Flash_bwd_kernel_traitsILi32ELi128ELi128ELi8ELi4ELi4ELi4ELb0ELb0EN7cutlass6half_tE19Flash_kernel_traitsILi32ELi128ELi128ELi8ES3_EEEEvNS_16Flash_bwd_paramsE)
        .other          _ZN5flash25flash_bwd_dot_do_o_kernelILb0E23Flash_bwd_kernel_traitsILi32ELi128ELi128ELi8ELi4ELi4ELi4ELb0ELb0EN7cutlass6half_tE19Flash_kernel_traitsILi32ELi128ELi128ELi8ES3_EEEEvNS_16Flash_bwd_paramsE,@"STO_CUDA_ENTRY STV_DEFAULT"
_ZN5flash25flash_bwd_dot_do_o_kernelILb0E23Flash_bwd_kernel_traitsILi32ELi128ELi128ELi8ELi4ELi4ELi4ELb0ELb0EN7cutlass6half_tE19Flash_kernel_traitsILi32ELi128ELi128ELi8ES3_EEEEvNS_16Flash_bwd_paramsE:
.text._ZN5flash25flash_bwd_dot_do_o_kernelILb0E23Flash_bwd_kernel_traitsILi32ELi128ELi128ELi8ELi4ELi4ELi4ELb0ELb0EN7cutlass6half_tE19Flash_kernel_traitsILi32ELi128ELi128ELi8ES3_EEEEvNS_16Flash_bwd_paramsE:
        /* <DEDUP_REMOVED lines=52> */
.L_x_681:
[----:B------:R-:W0:Y:S08]  /*0340*/  LDC R5, c[0x0][0x270] ;  /* 0x00009c00ff057b82 */ /* 0x000e300000000800 */
[----:B------:R-:W1:Y:S01]  /*0350*/  LDC R7, c[0x0][0x2d4] ;  /* 0x0000b500ff077b82 */ /* 0x000e620000000800 */
[----:B0-----:R-:W-:-:S04]  /*0360*/  IMAD R2, R2, R5, UR5 ;  /* 0x0000000502027e24 */ /* 0x001fc8000f8e0205 */
[----:B-1----:R-:W-:-:S07]  /*0370*/  IMAD R2, R2, R7, RZ ;  /* 0x0000000702027224 */ /* 0x002fce00078e02ff */
.L_x_682:
        /* <DEDUP_REMOVED lines=155> */
.L_x_683:
        /* <DEDUP_REMOVED lines=13> */
.L_x_712:


//--------------------- .text._ZN5flash25flash_bwd_dot_do_o_kernelILb1E23Flash_bwd_kernel_traitsILi32ELi128ELi128ELi8ELi4ELi4ELi4ELb0ELb0EN7cutlass6half_tE19Flash_kernel_traitsILi32ELi128ELi128ELi8ES3_EEEEvNS_16Flash_bwd_paramsE --------------------------
	.section	.text._ZN5flash25flash_bwd_dot_do_o_kernelILb1E23Flash_bwd_kernel_traitsILi32ELi128ELi128ELi8ELi4ELi4ELi4ELb0ELb0EN7cutlass6half_tE19Flash_kernel_traitsILi32ELi128ELi128ELi8ES3_EEEEvNS_16Flash_bwd_paramsE,"ax",@progbits
	.align	128
        .global         _ZN5flash25flash_bwd_dot_do_o_kernelILb1E23Flash_bwd_kernel_traitsILi32ELi128ELi128ELi8ELi4ELi4ELi4ELb0ELb0EN7cutlass6half_tE19Flash_kernel_traitsILi32ELi128ELi128ELi8ES3_EEEEvNS_16Flash_bwd_paramsE
        .type           _ZN5flash25flash_bwd_dot_do_o_kernelILb1E23Flash_bwd_kernel_traitsILi32ELi128ELi128ELi8ELi4ELi4ELi4ELb0ELb0EN7cutlass6half_tE19Flash_kernel_traitsILi32ELi128ELi128ELi8ES3_EEEEvNS_16Flash_bwd_paramsE,@function
        .size           _ZN5flash25flash_bwd_dot_do_o_kernelILb1E23Flash_bwd_kernel_traitsILi32ELi128ELi128ELi8ELi4ELi4ELi4ELb0ELb0EN7cutlass6half_tE19Flash_kernel_traitsILi32ELi128ELi128ELi8ES3_EEEEvNS_16Flash_bwd_paramsE,(.L_x_713 - _ZN5flash25flash_bwd_dot_do_o_kernelILb1E23Flash_bwd_kernel_traitsILi32ELi128ELi128ELi8ELi4ELi4ELi4ELb0ELb0EN7cutlass6half_tE19Flash_kernel_traitsILi32ELi128ELi128ELi8ES3_EEEEvNS_16Flash_bwd_paramsE)
        .other          _ZN5flash25flash_bwd_dot_do_o_kernelILb1E23Flash_bwd_kernel_traitsILi32ELi128ELi128ELi8ELi4ELi4ELi4ELb0ELb0EN7cutlass6half_tE19Flash_kernel_traitsILi32ELi128ELi128ELi8ES3_EEEEvNS_16Flash_bwd_paramsE,@"STO_CUDA_ENTRY STV_DEFAULT"
_ZN5flash25flash_bwd_dot_do_o_kernelILb1E23Flash_bwd_kernel_traitsILi32ELi128ELi128ELi8ELi4ELi4ELi4ELb0ELb0EN7cutlass6half_tE19Flash_kernel_traitsILi32ELi128ELi128ELi8ES3_EEEEvNS_16Flash_bwd_paramsE:
.text._ZN5flash25flash_bwd_dot_do_o_kernelILb1E23Flash_bwd_kernel_traitsILi32ELi128ELi128ELi8ELi4ELi4ELi4ELb0ELb0EN7cutlass6half_tE19Flash_kernel_traitsILi32ELi128ELi128ELi8ES3_EEEEvNS_16Flash_bwd_paramsE:
        /* <DEDUP_REMOVED lines=63> */
.L_x_684:
        /* <DEDUP_REMOVED lines=25> */
.L_x_685:
[----:B------:R-:W-:-:S04]  /*0580*/  IMAD R9, R18, R21, R7 ;  /* 0x0000001512097224 */ /* 0x000fc800078e0207 */
[----:B------:R-:W-:-:S07]  /*0590*/  IMAD R0, R9, R0, RZ ;  /* 0x0000000009007224 */ /* 0x000fce00078e02ff */
.L_x_686:
        /* <DEDUP_REMOVED lines=172> */
.L_x_687:
        /* <DEDUP_REMOVED lines=10> */
.L_x_713:


//--------------------- .nv.shared._ZN5flash44flash_bwd_dq_dk_dv_loop_seqk_parallel_kernelI23Flash_bwd_kernel_traitsILi32ELi128ELi128ELi8ELi4ELi4ELi4ELb1ELb0EN7cutlass6half_tE19Flash_kernel_traitsILi32ELi128ELi128ELi8ES3_EELb0ELb1ELb0ELb0ELb0ELb0ELb0EEEvNS_16Flash_bwd_paramsE --------------------------
	.section	.nv.shared._ZN5flash44flash_bwd_dq_dk_dv_loop_seqk_parallel_kernelI23Flash_bwd_kernel_traitsILi32ELi128ELi128ELi8ELi4ELi4ELi4ELb1ELb0EN7cutlass6half_tE19Flash_kernel_traitsILi32ELi128ELi128ELi8ES3_EELb0ELb1ELb0ELb0ELb0ELb0ELb0EEEvNS_16Flash_bwd_paramsE,"aw",@nobits
	.sectionflags	@""
	.align	16
	.zero		1024


//--------------------- .nv.shared.reserved.0     --------------------------
	.section	.nv.shared.reserved.0,"aw",@nobits
	.weak		__nv_reservedSMEM_offset_0_alias
	.size		__nv_reservedSMEM_offset_0_alias, 0, 0
	.other		__nv_reservedSMEM_offset_0_alias,@"STO_CUDA_RESERVED_SHARED STV_DEFAULT"
__nv_reservedSMEM_offset_0_alias:
	.zero		0


//--------------------- .nv.global                --------------------------
	.section	.nv.global,"aw",@nobits
.nv.global:
	.type		_ZN72_INTERNAL_e66dc272_36_flash_bwd_hdim32_fp16_causal_sm80_cu_21e1f8cb_28514cute1_E,@object
	.size		_ZN72_INTERNAL_e66dc272_36_flash_bwd_hdim32_fp16_causal_sm80_cu_21e1f8cb_28514cute1_E,(_ZN72_INTERNAL_e66dc272_36_flash_bwd_hdim32_fp16_causal_sm80_cu_21e1f8cb_28514cuda3std3__45__cpo6cbeginE - _ZN72_INTERNAL_e66dc272_36_flash_bwd_hdim32_fp16_causal_sm80_cu_21e1f8cb_28514cute1_E)
_ZN72_INTERNAL_e66dc272_36_flash_bwd_hdim32_fp16_causal_sm80_cu_21e1f8cb_28514cute1_E:
	.zero		1
	.type		_ZN72_INTERNAL_e66dc272_36_flash_bwd_hdim32_fp16_causal_sm80_cu_21e1f8cb_28514cuda3std3__45__cpo6cbeginE,@object
	.size		_ZN72_INTERNAL_e66dc272_36_flash_bwd_hdim32_fp16_causal_sm80_cu_21e1f8cb_28514cuda3std3__45__cpo6cbeginE,(_ZN72_INTERNAL_e66dc272_36_flash_bwd_hdim32_fp16_causal_sm80_cu_21e1f8cb_28514cuda3std3__48in_placeE - _ZN72_INTERNAL_e66dc272_36_flash_bwd_hdim32_fp16_causal_sm80_cu_21e1f8cb_28514cuda3std3__45__cpo6cbeginE)
_ZN72_INTERNAL_e66dc272_36_flash_bwd_hdim32_fp16_causal_sm80_cu_21e1f8cb_28514cuda3std3__45__cpo6cbeginE:
	.zero		1
	.type		_ZN72_INTERNAL_e66dc272_36_flash_bwd_hdim32_fp16_causal_sm80_cu_21e1f8cb_28514cuda3std3__48in_placeE,@object
	.size		_ZN72_INTERNAL_e66dc272_36_flash_bwd_hdim32_fp16_causal_sm80_cu_21e1f8cb_28514cuda3std3__48in_placeE,(_ZN72_INTERNAL_e66dc272_36_flash_bwd_hdim32_fp16_causal_sm80_cu_21e1f8cb_28514cuda3std6ranges3__45__cpo9iter_moveE - _ZN72_INTERNAL_e66dc272_36_flash_bwd_hdim32_fp16_causal_sm80_cu_21e1f8cb_28514cuda3std3__48in_placeE)
_ZN72_INTERNAL_e66dc272_36_flash_bwd_hdim32_fp16_causal_sm80_cu_21e1f8cb_28514cuda3std3__48in_placeE:
	.zero		1
	.type		_ZN72_INTERNAL_e66dc272_36_flash_bwd_hdim32_fp16_causal_sm80_cu_21e1f8cb_28514cuda3std6ranges3__45__cpo9iter_moveE,@object
	.size		_ZN72_INTERNAL_e66dc272_36_flash_bwd_hdim32_fp16_causal_sm80_cu_21e1f8cb_28514cuda3std6ranges3__45__cpo9iter_moveE,(_ZN72_INTERNAL_e66dc272_36_flash_bwd_hdim32_fp16_causal_sm80_cu_21e1f8cb_28514cuda3std3__45__cpo5beginE - _ZN72_INTERNAL_e66dc272_36_flash_bwd_hdim32_fp16_causal_sm80_cu_21e1f8cb_28514cuda3std6ranges3__45__cpo9iter_moveE)
_ZN72_INTERNAL_e66dc272_36_flash_bwd_hdim32_fp16_causal_sm80_cu_21e1f8cb_28514cuda3std6ranges3__45__cpo9iter_moveE:
	.zero		1
	.type		_ZN72_INTERNAL_e66dc272_36_flash_bwd_hdim32_fp16_causal_sm80_cu_21e1f8cb_28514cuda3std3__45__cpo5beginE,@object
	.size		_ZN72_INTERNAL_e66dc272_36_flash_bwd_hdim32_fp16_causal_sm80_cu_21e1f8cb_28514cuda3std3__45__cpo5beginE,(_ZN72_INTERNAL_e66dc272_36_flash_bwd_hdim32_fp16_causal_sm80_cu_21e1f8cb_28514cuda3std3__474_GLOBAL__N__e66dc272_36_flash_bwd_hdim32_fp16_causal_sm80_cu_21e1f8cb_28516ignoreE - _ZN72_INTERNAL_e66dc272_36_flash_bwd_hdim32_fp16_causal_sm80_cu_21e1f8cb_28514cuda3std3__45__cpo5beginE)
_ZN72_INTERNAL_e66dc272_36_flash_bwd_hdim32_fp16_causal_sm80_cu_21e1f8cb_28514cuda3std3__45__cpo5beginE:
	.zero		1
	.type		_ZN72_INTERNAL_e66dc272_36_flash_bwd_hdim32_fp16_causal_sm80_cu_21e1f8cb_28514cuda3std3__474_GLOBAL__N__e66dc272_36_flash_bwd_hdim32_fp16_causal_sm80_cu_21e1f8cb_28516ignoreE,@object
	.size		_ZN72_INTERNAL_e66dc272_36_flash_bwd_hdim32_fp16_causal_sm80_cu_21e1f8cb_28514cuda3std3__474_GLOBAL__N__e66dc272_36_flash_bwd_hdim32_fp16_causal_sm80_cu_21e1f8cb_28516ignoreE,(_ZN72_INTERNAL_e66dc272_36_flash_bwd_hdim32_fp16_causal_sm80_cu_21e1f8cb_28514cute7productE - _ZN72_INTERNAL_e66dc272_36_flash_bwd_hdim32_fp16_causal_sm80_cu_21e1f8cb_28514cuda3std3__474_GLOBAL__N__e66dc272_36_flash_bwd_hdim32_fp16_causal_sm80_cu_21e1f8cb_28516ignoreE)
_ZN72_INTERNAL_e66dc272_36_flash_bwd_hdim32_fp16_causal_sm80_cu_21e1f8cb_28514cuda3std3__474_GLOBAL__N__e66dc272_36_flash_bwd_hdim32_fp16_causal_sm80_cu_21e1f8cb_28516ignoreE:
	.zero		1
	.type		_ZN72_INTERNAL_e66dc272_36_flash_bwd_hdim32_fp16_causal_sm80_cu_21e1f8cb_28514cute7productE,@object
	.size		_ZN72_INTERNAL_e66dc272_36_flash_bwd_hdim32_fp16_causal_sm80_cu_21e1f8cb_28514cute7productE,(_ZN72_INTERNAL_e66dc272_36_flash_bwd_hdim32_fp16_causal_sm80_cu_21e1f8cb_28514cuda3std3__45__cpo3endE - _ZN72_INTERNAL_e66dc272_36_flash_bwd_hdim32_fp16_causal_sm80_cu_21e1f8cb_28514cute7productE)
_ZN72_INTERNAL_e66dc272_36_flash_bwd_hdim32_fp16_causal_sm80_cu_21e1f8cb_28514cute7productE:
	.zero		1
	.type		_ZN72_INTERNAL_e66dc272_36_flash_bwd_hdim32_fp16_causal_sm80_cu_21e1f8cb_28514cuda3std3__45__cpo3endE,@object
	.size		_ZN72_INTERNAL_e66dc272_36_flash_bwd_hdim32_fp16_causal_sm80_cu_21e1f8cb_28514cuda3std3__45__cpo3endE,(_ZN72_INTERNAL_e66dc272_36_flash_bwd_hdim32_fp16_causal_sm80_cu_21e1f8cb_28514cuda3std3__419piecewise_constructE - _ZN72_INTERNAL_e66dc272_36_flash_bwd_hdim32_fp16_causal_sm80_cu_21e1f8cb_28514cuda3std3__45__cpo3endE)
_ZN72_INTERNAL_e66dc272_36_flash_bwd_hdim32_fp16_causal_sm80_cu_21e1f8cb_28514cuda3std3__45__cpo3endE:
	.zero		1
	.type		_ZN72_INTERNAL_e66dc272_36_flash_bwd_hdim32_fp16_causal_sm80_cu_21e1f8cb_28514cuda3std3__419piecewise_constructE,@object
	.size		_ZN72_INTERNAL_e66dc272_36_flash_bwd_hdim32_fp16_causal_sm80_cu_21e1f8cb_28514cuda3std3__419piecewise_constructE,(_ZN72_INTERNAL_e66dc272_36_flash_bwd_hdim32_fp16_causal_sm80_cu_21e1f8cb_28514cuda3std3__45__cpo4cendE - _ZN72_INTERNAL_e66dc272_36_flash_bwd_hdim32_fp16_causal_sm80_cu_21e1f8cb_28514cuda3std3__419piecewise_constructE)
_ZN72_INTERNAL_e66dc272_36_flash_bwd_hdim32_fp16_causal_sm80_cu_21e1f8cb_28514cuda3std3__419piecewise_constructE:
	.zero		1
	.type		_ZN72_INTERNAL_e66dc272_36_flash_bwd_hdim32_fp16_causal_sm80_cu_21e1f8cb_28514cuda3std3__45__cpo4cendE,@object
	.size		_ZN72_INTERNAL_e66dc272_36_flash_bwd_hdim32_fp16_causal_sm80_cu_21e1f8cb_28514cuda3std3__45__cpo4cendE,(_ZN72_INTERNAL_e66dc272_36_flash_bwd_hdim32_fp16_causal_sm80_cu_21e1f8cb_28514cuda3std6ranges3__45__cpo4swapE - _ZN72_INTERNAL_e66dc272_36_flash_bwd_hdim32_fp16_causal_sm80_cu_21e1f8cb_28514cuda3std3__45__cpo4cendE)
_ZN72_INTERNAL_e66dc272_36_flash_bwd_hdim32_fp16_causal_sm80_cu_21e1f8cb_28514cuda3std3__45__cpo4cendE:
	.zero		1
	.type		_ZN72_INTERNAL_e66dc272_36_flash_bwd_hdim32_fp16_causal_sm80_cu_21e1f8cb_28514cuda3std6ranges3__45__cpo4swapE,@object
	.size		_ZN72_INTERNAL_e66dc272_36_flash_bwd_hdim32_fp16_causal_sm80_cu_21e1f8cb_28514cuda3std6ranges3__45__cpo4swapE,(.L_7 - _ZN72_INTERNAL_e66dc272_36_flash_bwd_hdim32_fp16_causal_sm80_cu_21e1f8cb_28514cuda3std6ranges3__45__cpo4swapE)
_ZN72_INTERNAL_e66dc272_36_flash_bwd_hdim32_fp16_causal_sm80_cu_21e1f8cb_28514cuda3std6ranges3__45__cpo4swapE:
	.zero		1
.L_7:


//--------------------- .nv.shared._ZN5flash44flash_bwd_dq_dk_dv_loop_seqk_parallel_kernelI23Flash_bwd_kernel_traitsILi32ELi128ELi128ELi8ELi4ELi4ELi4ELb1ELb0EN7cutlass6half_tE19Flash_kernel_traitsILi32ELi128ELi128ELi8ES3_EELb0ELb1ELb0ELb0ELb1ELb1ELb0EEEvNS_16Flash_bwd_paramsE --------------------------
	.section	.nv.shared._ZN5flash44flash_bwd_dq_dk_dv_loop_seqk_parallel_kernelI23Flash_bwd_kernel_traitsILi32ELi128ELi128ELi8ELi4ELi4ELi4ELb1ELb0EN7cutlass6half_tE19Flash_kernel_traitsILi32ELi128ELi128ELi8ES3_EELb0ELb1ELb0ELb0ELb1ELb1ELb0EEEvNS_16Flash_bwd_paramsE,"aw",@nobits
	.sectionflags	@""
	.align	16
	.zero		1024


//--------------------- .nv.shared._ZN5flash44flash_bwd_dq_dk_dv_loop_seqk_parallel_kernelI23Flash_bwd_kernel_traitsILi32ELi128ELi128ELi8ELi4ELi4ELi4ELb1ELb0EN7cutlass6half_tE19Flash_kernel_traitsILi32ELi128ELi128ELi8ES3_EELb0ELb1ELb0ELb0ELb0ELb1ELb0EEEvNS_16Flash_bwd_paramsE --------------------------
	.section	.nv.shared._ZN5flash44flash_bwd_dq_dk_dv_loop_seqk_parallel_kernelI23Flash_bwd_kernel_traitsILi32ELi128ELi128ELi8ELi4ELi4ELi4ELb1ELb0EN7cutlass6half_tE19Flash_kernel_traitsILi32ELi128ELi128ELi8ES3_EELb0ELb1ELb0ELb0ELb0ELb1ELb0EEEvNS_16Flash_bwd_paramsE,"aw",@nobits
	.sectionflags	@""
	.align	16
	.zero		1024


//--------------------- .nv.shared._ZN5flash44flash_bwd_dq_dk_dv_loop_seqk_parallel_kernelI23Flash_bwd_kernel_traitsILi32ELi128ELi128ELi8ELi4ELi4ELi4ELb1ELb0EN7cutlass6half_tE19Flash_kernel_traitsILi32ELi128ELi128ELi8ES3_EELb0ELb1ELb0ELb1ELb0ELb0ELb0EEEvNS_16Flash_bwd_paramsE --------------------------
	.section	.nv.shared._ZN5flash44flash_bwd_dq_dk_dv_loop_seqk_parallel_kernelI23Flash_bwd_kernel_traitsILi32ELi128ELi128ELi8ELi4ELi4ELi4ELb1ELb0EN7cutlass6half_tE19Flash_kernel_traitsILi32ELi128ELi128ELi8ES3_EELb0ELb1ELb0ELb1ELb0ELb0ELb0EEEvNS_16Flash_bwd_paramsE,"aw",@nobits
	.sectionflags	@""
	.align	16
	.zero		1024


//--------------------- .nv.shared._ZN5flash27flash_bwd_convert_dq_kernelI23Flash_bwd_kernel_traitsILi32ELi128ELi128ELi8ELi4ELi4ELi4ELb1ELb0EN7cutlass6half_tE19Flash_kernel_traitsILi32ELi128ELi128ELi8ES3_EEEEvNS_16Flash_bwd_paramsEi --------------------------
	.section	.nv.shared._ZN5flash27flash_bwd_convert_dq_kernelI23Flash_bwd_kernel_traitsILi32ELi128ELi128ELi8ELi4ELi4ELi4ELb1ELb0EN7cutlass6half_tE19Flash_kernel_traitsILi32ELi128ELi128ELi8ES3_EEEEvNS_16Flash_bwd_paramsEi,"aw",@nobits
	.sectionflags	@""
	.align	16
	.zero		1024


//--------------------- .nv.shared._ZN5flash44flash_bwd_dq_dk_dv_loop_seqk_parallel_kernelI23Flash_bwd_kernel_traitsILi32ELi128ELi128ELi8ELi4ELi4ELi4ELb1ELb0EN7cutlass6half_tE19Flash_kernel_traitsILi32ELi128ELi128ELi8ES3_EELb1ELb1ELb0ELb0ELb0ELb0ELb0EEEvNS_16Flash_bwd_paramsE --------------------------
	.section	.nv.shared._ZN5flash44flash_bwd_dq_dk_dv_loop_seqk_parallel_kernelI23Flash_bwd_kernel_traitsILi32ELi128ELi128ELi8ELi4ELi4ELi4ELb1ELb0EN7cutlass6half_tE19Flash_kernel_traitsILi32ELi128ELi128ELi8ES3_EELb1ELb1ELb0ELb0ELb0ELb0ELb0EEEvNS_16Flash_bwd_paramsE,"aw",@nobits
	.sectionflags	@""
	.align	16
	.zero		1024


//--------------------- .nv.shared._ZN5flash44flash_bwd_dq_dk_dv_loop_seqk_parallel_kernelI23Flash_bwd_kernel_traitsILi32ELi128ELi128ELi8ELi4ELi4ELi4ELb1ELb0EN7cutlass6half_tE19Flash_kernel_traitsILi32ELi128ELi128ELi8ES3_EELb0ELb1ELb0ELb0ELb0ELb0ELb1EEEvNS_16Flash_bwd_paramsE --------------------------
	.section	.nv.shared._ZN5flash44flash_bwd_dq_dk_dv_loop_seqk_parallel_kernelI23Flash_bwd_kernel_traitsILi32ELi128ELi128ELi8ELi4ELi4ELi4ELb1ELb0EN7cutlass6half_tE19Flash_kernel_traitsILi32ELi128ELi128ELi8ES3_EELb0ELb1ELb0ELb0ELb0ELb0ELb1EEEvNS_16Flash_bwd_paramsE,"aw",@nobits
	.sectionflags	@""
	.align	16
	.zero		1024


//--------------------- .nv.shared._ZN5flash44flash_bwd_dq_dk_dv_loop_seqk_parallel_kernelI23Flash_bwd_kernel_traitsILi32ELi128ELi128ELi8ELi4ELi4ELi4ELb1ELb0EN7cutlass6half_tE19Flash_kernel_traitsILi32ELi128ELi128ELi8ES3_EELb1ELb1ELb0ELb0ELb1ELb1ELb0EEEvNS_16Flash_bwd_paramsE --------------------------
	.section	.nv.shared._ZN5flash44flash_bwd_dq_dk_dv_loop_seqk_parallel_kernelI23Flash_bwd_kernel_traitsILi32ELi128ELi128ELi8ELi4ELi4ELi4ELb1ELb0EN7cutlass6half_tE19Flash_kernel_traitsILi32ELi128ELi128ELi8ES3_EELb1ELb1ELb0ELb0ELb1ELb1ELb0EEEvNS_16Flash_bwd_paramsE,"aw",@nobits
	.sectionflags	@""
	.align	16
	.zero		1024


//--------------------- .nv.shared._ZN5flash44flash_bwd_dq_dk_dv_loop_seqk_parallel_kernelI23Flash_bwd_kernel_traitsILi32ELi128ELi128ELi8ELi4ELi4ELi4ELb1ELb0EN7cutlass6half_tE19Flash_kernel_traitsILi32ELi128ELi128ELi8ES3_EELb0ELb1ELb0ELb0ELb1ELb1ELb1EEEvNS_16Flash_bwd_paramsE --------------------------
	.section	.nv.shared._ZN5flash44flash_bwd_dq_dk_dv_loop_seqk_parallel_kernelI23Flash_bwd_kernel_traitsILi32ELi128ELi128ELi8ELi4ELi4ELi4ELb1ELb0EN7cutlass6half_tE19Flash_kernel_traitsILi32ELi128ELi128ELi8ES3_EELb0ELb1ELb0ELb0ELb1ELb1ELb1EEEvNS_16Flash_bwd_paramsE,"aw",@nobits
	.sectionflags	@""
	.align	16
	.zero		1024


//--------------------- .nv.shared._ZN5flash44flash_bwd_dq_dk_dv_loop_seqk_parallel_kernelI23Flash_bwd_kernel_traitsILi32ELi128ELi128ELi8ELi4ELi4ELi4ELb1ELb0EN7cutlass6half_tE19Flash_kernel_traitsILi32ELi128ELi128ELi8ES3_EELb1ELb1ELb0ELb0ELb0ELb1ELb0EEEvNS_16Flash_bwd_paramsE --------------------------
	.section	.nv.shared._ZN5flash44flash_bwd_dq_dk_dv_loop_seqk_parallel_kernelI23Flash_bwd_kernel_traitsILi32ELi128ELi128ELi8ELi4ELi4ELi4ELb1ELb0EN7cutlass6half_tE19Flash_kernel_traitsILi32ELi128ELi128ELi8ES3_EELb1ELb1ELb0ELb0ELb0ELb1ELb0EEEvNS_16Flash_bwd_paramsE,"aw",@nobits
	.sectionflags	@""
	.align	16
	.zero		1024


//--------------------- .nv.shared._ZN5flash44flash_bwd_dq_dk_dv_loop_seqk_parallel_kernelI23Flash_bwd_kernel_traitsILi32ELi128ELi128ELi8ELi4ELi4ELi4ELb1ELb0EN7cutlass6half_tE19Flash_kernel_traitsILi32ELi128ELi128ELi8ES3_EELb0ELb1ELb0ELb0ELb0ELb1ELb1EEEvNS_16Flash_bwd_paramsE --------------------------
	.section	.nv.shared._ZN5flash44flash_bwd_dq_dk_dv_loop_seqk_parallel_kernelI23Flash_bwd_kernel_traitsILi32ELi128ELi128ELi8ELi4ELi4ELi4ELb1ELb0EN7cutlass6half_tE19Flash_kernel_traitsILi32ELi128ELi128ELi8ES3_EELb0ELb1ELb0ELb0ELb0ELb1ELb1EEEvNS_16Flash_bwd_paramsE,"aw",@nobits
	.sectionflags	@""
	.align	16
	.zero		1024


//--------------------- .nv.shared._ZN5flash44flash_bwd_dq_dk_dv_loop_seqk_parallel_kernelI23Flash_bwd_kernel_traitsILi32ELi128ELi128ELi8ELi4ELi4ELi4ELb1ELb0EN7cutlass6half_tE19Flash_kernel_traitsILi32ELi128ELi128ELi8ES3_EELb1ELb1ELb0ELb1ELb0ELb0ELb0EEEvNS_16Flash_bwd_paramsE --------------------------
	.section	.nv.shared._ZN5flash44flash_bwd_dq_dk_dv_loop_seqk_parallel_kernelI23Flash_bwd_kernel_traitsILi32ELi128ELi128ELi8ELi4ELi4ELi4ELb1ELb0EN7cutlass6half_tE19Flash_kernel_traitsILi32ELi128ELi128ELi8ES3_EELb1ELb1ELb0ELb1ELb0ELb0ELb0EEEvNS_16Flash_bwd_paramsE,"aw",@nobits
	.sectionflags	@""
	.align	16
	.zero		1024


//--------------------- .nv.shared._ZN5flash44flash_bwd_dq_dk_dv_loop_seqk_parallel_kernelI23Flash_bwd_kernel_traitsILi32ELi128ELi128ELi8ELi4ELi4ELi4ELb1ELb0EN7cutlass6half_tE19Flash_kernel_traitsILi32ELi128ELi128ELi8ES3_EELb0ELb1ELb0ELb1ELb0ELb0ELb1EEEvNS_16Flash_bwd_paramsE --------------------------
	.section	.nv.shared._ZN5flash44flash_bwd_dq_dk_dv_loop_seqk_parallel_kernelI23Flash_bwd_kernel_traitsILi32ELi128ELi128ELi8ELi4ELi4ELi4ELb1ELb0EN7cutlass6half_tE19Flash_kernel_traitsILi32ELi128ELi128ELi8ES3_EELb0ELb1ELb0ELb1ELb0ELb0ELb1EEEvNS_16Flash_bwd_paramsE,"aw",@nobits
	.sectionflags	@""
	.align	16
	.zero		1024


//--------------------- .nv.shared._ZN5flash25flash_bwd_dot_do_o_kernelILb0E23Flash_bwd_kernel_traitsILi32ELi128ELi128ELi8ELi4ELi4ELi4ELb1ELb0EN7cutlass6half_tE19Flash_kernel_traitsILi32ELi128ELi128ELi8ES3_EEEEvNS_16Flash_bwd_paramsE --------------------------
	.section	.nv.shared._ZN5flash25flash_bwd_dot_do_o_kernelILb0E23Flash_bwd_kernel_traitsILi32ELi128ELi128ELi8ELi4ELi4ELi4ELb1ELb0EN7cutlass6half_tE19Flash_kernel_traitsILi32ELi128ELi128ELi8ES3_EEEEvNS_16Flash_bwd_paramsE,"aw",@nobits
	.sectionflags	@""
	.align	16
	.zero		1024


//--------------------- .nv.shared._ZN5flash25flash_bwd_dot_do_o_kernelILb1E23Flash_bwd_kernel_traitsILi32ELi128ELi128ELi8ELi4ELi4ELi4ELb1ELb0EN7cutlass6half_tE19Flash_kernel_traitsILi32ELi128ELi128ELi8ES3_EEEEvNS_16Flash_bwd_paramsE --------------------------
	.section	.nv.shared._ZN5flash25flash_bwd_dot_do_o_kernelILb1E23Flash_bwd_kernel_traitsILi32ELi128ELi128ELi8ELi4ELi4ELi4ELb1ELb0EN7cutlass6half_tE19Flash_kernel_traitsILi32ELi128ELi128ELi8ES3_EEEEvNS_16Flash_bwd_paramsE,"aw",@nobits
	.sectionflags	@""
	.align	16
	.zero		1024


//--------------------- .nv.shared._ZN5flash27flash_bwd_convert_dq_kernelI23Flash_bwd_kernel_traitsILi32ELi128ELi128ELi8ELi4ELi4ELi4ELb0ELb0EN7cutlass6half_tE19Flash_kernel_traitsILi32ELi128ELi128ELi8ES3_EEEEvNS_16Flash_bwd_paramsEi --------------------------
	.section	.nv.shared._ZN5flash27flash_bwd_convert_dq_kernelI23Flash_bwd_kernel_traitsILi32ELi128ELi128ELi8ELi4ELi4ELi4ELb0ELb0EN7cutlass6half_tE19Flash_kernel_traitsILi32ELi128ELi128ELi8ES3_EEEEvNS_16Flash_bwd_paramsEi,"aw",@nobits
	.sectionflags	@""
	.align	16
	.zero		1024


//--------------------- .nv.shared._ZN5flash44flash_bwd_dq_dk_dv_loop_seqk_parallel_kernelI23Flash_bwd_kernel_traitsILi32ELi128ELi128ELi8ELi4ELi4ELi4ELb0ELb0EN7cutlass6half_tE19Flash_kernel_traitsILi32ELi128ELi128ELi8ES3_EELb1ELb1ELb0ELb0ELb0ELb0ELb0EEEvNS_16Flash_bwd_paramsE --------------------------
	.section	.nv.shared._ZN5flash44flash_bwd_dq_dk_dv_loop_seqk_parallel_kernelI23Flash_bwd_kernel_traitsILi32ELi128ELi128ELi8ELi4ELi4ELi4ELb0ELb0EN7cutlass6half_tE19Flash_kernel_traitsILi32ELi128ELi128ELi8ES3_EELb1ELb1ELb0ELb0ELb0ELb0ELb0EEEvNS_16Flash_bwd_paramsE,"aw",@nobits
	.sectionflags	@""
	.align	16
	.zero		1024


//--------------------- .nv.shared._ZN5flash44flash_bwd_dq_dk_dv_loop_seqk_parallel_kernelI23Flash_bwd_kernel_traitsILi32ELi128ELi128ELi8ELi4ELi4ELi4ELb0ELb0EN7cutlass6half_tE19Flash_kernel_traitsILi32ELi128ELi128ELi8ES3_EELb0ELb1ELb0ELb0ELb0ELb0ELb1EEEvNS_16Flash_bwd_paramsE --------------------------
	.section	.nv.shared._ZN5flash44flash_bwd_dq_dk_dv_loop_seqk_parallel_kernelI23Flash_bwd_kernel_traitsILi32ELi128ELi128ELi8ELi4ELi4ELi4ELb0ELb0EN7cutlass6half_tE19Flash_kernel_traitsILi32ELi128ELi128ELi8ES3_EELb0ELb1ELb0ELb0ELb0ELb0ELb1EEEvNS_16Flash_bwd_paramsE,"aw",@nobits
	.sectionflags	@""
	.align	16
	.zero		1024


//--------------------- .nv.shared._ZN5flash44flash_bwd_dq_dk_dv_loop_seqk_parallel_kernelI23Flash_bwd_kernel_traitsILi32ELi128ELi128ELi8ELi4ELi4ELi4ELb0ELb0EN7cutlass6half_tE19Flash_kernel_traitsILi32ELi128ELi128ELi8ES3_EELb1ELb1ELb0ELb0ELb1ELb1ELb0EEEvNS_16Flash_bwd_paramsE --------------------------
	.section	.nv.shared._ZN5flash44flash_bwd_dq_dk_dv_loop_seqk_parallel_kernelI23Flash_bwd_kernel_traitsILi32ELi128ELi128ELi8ELi4ELi4ELi4ELb0ELb0EN7cutlass6half_tE19Flash_kernel_traitsILi32ELi128ELi128ELi8ES3_EELb1ELb1ELb0ELb0ELb1ELb1ELb0EEEvNS_16Flash_bwd_paramsE,"aw",@nobits
	.sectionflags	@""
	.align	16
	.zero		1024


//--------------------- .nv.shared._ZN5flash44flash_bwd_dq_dk_dv_loop_seqk_parallel_kernelI23Flash_bwd_kernel_traitsILi32ELi128ELi128ELi8ELi4ELi4ELi4ELb0ELb0EN7cutlass6half_tE19Flash_kernel_traitsILi32ELi128ELi128ELi8ES3_EELb0ELb1ELb0ELb0ELb1ELb1ELb1EEEvNS_16Flash_bwd_paramsE --------------------------
	.section	.nv.shared._ZN5flash44flash_bwd_dq_dk_dv_loop_seqk_parallel_kernelI23Flash_bwd_kernel_traitsILi32ELi128ELi128ELi8ELi4ELi4ELi4ELb0ELb0EN7cutlass6half_tE19Flash_kernel_traitsILi32ELi128ELi128ELi8ES3_EELb0ELb1ELb0ELb0ELb1ELb1ELb1EEEvNS_16Flash_bwd_paramsE,"aw",@nobits
	.sectionflags	@""
	.align	16
	.zero		1024


//--------------------- .nv.shared._ZN5flash44flash_bwd_dq_dk_dv_loop_seqk_parallel_kernelI23Flash_bwd_kernel_traitsILi32ELi128ELi128ELi8ELi4ELi4ELi4ELb0ELb0EN7cutlass6half_tE19Flash_kernel_traitsILi32ELi128ELi128ELi8ES3_EELb1ELb1ELb0ELb0ELb0ELb1ELb0EEEvNS_16Flash_bwd_paramsE --------------------------
	.section	.nv.shared._ZN5flash44flash_bwd_dq_dk_dv_loop_seqk_parallel_kernelI23Flash_bwd_kernel_traitsILi32ELi128ELi128ELi8ELi4ELi4ELi4ELb0ELb0EN7cutlass6half_tE19Flash_kernel_traitsILi32ELi128ELi128ELi8ES3_EELb1ELb1ELb0ELb0ELb0ELb1ELb0EEEvNS_16Flash_bwd_paramsE,"aw",@nobits
	.sectionflags	@""
	.align	16
	.zero		1024


//--------------------- .nv.shared._ZN5flash44flash_bwd_dq_dk_dv_loop_seqk_parallel_kernelI23Flash_bwd_kernel_traitsILi32ELi128ELi128ELi8ELi4ELi4ELi4ELb0ELb0EN7cutlass6half_tE19Flash_kernel_traitsILi32ELi128ELi128ELi8ES3_EELb0ELb1ELb0ELb0ELb0ELb1ELb1EEEvNS_16Flash_bwd_paramsE --------------------------
	.section	.nv.shared._ZN5flash44flash_bwd_dq_dk_dv_loop_seqk_parallel_kernelI23Flash_bwd_kernel_traitsILi32ELi128ELi128ELi8ELi4ELi4ELi4ELb0ELb0EN7cutlass6half_tE19Flash_kernel_traitsILi32ELi128ELi128ELi8ES3_EELb0ELb1ELb0ELb0ELb0ELb1ELb1EEEvNS_16Flash_bwd_paramsE,"aw",@nobits
	.sectionflags	@""
	.align	16
	.zero		1024


//--------------------- .nv.shared._ZN5flash44flash_bwd_dq_dk_dv_loop_seqk_parallel_kernelI23Flash_bwd_kernel_traitsILi32ELi128ELi128ELi8ELi4ELi4ELi4ELb0ELb0EN7cutlass6half_tE19Flash_kernel_traitsILi32ELi128ELi128ELi8ES3_EELb1ELb1ELb0ELb1ELb0ELb0ELb0EEEvNS_16Flash_bwd_paramsE --------------------------
	.section	.nv.shared._ZN5flash44flash_bwd_dq_dk_dv_loop_seqk_parallel_kernelI23Flash_bwd_kernel_traitsILi32ELi128ELi128ELi8ELi4ELi4ELi4ELb0ELb0EN7cutlass6half_tE19Flash_kernel_traitsILi32ELi128ELi128ELi8ES3_EELb1ELb1ELb0ELb1ELb0ELb0ELb0EEEvNS_16Flash_bwd_paramsE,"aw",@nobits
	.sectionflags	@""
	.align	16
	.zero		1024


//--------------------- .nv.shared._ZN5flash44flash_bwd_dq_dk_dv_loop_seqk_parallel_kernelI23Flash_bwd_kernel_traitsILi32ELi128ELi128ELi8ELi4ELi4ELi4ELb0ELb0EN7cutlass6half_tE19Flash_kernel_traitsILi32ELi128ELi128ELi8ES3_EELb0ELb1ELb0ELb1ELb0ELb0ELb1EEEvNS_16Flash_bwd_paramsE --------------------------
	.section	.nv.shared._ZN5flash44flash_bwd_dq_dk_dv_loop_seqk_parallel_kernelI23Flash_bwd_kernel_traitsILi32ELi128ELi128ELi8ELi4ELi4ELi4ELb0ELb0EN7cutlass6half_tE19Flash_kernel_traitsILi32ELi128ELi128ELi8ES3_EELb0ELb1ELb0ELb1ELb0ELb0ELb1EEEvNS_16Flash_bwd_paramsE,"aw",@nobits
	.sectionflags	@""
	.align	16
	.zero		1024


//--------------------- .nv.shared._ZN5flash25flash_bwd_dot_do_o_kernelILb0E23Flash_bwd_kernel_traitsILi32ELi128ELi128ELi8ELi4ELi4ELi4ELb0ELb0EN7cutlass6half_tE19Flash_kernel_traitsILi32ELi128ELi128ELi8ES3_EEEEvNS_16Flash_bwd_paramsE --------------------------
	.section	.nv.shared._ZN5flash25flash_bwd_dot_do_o_kernelILb0E23Flash_bwd_kernel_traitsILi32ELi128ELi128ELi8ELi4ELi4ELi4ELb0ELb0EN7cutlass6half_tE19Flash_kernel_traitsILi32ELi128ELi128ELi8ES3_EEEEvNS_16Flash_bwd_paramsE,"aw",@nobits
	.sectionflags	@""
	.align	16
	.zero		1024


//--------------------- .nv.shared._ZN5flash25flash_bwd_dot_do_o_kernelILb1E23Flash_bwd_kernel_traitsILi32ELi128ELi128ELi8ELi4ELi4ELi4ELb0ELb0EN7cutlass6half_tE19Flash_kernel_traitsILi32ELi128ELi128ELi8ES3_EEEEvNS_16Flash_bwd_paramsE --------------------------
	.section	.nv.shared._ZN5flash25flash_bwd_dot_do_o_kernelILb1E23Flash_bwd_kernel_traitsILi32ELi128ELi128ELi8ELi4ELi4ELi4ELb0ELb0EN7cutlass6half_tE19Flash_kernel_traitsILi32ELi128ELi128ELi8ES3_EEEEvNS_16Flash_bwd_paramsE,"aw",@nobits
	.sectionflags	@""
	.align	16
	.zero		1024


//--------------------- .nv.constant0._ZN5flash44flash_bwd_dq_dk_dv_loop_seqk_parallel_kernelI23Flash_bwd_kernel_traitsILi32ELi128ELi128ELi8ELi4ELi4ELi4ELb1ELb0EN7cutlass6half_tE19Flash_kernel_traitsILi32ELi128ELi128ELi8ES3_EELb0ELb1ELb0ELb0ELb0ELb0ELb0EEEvNS_16Flash_bwd_paramsE --------------------------
	.section	.nv.constant0._ZN5flash44flash_bwd_dq_dk_dv_loop_seqk_parallel_kernelI23Flash_bwd_kernel_traitsILi32ELi128ELi128ELi8ELi4ELi4ELi4ELb1ELb0EN7cutlass6half_tE19Flash_kernel_traitsILi32ELi128ELi128ELi8ES3_EELb0ELb1ELb0ELb0ELb0ELb0ELb0EEEvNS_16Flash_bwd_paramsE,"a",@progbits
	.sectionflags	@""
	.align	4
.nv.constant0._ZN5flash44flash_bwd_dq_dk_dv_loop_seqk_parallel_kernelI23Flash_bwd_kernel_traitsILi32ELi128ELi128ELi8ELi4ELi4ELi4ELb1ELb0EN7cutlass6half_tE19Flash_kernel_traitsILi32ELi128ELi128ELi8ES3_EELb0ELb1ELb0ELb0ELb0ELb0ELb0EEEvNS_16Flash_bwd_paramsE:
	.zero		1168


//--------------------- .nv.constant0._ZN5flash44flash_bwd_dq_dk_dv_loop_seqk_parallel_kernelI23Flash_bwd_kernel_traitsILi32ELi128ELi128ELi8ELi4ELi4ELi4ELb1ELb0EN7cutlass6half_tE19Flash_kernel_traitsILi32ELi128ELi128ELi8ES3_EELb0ELb1ELb0ELb0ELb1ELb1ELb0EEEvNS_16Flash_bwd_paramsE --------------------------
	.section	.nv.constant0._ZN5flash44flash_bwd_dq_dk_dv_loop_seqk_parallel_kernelI23Flash_bwd_kernel_traitsILi32ELi128ELi128ELi8ELi4ELi4ELi4ELb1ELb0EN7cutlass6half_tE19Flash_kernel_traitsILi32ELi128ELi128ELi8ES3_EELb0ELb1ELb0ELb0ELb1ELb1ELb0EEEvNS_16Flash_bwd_paramsE,"a",@progbits
	.sectionflags	@""
	.align	4
.nv.constant0._ZN5flash44flash_bwd_dq_dk_dv_loop_seqk_parallel_kernelI23Flash_bwd_kernel_traitsILi32ELi128ELi128ELi8ELi4ELi4ELi4ELb1ELb0EN7cutlass6half_tE19Flash_kernel_traitsILi32ELi128ELi128ELi8ES3_EELb0ELb1ELb0ELb0ELb1ELb1ELb0EEEvNS_16Flash_bwd_paramsE:
	.zero		1168


//--------------------- .nv.constant0._ZN5flash44flash_bwd_dq_dk_dv_loop_seqk_parallel_kernelI23Flash_bwd_kernel_traitsILi32ELi128ELi128ELi8ELi4ELi4ELi4ELb1ELb0EN7cutlass6half_tE19Flash_kernel_traitsILi32ELi128ELi128ELi8ES3_EELb0ELb1ELb0ELb0ELb0ELb1ELb0EEEvNS_16Flash_bwd_paramsE --------------------------
	.section	.nv.constant0._ZN5flash44flash_bwd_dq_dk_dv_loop_seqk_parallel_kernelI23Flash_bwd_kernel_traitsILi32ELi128ELi128ELi8ELi4ELi4ELi4ELb1ELb0EN7cutlass6half_tE19Flash_kernel_traitsILi32ELi128ELi128ELi8ES3_EELb0ELb1ELb0ELb0ELb0ELb1ELb0EEEvNS_16Flash_bwd_paramsE,"a",@progbits
	.sectionflags	@""
	.align	4
.nv.constant0._ZN5flash44flash_bwd_dq_dk_dv_loop_seqk_parallel_kernelI23Flash_bwd_kernel_traitsILi32ELi128ELi128ELi8ELi4ELi4ELi4ELb1ELb0EN7cutlass6half_tE19Flash_kernel_traitsILi32ELi128ELi128ELi8ES3_EELb0ELb1ELb0ELb0ELb0ELb1ELb0EEEvNS_16Flash_bwd_paramsE:
	.zero		1168


//--------------------- .nv.constant0._ZN5flash44flash_bwd_dq_dk_dv_loop_seqk_parallel_kernelI23Flash_bwd_kernel_traitsILi32ELi128ELi128ELi8ELi4ELi4ELi4ELb1ELb0EN7cutlass6half_tE19Flash_kernel_traitsILi32ELi128ELi128ELi8ES3_EELb0ELb1ELb0ELb1ELb0ELb0ELb0EEEvNS_16Flash_bwd_paramsE --------------------------
	.section	.nv.constant0._ZN5flash44flash_bwd_dq_dk_dv_loop_seqk_parallel_kernelI23Flash_bwd_kernel_traitsILi32ELi128ELi128ELi8ELi4ELi4ELi4ELb1ELb0EN7cutlass6half_tE19Flash_kernel_traitsILi32ELi128ELi128ELi8ES3_EELb0ELb1ELb0ELb1ELb0ELb0ELb0EEEvNS_16Flash_bwd_paramsE,"a",@progbits
	.sectionflags	@""
	.align	4
.nv.constant0._ZN5flash44flash_bwd_dq_dk_dv_loop_seqk_parallel_kernelI23Flash_bwd_kernel_traitsILi32ELi128ELi128ELi8ELi4ELi4ELi4ELb1ELb0EN7cutlass6half_tE19Flash_kernel_traitsILi32ELi128ELi128ELi8ES3_EELb0ELb1ELb0ELb1ELb0ELb0ELb0EEEvNS_16Flash_bwd_paramsE:
	.zero		1168


//--------------------- .nv.constant0._ZN5flash27flash_bwd_convert_dq_kernelI23Flash_bwd_kernel_traitsILi32ELi128ELi128ELi8ELi4ELi4ELi4ELb1ELb0EN7cutlass6half_tE19Flash_kernel_traitsILi32ELi128ELi128ELi8ES3_EEEEvNS_16Flash_bwd_paramsEi --------------------------
	.section	.nv.constant0._ZN5flash27flash_bwd_convert_dq_kernelI23Flash_bwd_kernel_traitsILi32ELi128ELi128ELi8ELi4ELi4ELi4ELb1ELb0EN7cutlass6half_tE19Flash_kernel_traitsILi32ELi128ELi128ELi8ES3_EEEEvNS_16Flash_bwd_paramsEi,"a",@progbits
	.sectionflags	@""
	.align	4
.nv.constant0._ZN5flash27flash_bwd_convert_dq_kernelI23Flash_bwd_kernel_traitsILi32ELi128ELi128ELi8ELi4ELi4ELi4ELb1ELb0EN7cutlass6half_tE19Flash_kernel_traitsILi32ELi128ELi128ELi8ES3_EEEEvNS_16Flash_bwd_paramsEi:
	.zero		1172


//--------------------- .nv.constant0._ZN5flash44flash_bwd_dq_dk_dv_loop_seqk_parallel_kernelI23Flash_bwd_kernel_traitsILi32ELi128ELi128ELi8ELi4ELi4ELi4ELb1ELb0EN7cutlass6half_tE19Flash_kernel_traitsILi32ELi128ELi128ELi8ES3_EELb1ELb1ELb0ELb0ELb0ELb0ELb0EEEvNS_16Flash_bwd_paramsE --------------------------
	.section	.nv.constant0._ZN5flash44flash_bwd_dq_dk_dv_loop_seqk_parallel_kernelI23Flash_bwd_kernel_traitsILi32ELi128ELi128ELi8ELi4ELi4ELi4ELb1ELb0EN7cutlass6half_tE19Flash_kernel_traitsILi32ELi128ELi128ELi8ES3_EELb1ELb1ELb0ELb0ELb0ELb0ELb0EEEvNS_16Flash_bwd_paramsE,"a",@progbits
	.sectionflags	@""
	.align	4
.nv.constant0._ZN5flash44flash_bwd_dq_dk_dv_loop_seqk_parallel_kernelI23Flash_bwd_kernel_traitsILi32ELi128ELi128ELi8ELi4ELi4ELi4ELb1ELb0EN7cutlass6half_tE19Flash_kernel_traitsILi32ELi128ELi128ELi8ES3_EELb1ELb1ELb0ELb0ELb0ELb0ELb0EEEvNS_16Flash_bwd_paramsE:
	.zero		1168


//--------------------- .nv.constant0._ZN5flash44flash_bwd_dq_dk_dv_loop_seqk_parallel_kernelI23Flash_bwd_kernel_traitsILi32ELi128ELi128ELi8ELi4ELi4ELi4ELb1ELb0EN7cutlass6half_tE19Flash_kernel_traitsILi32ELi128ELi128ELi8ES3_EELb0ELb1ELb0ELb0ELb0ELb0ELb1EEEvNS_16Flash_bwd_paramsE --------------------------
	.section	.nv.constant0._ZN5flash44flash_bwd_dq_dk_dv_loop_seqk_parallel_kernelI23Flash_bwd_kernel_traitsILi32ELi128ELi128ELi8ELi4ELi4ELi4ELb1ELb0EN7cutlass6half_tE19Flash_kernel_traitsILi32ELi128ELi128ELi8ES3_EELb0ELb1ELb0ELb0ELb0ELb0ELb1EEEvNS_16Flash_bwd_paramsE,"a",@progbits
	.sectionflags	@""
	.align	4
.nv.constant0._ZN5flash44flash_bwd_dq_dk_dv_loop_seqk_parallel_kernelI23Flash_bwd_kernel_traitsILi32ELi128ELi128ELi8ELi4ELi4ELi4ELb1ELb0EN7cutlass6half_tE19Flash_kernel_traitsILi32ELi128ELi128ELi8ES3_EELb0ELb1ELb0ELb0ELb0ELb0ELb1EEEvNS_16Flash_bwd_paramsE:
	.zero		1168


//--------------------- .nv.constant0._ZN5flash44flash_bwd_dq_dk_dv_loop_seqk_parallel_kernelI23Flash_bwd_kernel_traitsILi32ELi128ELi128ELi8ELi4ELi4ELi4ELb1ELb0EN7cutlass6half_tE19Flash_kernel_traitsILi32ELi128ELi128ELi8ES3_EELb1ELb1ELb0ELb0ELb1ELb1ELb0EEEvNS_16Flash_bwd_paramsE --------------------------
	.section	.nv.constant0._ZN5flash44flash_bwd_dq_dk_dv_loop_seqk_parallel_kernelI23Flash_bwd_kernel_traitsILi32ELi128ELi128ELi8ELi4ELi4ELi4ELb1ELb0EN7cutlass6half_tE19Flash_kernel_traitsILi32ELi128ELi128ELi8ES3_EELb1ELb1ELb0ELb0ELb1ELb1ELb0EEEvNS_16Flash_bwd_paramsE,"a",@progbits
	.sectionflags	@""
	.align	4
.nv.constant0._ZN5flash44flash_bwd_dq_dk_dv_loop_seqk_parallel_kernelI23Flash_bwd_kernel_traitsILi32ELi128ELi128ELi8ELi4ELi4ELi4ELb1ELb0EN7cutlass6half_tE19Flash_kernel_traitsILi32ELi128ELi128ELi8ES3_EELb1ELb1ELb0ELb0ELb1ELb1ELb0EEEvNS_16Flash_bwd_paramsE:
	.zero		1168


//--------------------- .nv.constant0._ZN5flash44flash_bwd_dq_dk_dv_loop_seqk_parallel_kernelI23Flash_bwd_kernel_traitsILi32ELi128ELi128ELi8ELi4ELi4ELi4ELb1ELb0EN7cutlass6half_tE19Flash_kernel_traitsILi32ELi128ELi128ELi8ES3_EELb0ELb1ELb0ELb0ELb1ELb1ELb1EEEvNS_16Flash_bwd_paramsE --------------------------
	.section	.nv.constant0._ZN5flash44flash_bwd_dq_dk_dv_loop_seqk_parallel_kernelI23Flash_bwd_kernel_traitsILi32ELi128ELi128ELi8ELi4ELi4ELi4ELb1ELb0EN7cutlass6half_tE19Flash_kernel_traitsILi32ELi128ELi128ELi8ES3_EELb0ELb1ELb0ELb0ELb1ELb1ELb1EEEvNS_16Flash_bwd_paramsE,"a",@progbits
	.sectionflags	@""
	.align	4
.nv.constant0._ZN5flash44flash_bwd_dq_dk_dv_loop_seqk_parallel_kernelI23Flash_bwd_kernel_traitsILi32ELi128ELi128ELi8ELi4ELi4ELi4ELb1ELb0EN7cutlass6half_tE19Flash_kernel_traitsILi32ELi128ELi128ELi8ES3_EELb0ELb1ELb0ELb0ELb1ELb1ELb1EEEvNS_16Flash_bwd_paramsE:
	.zero		1168


//--------------------- .nv.constant0._ZN5flash44flash_bwd_dq_dk_dv_loop_seqk_parallel_kernelI23Flash_bwd_kernel_traitsILi32ELi128ELi128ELi8ELi4ELi4ELi4ELb1ELb0EN7cutlass6half_tE19Flash_kernel_traitsILi32ELi128ELi128ELi8ES3_EELb1ELb1ELb0ELb0ELb0ELb1ELb0EEEvNS_16Flash_bwd_paramsE --------------------------
	.section	.nv.constant0._ZN5flash44flash_bwd_dq_dk_dv_loop_seqk_parallel_kernelI23Flash_bwd_kernel_traitsILi32ELi128ELi128ELi8ELi4ELi4ELi4ELb1ELb0EN7cutlass6half_tE19Flash_kernel_traitsILi32ELi128ELi128ELi8ES3_EELb1ELb1ELb0ELb0ELb0ELb1ELb0EEEvNS_16Flash_bwd_paramsE,"a",@progbits
	.sectionflags	@""
	.align	4
.nv.constant0._ZN5flash44flash_bwd_dq_dk_dv_loop_seqk_parallel_kernelI23Flash_bwd_kernel_traitsILi32ELi128ELi128ELi8ELi4ELi4ELi4ELb1ELb0EN7cutlass6half_tE19Flash_kernel_traitsILi32ELi128ELi128ELi8ES3_EELb1ELb1ELb0ELb0ELb0ELb1ELb0EEEvNS_16Flash_bwd_paramsE:
	.zero		1168


//--------------------- .nv.constant0._ZN5flash44flash_bwd_dq_dk_dv_loop_seqk_parallel_kernelI23Flash_bwd_kernel_traitsILi32ELi128ELi128ELi8ELi4ELi4ELi4ELb1ELb0EN7cutlass6half_tE19Flash_kernel_traitsILi32ELi128ELi128ELi8ES3_EELb0ELb1ELb0ELb0ELb0ELb1ELb1EEEvNS_16Flash_bwd_paramsE --------------------------
	.section	.nv.constant0._ZN5flash44flash_bwd_dq_dk_dv_loop_seqk_parallel_kernelI23Flash_bwd_kernel_traitsILi32ELi128ELi128ELi8ELi4ELi4ELi4ELb1ELb0EN7cutlass6half_tE19Flash_kernel_traitsILi32ELi128ELi128ELi8ES3_EELb0ELb1ELb0ELb0ELb0ELb1ELb1EEEvNS_16Flash_bwd_paramsE,"a",@progbits
	.sectionflags	@""
	.align	4
.nv.constant0._ZN5flash44flash_bwd_dq_dk_dv_loop_seqk_parallel_kernelI23Flash_bwd_kernel_traitsILi32ELi128ELi128ELi8ELi4ELi4ELi4ELb1ELb0EN7cutlass6half_tE19Flash_kernel_traitsILi32ELi128ELi128ELi8ES3_EELb0ELb1ELb0ELb0ELb0ELb1ELb1EEEvNS_16Flash_bwd_paramsE:
	.zero		1168


//--------------------- .nv.constant0._ZN5flash44flash_bwd_dq_dk_dv_loop_seqk_parallel_kernelI23Flash_bwd_kernel_traitsILi32ELi128ELi128ELi8ELi4ELi4ELi4ELb1ELb0EN7cutlass6half_tE19Flash_kernel_traitsILi32ELi128ELi128ELi8ES3_EELb1ELb1ELb0ELb1ELb0ELb0ELb0EEEvNS_16Flash_bwd_paramsE --------------------------
	.section	.nv.constant0._ZN5flash44flash_bwd_dq_dk_dv_loop_seqk_parallel_kernelI23Flash_bwd_kernel_traitsILi32ELi128ELi128ELi8ELi4ELi4ELi4ELb1ELb0EN7cutlass6half_tE19Flash_kernel_traitsILi32ELi128ELi128ELi8ES3_EELb1ELb1ELb0ELb1ELb0ELb0ELb0EEEvNS_16Flash_bwd_paramsE,"a",@progbits
	.sectionflags	@""
	.align	4
.nv.constant0._ZN5flash44flash_bwd_dq_dk_dv_loop_seqk_parallel_kernelI23Flash_bwd_kernel_traitsILi32ELi128ELi128ELi8ELi4ELi4ELi4ELb1ELb0EN7cutlass6half_tE19Flash_kernel_traitsILi32ELi128ELi128ELi8ES3_EELb1ELb1ELb0ELb1ELb0ELb0ELb0EEEvNS_16Flash_bwd_paramsE:
	.zero		1168


//--------------------- .nv.constant0._ZN5flash44flash_bwd_dq_dk_dv_loop_seqk_parallel_kernelI23Flash_bwd_kernel_traitsILi32ELi128ELi128ELi8ELi4ELi4ELi4ELb1ELb0EN7cutlass6half_tE19Flash_kernel_traitsILi32ELi128ELi128ELi8ES3_EELb0ELb1ELb0ELb1ELb0ELb0ELb1EEEvNS_16Flash_bwd_paramsE --------------------------
	.section	.nv.constant0._ZN5flash44flash_bwd_dq_dk_dv_loop_seqk_parallel_kernelI23Flash_bwd_kernel_traitsILi32ELi128ELi128ELi8ELi4ELi4ELi4ELb1ELb0EN7cutlass6half_tE19Flash_kernel_traitsILi32ELi128ELi128ELi8ES3_EELb0ELb1ELb0ELb1ELb0ELb0ELb1EEEvNS_16Flash_bwd_paramsE,"a",@progbits
	.sectionflags	@""
	.align	4
.nv.constant0._ZN5flash44flash_bwd_dq_dk_dv_loop_seqk_parallel_kernelI23Flash_bwd_kernel_traitsILi32ELi128ELi128ELi8ELi4ELi4ELi4ELb1ELb0EN7cutlass6half_tE19Flash_kernel_traitsILi32ELi128ELi128ELi8ES3_EELb0ELb1ELb0ELb1ELb0ELb0ELb1EEEvNS_16Flash_bwd_paramsE:
	.zero		1168


//--------------------- .nv.constant0._ZN5flash25flash_bwd_dot_do_o_kernelILb0E23Flash_bwd_kernel_traitsILi32ELi128ELi128ELi8ELi4ELi4ELi4ELb1ELb0EN7cutlass6half_tE19Flash_kernel_traitsILi32ELi128ELi128ELi8ES3_EEEEvNS_16Flash_bwd_paramsE --------------------------
	.section	.nv.constant0._ZN5flash25flash_bwd_dot_do_o_kernelILb0E23Flash_bwd_kernel_traitsILi32ELi128ELi128ELi8ELi4ELi4ELi4ELb1ELb0EN7cutlass6half_tE19Flash_kernel_traitsILi32ELi128ELi128ELi8ES3_EEEEvNS_16Flash_bwd_paramsE,"a",@progbits
	.sectionflags	@""
	.align	4
.nv.constant0._ZN5flash25flash_bwd_dot_do_o_kernelILb0E23Flash_bwd_kernel_traitsILi32ELi128ELi128ELi8ELi4ELi4ELi4ELb1ELb0EN7cutlass6half_tE19Flash_kernel_traitsILi32ELi128ELi128ELi8ES3_EEEEvNS_16Flash_bwd_paramsE:
	.zero		1168


//--------------------- .nv.constant0._ZN5flash25flash_bwd_dot_do_o_kernelILb1E23Flash_bwd_kernel_traitsILi32ELi128ELi128ELi8ELi4ELi4ELi4ELb1ELb0EN7cutlass6half_tE19Flash_kernel_traitsILi32ELi128ELi128ELi8ES3_EEEEvNS_16Flash_bwd_paramsE --------------------------
	.section	.nv.constant0._ZN5flash25flash_bwd_dot_do_o_kernelILb1E23Flash_bwd_kernel_traitsILi32ELi128ELi128ELi8ELi4ELi4ELi4ELb1ELb0EN7cutlass6half_tE19Flash_kernel_traitsILi32ELi128ELi128ELi8ES3_EEEEvNS_16Flash_bwd_paramsE,"a",@progbits
	.sectionflags	@""
	.align	4
.nv.constant0._ZN5flash25flash_bwd_dot_do_o_kernelILb1E23Flash_bwd_kernel_traitsILi32ELi128ELi128ELi8ELi4ELi4ELi4ELb1ELb0EN7cutlass6half_tE19Flash_kernel_traitsILi32ELi128ELi128ELi8ES3_EEEEvNS_16Flash_bwd_paramsE:
	.zero		1168


//--------------------- .nv.constant0._ZN5flash27flash_bwd_convert_dq_kernelI23Flash_bwd_kernel_traitsILi32ELi128ELi128ELi8ELi4ELi4ELi4ELb0ELb0EN7cutlass6half_tE19Flash_kernel_traitsILi32ELi128ELi128ELi8ES3_EEEEvNS_16Flash_bwd_paramsEi --------------------------
	.section	.nv.constant0._ZN5flash27flash_bwd_convert_dq_kernelI23Flash_bwd_kernel_traitsILi32ELi128ELi128ELi8ELi4ELi4ELi4ELb0ELb0EN7cutlass6half_tE19Flash_kernel_traitsILi32ELi128ELi128ELi8ES3_EEEEvNS_16Flash_bwd_paramsEi,"a",@progbits
	.sectionflags	@""
	.align	4
.nv.constant0._ZN5flash27flash_bwd_convert_dq_kernelI23Flash_bwd_kernel_traitsILi32ELi128ELi128ELi8ELi4ELi4ELi4ELb0ELb0EN7cutlass6half_tE19Flash_kernel_traitsILi32ELi128ELi128ELi8ES3_EEEEvNS_16Flash_bwd_paramsEi:
	.zero		1172


//--------------------- .nv.constant0._ZN5flash44flash_bwd_dq_dk_dv_loop_seqk_parallel_kernelI23Flash_bwd_kernel_traitsILi32ELi128ELi128ELi8ELi4ELi4ELi4ELb0ELb0EN7cutlass6half_tE19Flash_kernel_traitsILi32ELi128ELi128ELi8ES3_EELb1ELb1ELb0ELb0ELb0ELb0ELb0EEEvNS_16Flash_bwd_paramsE --------------------------
	.section	.nv.constant0._ZN5flash44flash_bwd_dq_dk_dv_loop_seqk_parallel_kernelI23Flash_bwd_kernel_traitsILi32ELi128ELi128ELi8ELi4ELi4ELi4ELb0ELb0EN7cutlass6half_tE19Flash_kernel_traitsILi32ELi128ELi128ELi8ES3_EELb1ELb1ELb0ELb0ELb0ELb0ELb0EEEvNS_16Flash_bwd_paramsE,"a",@progbits
	.sectionflags	@""
	.align	4
.nv.constant0._ZN5flash44flash_bwd_dq_dk_dv_loop_seqk_parallel_kernelI23Flash_bwd_kernel_traitsILi32ELi128ELi128ELi8ELi4ELi4ELi4ELb0ELb0EN7cutlass6half_tE19Flash_kernel_traitsILi32ELi128ELi128ELi8ES3_EELb1ELb1ELb0ELb0ELb0ELb0ELb0EEEvNS_16Flash_bwd_paramsE:
	.zero		1168


//--------------------- .nv.constant0._ZN5flash44flash_bwd_dq_dk_dv_loop_seqk_parallel_kernelI23Flash_bwd_kernel_traitsILi32ELi128ELi128ELi8ELi4ELi4ELi4ELb0ELb0EN7cutlass6half_tE19Flash_kernel_traitsILi32ELi128ELi128ELi8ES3_EELb0ELb1ELb0ELb0ELb0ELb0ELb1EEEvNS_16Flash_bwd_paramsE --------------------------
	.section	.nv.constant0._ZN5flash44flash_bwd_dq_dk_dv_loop_seqk_parallel_kernelI23Flash_bwd_kernel_traitsILi32ELi128ELi128ELi8ELi4ELi4ELi4ELb0ELb0EN7cutlass6half_tE19Flash_kernel_traitsILi32ELi128ELi128ELi8ES3_EELb0ELb1ELb0ELb0ELb0ELb0ELb1EEEvNS_16Flash_bwd_paramsE,"a",@progbits
	.sectionflags	@""
	.align	4
.nv.constant0._ZN5flash44flash_bwd_dq_dk_dv_loop_seqk_parallel_kernelI23Flash_bwd_kernel_traitsILi32ELi128ELi128ELi8ELi4ELi4ELi4ELb0ELb0EN7cutlass6half_tE19Flash_kernel_traitsILi32ELi128ELi128ELi8ES3_EELb0ELb1ELb0ELb0ELb0ELb0ELb1EEEvNS_16Flash_bwd_paramsE:
	.zero		1168


//--------------------- .nv.constant0._ZN5flash44flash_bwd_dq_dk_dv_loop_seqk_parallel_kernelI23Flash_bwd_kernel_traitsILi32ELi128ELi128ELi8ELi4ELi4ELi4ELb0ELb0EN7cutlass6half_tE19Flash_kernel_traitsILi32ELi128ELi128ELi8ES3_EELb1ELb1ELb0ELb0ELb1ELb1ELb0EEEvNS_16Flash_bwd_paramsE --------------------------
	.section	.nv.constant0._ZN5flash44flash_bwd_dq_dk_dv_loop_seqk_parallel_kernelI23Flash_bwd_kernel_traitsILi32ELi128ELi128ELi8ELi4ELi4ELi4ELb0ELb0EN7cutlass6half_tE19Flash_kernel_traitsILi32ELi128ELi128ELi8ES3_EELb1ELb1ELb0ELb0ELb1ELb1ELb0EEEvNS_16Flash_bwd_paramsE,"a",@progbits
	.sectionflags	@""
	.align	4
.nv.constant0._ZN5flash44flash_bwd_dq_dk_dv_loop_seqk_parallel_kernelI23Flash_bwd_kernel_traitsILi32ELi128ELi128ELi8ELi4ELi4ELi4ELb0ELb0EN7cutlass6half_tE19Flash_kernel_traitsILi32ELi128ELi128ELi8ES3_EELb1ELb1ELb0ELb0ELb1ELb1ELb0EEEvNS_16Flash_bwd_paramsE:
	.zero		1168


//--------------------- .nv.constant0._ZN5flash44flash_bwd_dq_dk_dv_loop_seqk_parallel_kernelI23Flash_bwd_kernel_traitsILi32ELi128ELi128ELi8ELi4ELi4ELi4ELb0ELb0EN7cutlass6half_tE19Flash_kernel_traitsILi32ELi128ELi128ELi8ES3_EELb0ELb1ELb0ELb0ELb1ELb1ELb1EEEvNS_16Flash_bwd_paramsE --------------------------
	.section	.nv.constant0._ZN5flash44flash_bwd_dq_dk_dv_loop_seqk_parallel_kernelI23Flash_bwd_kernel_traitsILi32ELi128ELi128ELi8ELi4ELi4ELi4ELb0ELb0EN7cutlass6half_tE19Flash_kernel_traitsILi32ELi128ELi128ELi8ES3_EELb0ELb1ELb0ELb0ELb1ELb1ELb1EEEvNS_16Flash_bwd_paramsE,"a",@progbits
	.sectionflags	@""
	.align	4
.nv.constant0._ZN5flash44flash_bwd_dq_dk_dv_loop_seqk_parallel_kernelI23Flash_bwd_kernel_traitsILi32ELi128ELi128ELi8ELi4ELi4ELi4ELb0ELb0EN7cutlass6half_tE19Flash_kernel_traitsILi32ELi128ELi128ELi8ES3_EELb0ELb1ELb0ELb0ELb1ELb1ELb1EEEvNS_16Flash_bwd_paramsE:
	.zero		1168


//--------------------- .nv.constant0._ZN5flash44flash_bwd_dq_dk_dv_loop_seqk_parallel_kernelI23Flash_bwd_kernel_traitsILi32ELi128ELi128ELi8ELi4ELi4ELi4ELb0ELb0EN7cutlass6half_tE19Flash_kernel_traitsILi32ELi128ELi128ELi8ES3_EELb1ELb1ELb0ELb0ELb0ELb1ELb0EEEvNS_16Flash_bwd_paramsE --------------------------
	.section	.nv.constant0._ZN5flash44flash_bwd_dq_dk_dv_loop_seqk_parallel_kernelI23Flash_bwd_kernel_traitsILi32ELi128ELi128ELi8ELi4ELi4ELi4ELb0ELb0EN7cutlass6half_tE19Flash_kernel_traitsILi32ELi128ELi128ELi8ES3_EELb1ELb1ELb0ELb0ELb0ELb1ELb0EEEvNS_16Flash_bwd_paramsE,"a",@progbits
	.sectionflags	@""
	.align	4
.nv.constant0._ZN5flash44flash_bwd_dq_dk_dv_loop_seqk_parallel_kernelI23Flash_bwd_kernel_traitsILi32ELi128ELi128ELi8ELi4ELi4ELi4ELb0ELb0EN7cutlass6half_tE19Flash_kernel_traitsILi32ELi128ELi128ELi8ES3_EELb1ELb1ELb0ELb0ELb0ELb1ELb0EEEvNS_16Flash_bwd_paramsE:
	.zero		1168


//--------------------- .nv.constant0._ZN5flash44flash_bwd_dq_dk_dv_loop_seqk_parallel_kernelI23Flash_bwd_kernel_traitsILi32ELi128ELi128ELi8ELi4ELi4ELi4ELb0ELb0EN7cutlass6half_tE19Flash_kernel_traitsILi32ELi128ELi128ELi8ES3_EELb0ELb1ELb0ELb0ELb0ELb1ELb1EEEvNS_16Flash_bwd_paramsE --------------------------
	.section	.nv.constant0._ZN5flash44flash_bwd_dq_dk_dv_loop_seqk_parallel_kernelI23Flash_bwd_kernel_traitsILi32ELi128ELi128ELi8ELi4ELi4ELi4ELb0ELb0EN7cutlass6half_tE19Flash_kernel_traitsILi32ELi128ELi128ELi8ES3_EELb0ELb1ELb0ELb0ELb0ELb1ELb1EEEvNS_16Flash_bwd_paramsE,"a",@progbits
	.sectionflags	@""
	.align	4
.nv.constant0._ZN5flash44flash_bwd_dq_dk_dv_loop_seqk_parallel_kernelI23Flash_bwd_kernel_traitsILi32ELi128ELi128ELi8ELi4ELi4ELi4ELb0ELb0EN7cutlass6half_tE19Flash_kernel_traitsILi32ELi128ELi128ELi8ES3_EELb0ELb1ELb0ELb0ELb0ELb1ELb1EEEvNS_16Flash_bwd_paramsE:
	.zero		1168


//--------------------- .nv.constant0._ZN5flash44flash_bwd_dq_dk_dv_loop_seqk_parallel_kernelI23Flash_bwd_kernel_traitsILi32ELi128ELi128ELi8ELi4ELi4ELi4ELb0ELb0EN7cutlass6half_tE19Flash_kernel_traitsILi32ELi128ELi128ELi8ES3_EELb1ELb1ELb0ELb1ELb0ELb0ELb0EEEvNS_16Flash_bwd_paramsE --------------------------
	.section	.nv.constant0._ZN5flash44flash_bwd_dq_dk_dv_loop_seqk_parallel_kernelI23Flash_bwd_kernel_traitsILi32ELi128ELi128ELi8ELi4ELi4ELi4ELb0ELb0EN7cutlass6half_tE19Flash_kernel_traitsILi32ELi128ELi128ELi8ES3_EELb1ELb1ELb0ELb1ELb0ELb0ELb0EEEvNS_16Flash_bwd_paramsE,"a",@progbits
	.sectionflags	@""
	.align	4
.nv.constant0._ZN5flash44flash_bwd_dq_dk_dv_loop_seqk_parallel_kernelI23Flash_bwd_kernel_traitsILi32ELi128ELi128ELi8ELi4ELi4ELi4ELb0ELb0EN7cutlass6half_tE19Flash_kernel_traitsILi32ELi128ELi128ELi8ES3_EELb1ELb1ELb0ELb1ELb0ELb0ELb0EEEvNS_16Flash_bwd_paramsE:
	.zero		1168


//--------------------- .nv.constant0._ZN5flash44flash_bwd_dq_dk_dv_loop_seqk_parallel_kernelI23Flash_bwd_kernel_traitsILi32ELi128ELi128ELi8ELi4ELi4ELi4ELb0ELb0EN7cutlass6half_tE19Flash_kernel_traitsILi32ELi128ELi128ELi8ES3_EELb0ELb1ELb0ELb1ELb0ELb0ELb1EEEvNS_16Flash_bwd_paramsE --------------------------
	.section	.nv.constant0._ZN5flash44flash_bwd_dq_dk_dv_loop_seqk_parallel_kernelI23Flash_bwd_kernel_traitsILi32ELi128ELi128ELi8ELi4ELi4ELi4ELb0ELb0EN7cutlass6half_tE19Flash_kernel_traitsILi32ELi128ELi128ELi8ES3_EELb0ELb1ELb0ELb1ELb0ELb0ELb1EEEvNS_16Flash_bwd_paramsE,"a",@progbits
	.sectionflags	@""
	.align	4
.nv.constant0._ZN5flash44flash_bwd_dq_dk_dv_loop_seqk_parallel_kernelI23Flash_bwd_kernel_traitsILi32ELi128ELi128ELi8ELi4ELi4ELi4ELb0ELb0EN7cutlass6half_tE19Flash_kernel_traitsILi32ELi128ELi128ELi8ES3_EELb0ELb1ELb0ELb1ELb0ELb0ELb1EEEvNS_16Flash_bwd_paramsE:
	.zero		1168


//--------------------- .nv.constant0._ZN5flash25flash_bwd_dot_do_o_kernelILb0E23Flash_bwd_kernel_traitsILi32ELi128ELi128ELi8ELi4ELi4ELi4ELb0ELb0EN7cutlass6half_tE19Flash_kernel_traitsILi32ELi128ELi128ELi8ES3_EEEEvNS_16Flash_bwd_paramsE --------------------------
	.section	.nv.constant0._ZN5flash25flash_bwd_dot_do_o_kernelILb0E23Flash_bwd_kernel_traitsILi32ELi128ELi128ELi8ELi4ELi4ELi4ELb0ELb0EN7cutlass6half_tE19Flash_kernel_traitsILi32ELi128ELi128ELi8ES3_EEEEvNS_16Flash_bwd_paramsE,"a",@progbits
	.sectionflags	@""
	.align	4
.nv.constant0._ZN5flash25flash_bwd_dot_do_o_kernelILb0E23Flash_bwd_kernel_traitsILi32ELi128ELi128ELi8ELi4ELi4ELi4ELb0ELb0EN7cutlass6half_tE19Flash_kernel_traitsILi32ELi128ELi128ELi8ES3_EEEEvNS_16Flash_bwd_paramsE:
	.zero		1168


//--------------------- .nv.constant0._ZN5flash25flash_bwd_dot_do_o_kernelILb1E23Flash_bwd_kernel_traitsILi32ELi128ELi128ELi8ELi4ELi4ELi4ELb0ELb0EN7cutlass6half_tE19Flash_kernel_traitsILi32ELi128ELi128ELi8ES3_EEEEvNS_16Flash_bwd_paramsE --------------------------
	.section	.nv.constant0._ZN5flash25flash_bwd_dot_do_o_kernelILb1E23Flash_bwd_kernel_traitsILi32ELi128ELi128ELi8ELi4ELi4ELi4ELb0ELb0EN7cutlass6half_tE19Flash_kernel_traitsILi32ELi128ELi128ELi8ES3_EEEEvNS_16Flash_bwd_paramsE,"a",@progbits
	.sectionflags	@""
	.align	4
.nv.constant0._ZN5flash25flash_bwd_dot_do_o_kernelILb1E23Flash_bwd_kernel_traitsILi32ELi128ELi128ELi8ELi4ELi4ELi4ELb0ELb0EN7cutlass6half_tE19Flash_kernel_traitsILi32ELi128ELi128ELi8ES3_EEEEvNS_16Flash_bwd_paramsE:
	.zero		1168


//--------------------- SYMBOLS --------------------------

	.type		.nv.reservedSmem.offset0,@object
	.size		.nv.reservedSmem.offset0,0x4
